def matmul_kernel(
    a_ptr,
    b_ptr,
    c_ptr,
    M,
    N,
    K,
    stride_am,
    stride_ak,
    stride_bk,
    stride_bn,
    stride_cm,
    stride_cn,
    BLOCK_M: tl.constexpr,
    BLOCK_N: tl.constexpr,
    BLOCK_K: tl.constexpr,
    GROUP_M: tl.constexpr,
):
    pid = tl.program_id(axis=0)
    num_pid_m = tl.cdiv(M, BLOCK_M)
    num_pid_n = tl.cdiv(N, BLOCK_N)
    num_pid_in_group = GROUP_M * num_pid_n
    group_id = pid // num_pid_in_group
    first_pid_m = group_id * GROUP_M
    group_size_m = min(num_pid_m - first_pid_m, GROUP_M)
    pid_m = first_pid_m + ((pid % num_pid_in_group) % group_size_m)
    pid_n = (pid % num_pid_in_group) // group_size_m

    offs_am = (pid_m * BLOCK_M + tl.arange(0, BLOCK_M)) % M
    offs_bn = (pid_n * BLOCK_N + tl.arange(0, BLOCK_N)) % N
    offs_k = tl.arange(0, BLOCK_K)
    a_ptrs = a_ptr + offs_am[:, None] * stride_am + offs_k[None, :] * stride_ak
    b_ptrs = b_ptr + offs_k[:, None] * stride_bk + offs_bn[None, :] * stride_bn

    acc = tl.zeros((BLOCK_M, BLOCK_N), dtype=tl.float32)
    for kk in range(0, tl.cdiv(K, BLOCK_K)):
        a = tl.load(a_ptrs, mask=offs_k[None, :] < K - kk * BLOCK_K, other=0.0)
        b = tl.load(b_ptrs, mask=offs_k[:, None] < K - kk * BLOCK_K, other=0.0)
        acc = tl.dot(a, b, acc)
        a_ptrs += BLOCK_K * stride_ak
        b_ptrs += BLOCK_K * stride_bk

    c = acc.to(c_ptr.dtype.element_ty)
    offs_cm = pid_m * BLOCK_M + tl.arange(0, BLOCK_M)
    offs_cn = pid_n * BLOCK_N + tl.arange(0, BLOCK_N)
    c_ptrs = c_ptr + offs_cm[:, None] * stride_cm + offs_cn[None, :] * stride_cn
    mask = (offs_cm[:, None] < M) & (offs_cn[None, :] < N)
    tl.store(c_ptrs, c, mask=mask)

# config = {"BLOCK_K": 64, "BLOCK_M": 512, "BLOCK_N": 512, "GROUP_M": 8, "arch": "sm_80", "dtype": "bf16", "num_ctas": 1, "num_stages": 3, "num_warps": 16}
# arch = sm_80


// ===== COMPILED SASS (sm_80) =====

	.target	sm_80

	.elftype	@"ET_EXEC"


//--------------------- .note.nv.tkinfo           --------------------------
	.section	.note.nv.tkinfo,"",@"SHT_NOTE"
	.sectionflags	@"SHF_NOTE_NV_TKINFO"
	.tkinfo
        /*0018*/ 	.word	0x00000002
        /*0030*/ 	.string	""
        /*0030*/ 	.string	"ptxas"
        /*0030*/ 	.string	"Cuda compilation tools, release 13.0, V13.0.88"
        /*0030*/ 	.string	"Build cuda_13.0.r13.0/compiler.36424714_0"
        /*0030*/ 	.string	"-v  -suppress-debug-info  -lineinfo  -arch sm_80 "



//--------------------- .note.nv.cuinfo           --------------------------
	.section	.note.nv.cuinfo,"",@"SHT_NOTE"
	.sectionflags	@"SHF_NOTE_NV_CUINFO"
        /*0018*/ 	.short	0x0002
        /*001a*/ 	.short	0x0050
        /*001c*/ 	.short	0x0082
	.zero		2


//--------------------- .nv.info                  --------------------------
	.section	.nv.info,"",@"SHT_CUDA_INFO"
	.align	4


	//----- nvinfo : EIATTR_REGCOUNT
	.align		4
        /*0000*/ 	.byte	0x04, 0x2f
        /*0002*/ 	.short	(.L_1 - .L_0)
	.align		4
.L_0:
        /*0004*/ 	.word	index@(matmul_kernel)
        /*0008*/ 	.word	0x00000020


	//----- nvinfo : EIATTR_FRAME_SIZE
	.align		4
.L_1:
        /*000c*/ 	.byte	0x04, 0x11
        /*000e*/ 	.short	(.L_3 - .L_2)
	.align		4
.L_2:
        /*0010*/ 	.word	index@(matmul_kernel)
        /*0014*/ 	.word	0x00003450


	//----- nvinfo : EIATTR_MIN_STACK_SIZE
	.align		4
.L_3:
        /*0018*/ 	.byte	0x04, 0x12
        /*001a*/ 	.short	(.L_5 - .L_4)
	.align		4
.L_4:
        /*001c*/ 	.word	index@(matmul_kernel)
        /*0020*/ 	.word	0x00003450
.L_5:


//--------------------- .nv.info.matmul_kernel    --------------------------
	.section	.nv.info.matmul_kernel,"",@"SHT_CUDA_INFO"
	.sectionflags	@""
	.align	4


	//----- nvinfo : EIATTR_CUDA_API_VERSION
	.align		4
        /*0000*/ 	.byte	0x04, 0x37
        /*0002*/ 	.short	(.L_7 - .L_6)
.L_6:
        /*0004*/ 	.word	0x00000082


	//----- nvinfo : EIATTR_SW2861232_WAR
	.align		4
.L_7:
        /*0008*/ 	.byte	0x01, 0x35
	.zero		2


	//----- nvinfo : EIATTR_PARAM_CBANK
	.align		4
        /*000c*/ 	.byte	0x04, 0x0a
        /*000e*/ 	.short	(.L_9 - .L_8)
	.align		4
.L_8:
        /*0010*/ 	.word	index@(.nv.constant0.matmul_kernel)
        /*0014*/ 	.short	0x0160
        /*0016*/ 	.short	0x0050


	//----- nvinfo : EIATTR_CBANK_PARAM_SIZE
	.align		4
.L_9:
        /*0018*/ 	.byte	0x03, 0x19
        /*001a*/ 	.short	0x0050


	//----- nvinfo : EIATTR_KPARAM_INFO
	.align		4
        /*001c*/ 	.byte	0x04, 0x17
        /*001e*/ 	.short	(.L_11 - .L_10)
.L_10:
        /*0020*/ 	.word	0x00000000
        /*0024*/ 	.short	0x000d
        /*0026*/ 	.short	0x0048
        /*0028*/ 	.byte	0x00, 0xf4, 0x21, 0x00


	//----- nvinfo : EIATTR_KPARAM_INFO
	.align		4
.L_11:
        /*002c*/ 	.byte	0x04, 0x17
        /*002e*/ 	.short	(.L_13 - .L_12)
.L_12:
        /*0030*/ 	.word	0x00000000
        /*0034*/ 	.short	0x000c
        /*0036*/ 	.short	0x0040
        /*0038*/ 	.byte	0x00, 0xf4, 0x21, 0x00


	//----- nvinfo : EIATTR_KPARAM_INFO
	.align		4
.L_13:
        /*003c*/ 	.byte	0x04, 0x17
        /*003e*/ 	.short	(.L_15 - .L_14)
.L_14:
        /*0040*/ 	.word	0x00000000
        /*0044*/ 	.short	0x000b
        /*0046*/ 	.short	0x0038
        /*0048*/ 	.byte	0x00, 0xf0, 0x11, 0x00


	//----- nvinfo : EIATTR_KPARAM_INFO
	.align		4
.L_15:
        /*004c*/ 	.byte	0x04, 0x17
        /*004e*/ 	.short	(.L_17 - .L_16)
.L_16:
        /*0050*/ 	.word	0x00000000
        /*0054*/ 	.short	0x000a
        /*0056*/ 	.short	0x0034
        /*0058*/ 	.byte	0x00, 0xf0, 0x11, 0x00


	//----- nvinfo : EIATTR_KPARAM_INFO
	.align		4
.L_17:
        /*005c*/ 	.byte	0x04, 0x17
        /*005e*/ 	.short	(.L_19 - .L_18)
.L_18:
        /*0060*/ 	.word	0x00000000
        /*0064*/ 	.short	0x0009
        /*0066*/ 	.short	0x0030
        /*0068*/ 	.byte	0x00, 0xf0, 0x11, 0x00


	//----- nvinfo : EIATTR_KPARAM_INFO
	.align		4
.L_19:
        /*006c*/ 	.byte	0x04, 0x17
        /*006e*/ 	.short	(.L_21 - .L_20)
.L_20:
        /*0070*/ 	.word	0x00000000
        /*0074*/ 	.short	0x0008
        /*0076*/ 	.short	0x002c
        /*0078*/ 	.byte	0x00, 0xf0, 0x11, 0x00


	//----- nvinfo : EIATTR_KPARAM_INFO
	.align		4
.L_21:
        /*007c*/ 	.byte	0x04, 0x17
        /*007e*/ 	.short	(.L_23 - .L_22)
.L_22:
        /*0080*/ 	.word	0x00000000
        /*0084*/ 	.short	0x0007
        /*0086*/ 	.short	0x0028
        /*0088*/ 	.byte	0x00, 0xf0, 0x11, 0x00


	//----- nvinfo : EIATTR_KPARAM_INFO
	.align		4
.L_23:
        /*008c*/ 	.byte	0x04, 0x17
        /*008e*/ 	.short	(.L_25 - .L_24)
.L_24:
        /*0090*/ 	.word	0x00000000
        /*0094*/ 	.short	0x0006
        /*0096*/ 	.short	0x0024
        /*0098*/ 	.byte	0x00, 0xf0, 0x11, 0x00


	//----- nvinfo : EIATTR_KPARAM_INFO
	.align		4
.L_25:
        /*009c*/ 	.byte	0x04, 0x17
        /*009e*/ 	.short	(.L_27 - .L_26)
.L_26:
        /*00a0*/ 	.word	0x00000000
        /*00a4*/ 	.short	0x0005
        /*00a6*/ 	.short	0x0020
        /*00a8*/ 	.byte	0x00, 0xf0, 0x11, 0x00


	//----- nvinfo : EIATTR_KPARAM_INFO
	.align		4
.L_27:
        /*00ac*/ 	.byte	0x04, 0x17
        /*00ae*/ 	.short	(.L_29 - .L_28)
.L_28:
        /*00b0*/ 	.word	0x00000000
        /*00b4*/ 	.short	0x0004
        /*00b6*/ 	.short	0x001c
        /*00b8*/ 	.byte	0x00, 0xf0, 0x11, 0x00


	//----- nvinfo : EIATTR_KPARAM_INFO
	.align		4
.L_29:
        /*00bc*/ 	.byte	0x04, 0x17
        /*00be*/ 	.short	(.L_31 - .L_30)
.L_30:
        /*00c0*/ 	.word	0x00000000
        /*00c4*/ 	.short	0x0003
        /*00c6*/ 	.short	0x0018
        /*00c8*/ 	.byte	0x00, 0xf0, 0x11, 0x00


	//----- nvinfo : EIATTR_KPARAM_INFO
	.align		4
.L_31:
        /*00cc*/ 	.byte	0x04, 0x17
        /*00ce*/ 	.short	(.L_33 - .L_32)
.L_32:
        /*00d0*/ 	.word	0x00000000
        /*00d4*/ 	.short	0x0002
        /*00d6*/ 	.short	0x0010
        /*00d8*/ 	.byte	0x00, 0xf4, 0x21, 0x00


	//----- nvinfo : EIATTR_KPARAM_INFO
	.align		4
.L_33:
        /*00dc*/ 	.byte	0x04, 0x17
        /*00de*/ 	.short	(.L_35 - .L_34)
.L_34:
        /*00e0*/ 	.word	0x00000000
        /*00e4*/ 	.short	0x0001
        /*00e6*/ 	.short	0x0008
        /*00e8*/ 	.byte	0x00, 0xf4, 0x21, 0x00


	//----- nvinfo : EIATTR_KPARAM_INFO
	.align		4
.L_35:
        /*00ec*/ 	.byte	0x04, 0x17
        /*00ee*/ 	.short	(.L_37 - .L_36)
.L_36:
        /*00f0*/ 	.word	0x00000000
        /*00f4*/ 	.short	0x0000
        /*00f6*/ 	.short	0x0000
        /*00f8*/ 	.byte	0x00, 0xf4, 0x21, 0x00


	//----- nvinfo : EIATTR_MAXREG_COUNT
	.align		4
.L_37:
        /*00fc*/ 	.byte	0x03, 0x1b
        /*00fe*/ 	.short	0x0080


	//----- nvinfo : EIATTR_NUM_BARRIERS
	.align		4
        /*0100*/ 	.byte	0x02, 0x4c
        /*0102*/ 	.byte	0x01
	.zero		1


	//----- nvinfo : EIATTR_ANNOTATIONS
	.align		4
        /*0104*/ 	.byte	0x04, 0x55
        /*0106*/ 	.short	(.L_39 - .L_38)


	//   ....[0]....
.L_38:
        /*0108*/ 	.word	0x00000001
        /*010c*/ 	.byte	0x10, 0x05, 0x00, 0x00, 0x01, 0x00, 0x00, 0x00, 0x20, 0x05, 0x00, 0x00, 0x01, 0x00, 0x00, 0x00
        /* <DEDUP_REMOVED lines=615> */
        /*278c*/ 	.byte	0xf0, 0x94, 0x00, 0x00, 0x01, 0x00, 0x00, 0x00, 0x00, 0x95, 0x00, 0x00


	//----- nvinfo : EIATTR_MERCURY_ISA_VERSION
	.align		4
.L_39:
        /*2798*/ 	.byte	0x03, 0x5f
        /*279a*/ 	.short	0x0000


	//----- nvinfo : EIATTR_EXIT_INSTR_OFFSETS
	.align		4
        /*279c*/ 	.byte	0x04, 0x1c
        /*279e*/ 	.short	(.L_41 - .L_40)


	//   ....[0]....
.L_40:
        /*27a0*/ 	.word	0x000443c0


	//   ....[1]....
        /*27a4*/ 	.word	0x000443f0


	//----- nvinfo : EIATTR_REQNTID
	.align		4
.L_41:
        /*27a8*/ 	.byte	0x04, 0x10
        /*27aa*/ 	.short	(.L_43 - .L_42)
.L_42:
        /*27ac*/ 	.word	0x00000200
        /*27b0*/ 	.word	0x00000001
        /*27b4*/ 	.word	0x00000001
.L_43:


//--------------------- .nv.callgraph             --------------------------
	.section	.nv.callgraph,"",@"SHT_CUDA_CALLGRAPH"
	.align	4
	.sectionentsize	8
	.align		4
        /*0000*/ 	.word	0x00000000
	.align		4
        /*0004*/ 	.word	0xffffffff
	.align		4
        /*0008*/ 	.word	0x00000000
	.align		4
        /*000c*/ 	.word	0xfffffffe
	.align		4
        /*0010*/ 	.word	0x00000000
	.align		4
        /*0014*/ 	.word	0xfffffffd
	.align		4
        /*0018*/ 	.word	0x00000000
	.align		4
        /*001c*/ 	.word	0xfffffffc


//--------------------- .nv.rel.action            --------------------------
	.section	.nv.rel.action,"",@"SHT_CUDA_RELOCINFO"
	.align	8
	.sectionentsize	8
        /*0000*/ 	.byte	0x73, 0x00, 0x00, 0x00, 0x00, 0x00, 0x00, 0x00, 0x00, 0x00, 0x00, 0x11, 0x25, 0x00, 0x05, 0x36


//--------------------- .nv.constant0.matmul_kernel --------------------------
	.section	.nv.constant0.matmul_kernel,"a",@progbits
	.sectionflags	@""
	.align	4
.nv.constant0.matmul_kernel:
	.zero		432


//--------------------- .text.matmul_kernel       --------------------------
	.section	.text.matmul_kernel,"ax",@progbits
	.sectioninfo	@"SHI_REGISTERS=32"
	.align	128
        .global         matmul_kernel
        .type           matmul_kernel,@function
        .size           matmul_kernel,(.L_x_5 - matmul_kernel)
        .other          matmul_kernel,@"STO_CUDA_ENTRY STV_DEFAULT"
matmul_kernel:
.text.matmul_kernel:
[----:B------:R-:W-:-:S03]  /*0000*/  IMAD.MOV.U32 R1, RZ, RZ, c[0x0][0x28] ;  /* 0x00000a00ff017624 */ /* 0x000fc600078e00ff */
[----:B------:R-:W-:Y:S01]  /*0010*/  IMAD.MOV.U32 R6, RZ, RZ, 0x1ff ;  /* 0x000001ffff067424 */ /* 0x000fe200078e00ff */
[----:B------:R-:W0:Y:S01]  /*0020*/  S2R R29, SR_TID.X ;  /* 0x00000000001d7919 */ /* 0x000e220000002100 */
[----:B------:R-:W-:Y:S01]  /*0030*/  IADD3 R1, R1, -0x3450, RZ ;  /* 0xffffcbb001017810 */ /* 0x000fe20007ffe0ff */
[----:B------:R-:W-:Y:S02]  /*0040*/  ULDC.64 UR4, c[0x0][0x118] ;  /* 0x0000460000047ab9 */ /* 0x000fe40000000a00 */
[----:B------:R-:W-:-:S04]  /*0050*/  IADD3 R0, R6, c[0x0][0x17c], RZ ;  /* 0x00005f0006007a10 */ /* 0x000fc80007ffe0ff */
[----:B------:R-:W-:-:S04]  /*0060*/  SHF.R.S32.HI R3, RZ, 0x1f, R0 ;  /* 0x0000001fff037819 */ /* 0x000fc80000011400 */
[----:B------:R-:W-:-:S04]  /*0070*/  LEA.HI R3, R3, R0, RZ, 0x9 ;  /* 0x0000000003037211 */ /* 0x000fc800078f48ff */
[----:B------:R-:W-:Y:S02]  /*0080*/  SHF.R.S32.HI R0, RZ, 0x9, R3 ;  /* 0x00000009ff007819 */ /* 0x000fe40000011403 */
[----:B------:R-:W1:Y:S03]  /*0090*/  S2R R3, SR_CTAID.X ;  /* 0x0000000000037919 */ /* 0x000e660000002500 */
[----:B------:R-:W-:Y:S01]  /*00a0*/  IMAD.SHL.U32 R0, R0, 0x8, RZ ;  /* 0x0000000800007824 */ /* 0x000fe200078e00ff */
[----:B0-----:R-:W-:-:S04]  /*00b0*/  LOP3.LUT R12, R29, 0x1ff, RZ, 0xc0, !PT ;  /* 0x000001ff1d0c7812 */ /* 0x001fc800078ec0ff */
[-C--:B------:R-:W-:Y:S02]  /*00c0*/  IABS R7, R0.reuse ;  /* 0x0000000000077213 */ /* 0x080fe40000000000 */
[----:B------:R-:W-:Y:S02]  /*00d0*/  IABS R11, R0 ;  /* 0x00000000000b7213 */ /* 0x000fe40000000000 */
[----:B------:R-:W0:Y:S01]  /*00e0*/  I2F.RP R2, R7 ;  /* 0x0000000700027306 */ /* 0x000e220000209400 */
[----:B-1----:R-:W-:-:S07]  /*00f0*/  IABS R10, R3 ;  /* 0x00000003000a7213 */ /* 0x002fce0000000000 */
[----:B0-----:R-:W0:Y:S02]  /*0100*/  MUFU.RCP R2, R2 ;  /* 0x0000000200027308 */ /* 0x001e240000001000 */
[----:B0-----:R-:W-:Y:S01]  /*0110*/  IADD3 R4, R2, 0xffffffe, RZ ;  /* 0x0ffffffe02047810 */ /* 0x001fe20007ffe0ff */
[----:B------:R-:W-:-:S05]  /*0120*/  IMAD.MOV R2, RZ, RZ, -R11 ;  /* 0x000000ffff027224 */ /* 0x000fca00078e0a0b */
[----:B------:R0:W1:Y:S02]  /*0130*/  F2I.FTZ.U32.TRUNC.NTZ R5, R4 ;  /* 0x0000000400057305 */ /* 0x000064000021f000 */
[----:B0-----:R-:W-:Y:S02]  /*0140*/  IMAD.MOV.U32 R4, RZ, RZ, RZ ;  /* 0x000000ffff047224 */ /* 0x001fe400078e00ff */
[----:B-1----:R-:W-:-:S04]  /*0150*/  IMAD.MOV R8, RZ, RZ, -R5 ;  /* 0x000000ffff087224 */ /* 0x002fc800078e0a05 */
[----:B------:R-:W-:Y:S02]  /*0160*/  IMAD R9, R8, R7, RZ ;  /* 0x0000000708097224 */ /* 0x000fe400078e02ff */
[----:B------:R-:W-:Y:S02]  /*0170*/  IMAD.MOV.U32 R8, RZ, RZ, R10 ;  /* 0x000000ffff087224 */ /* 0x000fe400078e000a */
[----:B------:R-:W-:-:S06]  /*0180*/  IMAD.HI.U32 R5, R5, R9, R4 ;  /* 0x0000000905057227 */ /* 0x000fcc00078e0004 */
[----:B------:R-:W-:-:S04]  /*0190*/  IMAD.HI.U32 R5, R5, R8, RZ ;  /* 0x0000000805057227 */ /* 0x000fc800078e00ff */
[----:B------:R-:W-:-:S05]  /*01a0*/  IMAD R2, R5, R2, R8 ;  /* 0x0000000205027224 */ /* 0x000fca00078e0208 */
[----:B------:R-:W-:-:S13]  /*01b0*/  ISETP.GT.U32.AND P1, PT, R7, R2, PT ;  /* 0x000000020700720c */ /* 0x000fda0003f24070 */
[----:B------:R-:W-:Y:S01]  /*01c0*/  @!P1 IMAD.IADD R2, R2, 0x1, -R7 ;  /* 0x0000000102029824 */ /* 0x000fe200078e0a07 */
[----:B------:R-:W-:Y:S02]  /*01d0*/  @!P1 IADD3 R5, R5, 0x1, RZ ;  /* 0x0000000105059810 */ /* 0x000fe40007ffe0ff */
[----:B------:R-:W-:Y:S02]  /*01e0*/  ISETP.NE.AND P1, PT, R0, RZ, PT ;  /* 0x000000ff0000720c */ /* 0x000fe40003f25270 */
[----:B------:R-:W-:Y:S02]  /*01f0*/  ISETP.GE.U32.AND P0, PT, R2, R7, PT ;  /* 0x000000070200720c */ /* 0x000fe40003f06070 */
[----:B------:R-:W-:-:S04]  /*0200*/  LOP3.LUT R2, R3, R0, RZ, 0x3c, !PT ;  /* 0x0000000003027212 */ /* 0x000fc800078e3cff */
[----:B------:R-:W-:Y:S02]  /*0210*/  ISETP.GE.AND P2, PT, R2, RZ, PT ;  /* 0x000000ff0200720c */ /* 0x000fe40003f46270 */
[----:B------:R-:W-:-:S05]  /*0220*/  IADD3 R2, R6, c[0x0][0x178], RZ ;  /* 0x00005e0006027a10 */ /* 0x000fca0007ffe0ff */
[----:B------:R-:W-:-:S05]  /*0230*/  @P0 IADD3 R5, R5, 0x1, RZ ;  /* 0x0000000105050810 */ /* 0x000fca0007ffe0ff */
[----:B------:R-:W-:Y:S01]  /*0240*/  IMAD.MOV.U32 R4, RZ, RZ, R5 ;  /* 0x000000ffff047224 */ /* 0x000fe200078e0005 */
[----:B------:R-:W-:-:S03]  /*0250*/  SHF.R.S32.HI R5, RZ, 0x1f, R2 ;  /* 0x0000001fff057819 */ /* 0x000fc60000011402 */
[----:B------:R-:W-:Y:S01]  /*0260*/  @!P2 IMAD.MOV R4, RZ, RZ, -R4 ;  /* 0x000000ffff04a224 */ /* 0x000fe200078e0a04 */
[----:B------:R-:W-:Y:S02]  /*0270*/  @!P1 LOP3.LUT R4, RZ, R0, RZ, 0x33, !PT ;  /* 0x00000000ff049212 */ /* 0x000fe400078e33ff */
[----:B------:R-:W-:-:S03]  /*0280*/  LEA.HI R5, R5, R2, RZ, 0x9 ;  /* 0x0000000205057211 */ /* 0x000fc600078f48ff */
[----:B------:R-:W-:Y:S02]  /*0290*/  IMAD.SHL.U32 R2, R4, 0x8, RZ ;  /* 0x0000000804027824 */ /* 0x000fe400078e00ff */
[----:B------:R-:W-:-:S03]  /*02a0*/  IMAD.MOV R4, RZ, RZ, -R4 ;  /* 0x000000ffff047224 */ /* 0x000fc600078e0a04 */
[----:B------:R-:W-:Y:S01]  /*02b0*/  LEA.HI.SX32 R5, R5, -R2, 0x17 ;  /* 0x8000000205057211 */ /* 0x000fe200078fbaff */
[----:B------:R-:W-:Y:S02]  /*02c0*/  IMAD R13, R0, R4, R3 ;  /* 0x00000004000d7224 */ /* 0x000fe400078e0203 */
[----:B------:R-:W-:Y:S01]  /*02d0*/  IMAD.MOV.U32 R4, RZ, RZ, RZ ;  /* 0x000000ffff047224 */ /* 0x000fe200078e00ff */
[----:B------:R-:W-:Y:S02]  /*02e0*/  IMNMX R6, R5, 0x8, PT ;  /* 0x0000000805067817 */ /* 0x000fe40003800200 */
[----:B------:R-:W-:Y:S02]  /*02f0*/  IABS R11, R13 ;  /* 0x0000000d000b7213 */ /* 0x000fe40000000000 */
[----:B------:R-:W-:-:S04]  /*0300*/  IABS R9, R6 ;  /* 0x0000000600097213 */ /* 0x000fc80000000000 */
[----:B------:R-:W0:Y:S08]  /*0310*/  I2F.RP R7, R9 ;  /* 0x0000000900077306 */ /* 0x000e300000209400 */
[----:B0-----:R-:W0:Y:S02]  /*0320*/  MUFU.RCP R7, R7 ;  /* 0x0000000700077308 */ /* 0x001e240000001000 */
[----:B0-----:R-:W-:-:S06]  /*0330*/  IADD3 R5, R7, 0xffffffe, RZ ;  /* 0x0ffffffe07057810 */ /* 0x001fcc0007ffe0ff */
[----:B------:R-:W0:Y:S02]  /*0340*/  F2I.FTZ.U32.TRUNC.NTZ R5, R5 ;  /* 0x0000000500057305 */ /* 0x000e24000021f000 */
[----:B0-----:R-:W-:-:S04]  /*0350*/  IMAD.MOV R8, RZ, RZ, -R5 ;  /* 0x000000ffff087224 */ /* 0x001fc800078e0a05 */
[----:B------:R-:W-:-:S04]  /*0360*/  IMAD.MOV.U32 R0, RZ, RZ, R8 ;  /* 0x000000ffff007224 */ /* 0x000fc800078e0008 */
[----:B------:R-:W-:Y:S01]  /*0370*/  IMAD R3, R0, R9, RZ ;  /* 0x0000000900037224 */ /* 0x000fe200078e02ff */
[----:B------:R-:W-:-:S03]  /*0380*/  IABS R0, R6 ;  /* 0x0000000600007213 */ /* 0x000fc60000000000 */
[----:B------:R-:W-:-:S04]  /*0390*/  IMAD.HI.U32 R4, R5, R3, R4 ;  /* 0x0000000305047227 */ /* 0x000fc800078e0004 */
[----:B------:R-:W-:Y:S02]  /*03a0*/  IMAD.MOV R0, RZ, RZ, -R0 ;  /* 0x000000ffff007224 */ /* 0x000fe400078e0a00 */
        /* <DEDUP_REMOVED lines=8> */
[----:B------:R-:W-:Y:S01]  /*0430*/  ISETP.GE.AND P2, PT, R0, RZ, PT ;  /* 0x000000ff0000720c */ /* 0x000fe20003f46270 */
[----:B------:R-:W-:-:S06]  /*0440*/  IMAD.MOV.U32 R0, RZ, RZ, c[0x0][0x180] ;  /* 0x00006000ff007624 */ /* 0x000fcc00078e00ff */
[----:B------:R-:W-:-:S05]  /*0450*/  @P0 IADD3 R4, R4, 0x1, RZ ;  /* 0x0000000104040810 */ /* 0x000fca0007ffe0ff */
[----:B------:R-:W-:Y:S02]  /*0460*/  IMAD.MOV.U32 R3, RZ, RZ, R4 ;  /* 0x000000ffff037224 */ /* 0x000fe400078e0004 */
[----:B------:R-:W-:Y:S02]  /*0470*/  IMAD.MOV.U32 R4, RZ, RZ, c[0x0][0x180] ;  /* 0x00006000ff047624 */ /* 0x000fe400078e00ff */
[----:B------:R-:W-:Y:S01]  /*0480*/  @!P2 IMAD.MOV R3, RZ, RZ, -R3 ;  /* 0x000000ffff03a224 */ /* 0x000fe200078e0a03 */
[----:B------:R-:W-:Y:S02]  /*0490*/  @!P1 LOP3.LUT R3, RZ, R6, RZ, 0x33, !PT ;  /* 0x00000006ff039212 */ /* 0x000fe400078e33ff */
[----:B------:R-:W-:-:S03]  /*04a0*/  IADD3 R4, R4, 0x3f, RZ ;  /* 0x0000003f04047810 */ /* 0x000fc60007ffe0ff */
[----:B------:R-:W-:Y:S01]  /*04b0*/  IMAD.MOV R5, RZ, RZ, -R3 ;  /* 0x000000ffff057224 */ /* 0x000fe200078e0a03 */
[----:B------:R-:W-:Y:S01]  /*04c0*/  ISETP.GT.AND P0, PT, R4, 0x3f, PT ;  /* 0x0000003f0400780c */ /* 0x000fe20003f04270 */
[----:B------:R-:W-:Y:S02]  /*04d0*/  IMAD.SHL.U32 R3, R3, 0x200, RZ ;  /* 0x0000020003037824 */ /* 0x000fe400078e00ff */
[----:B------:R-:W-:-:S04]  /*04e0*/  IMAD R5, R6, R5, R13 ;  /* 0x0000000506057224 */ /* 0x000fc800078e020d */
[----:B------:R-:W-:-:S04]  /*04f0*/  IMAD.IADD R5, R2, 0x1, R5 ;  /* 0x0000000102057824 */ /* 0x000fc800078e0205 */
[----:B------:R-:W-:-:S05]  /*0500*/  IMAD R28, R5, 0x200, R12 ;  /* 0x00000200051c7824 */ /* 0x000fca00078e020c */
[----:B------:R0:W-:Y:S04]  /*0510*/  STL [R1+0xf80], R28 ;  /* 0x000f801c01007387 */ /* 0x0001e80000100800 */
[----:B------:R0:W-:Y:S01]  /*0520*/  STL [R1+0x124], R3 ;  /* 0x0001240301007387 */ /* 0x0001e20000100800 */
[----:B------:R-:W-:Y:S05]  /*0530*/  @P0 BRA `(.L_x_0) ;  /* 0x00000f9000000947 */ /* 0x000fea0003800000 */
[C---:B------:R-:W-:Y:S01]  /*0540*/  IMAD.SHL.U32 R2, R29.reuse, 0x20, RZ ;  /* 0x000000201d027824 */ /* 0x040fe200078e00ff */
[----:B------:R-:W-:Y:S01]  /*0550*/  CS2R R24, SRZ ;  /* 0x0000000000187805 */ /* 0x000fe2000001ff00 */
[----:B------:R-:W-:Y:S01]  /*0560*/  IMAD.SHL.U32 R0, R29, 0x2, RZ ;  /* 0x000000021d007824 */ /* 0x000fe200078e00ff */
[----:B------:R-:W-:Y:S01]  /*0570*/  CS2R R26, SRZ ;  /* 0x00000000001a7805 */ /* 0x000fe2000001ff00 */
[----:B------:R-:W-:Y:S01]  /*0580*/  CS2R R20, SRZ ;  /* 0x0000000000147805 */ /* 0x000fe2000001ff00 */
[----:B------:R1:W-:Y:S01]  /*0590*/  STL [R1+0xf84], R2 ;  /* 0x000f840201007387 */ /* 0x0003e20000100800 */
[----:B------:R-:W-:Y:S01]  /*05a0*/  CS2R R22, SRZ ;  /* 0x0000000000167805 */ /* 0x000fe2000001ff00 */
[----:B------:R-:W-:Y:S01]  /*05b0*/  CS2R R16, SRZ ;  /* 0x0000000000107805 */ /* 0x000fe2000001ff00 */
[----:B------:R-:W-:Y:S01]  /*05c0*/  CS2R R18, SRZ ;  /* 0x0000000000127805 */ /* 0x000fe2000001ff00 */
[----:B------:R1:W-:Y:S01]  /*05d0*/  STL [R1+0xf7c], R0 ;  /* 0x000f7c0001007387 */ /* 0x0003e20000100800 */
[----:B------:R-:W-:Y:S01]  /*05e0*/  CS2R R12, SRZ ;  /* 0x00000000000c7805 */ /* 0x000fe2000001ff00 */
[----:B------:R-:W-:Y:S01]  /*05f0*/  CS2R R14, SRZ ;  /* 0x00000000000e7805 */ /* 0x000fe2000001ff00 */
[----:B------:R-:W-:Y:S01]  /*0600*/  CS2R R8, SRZ ;  /* 0x0000000000087805 */ /* 0x000fe2000001ff00 */
[----:B------:R1:W-:Y:S01]  /*0610*/  STL [R1], RZ ;  /* 0x000000ff01007387 */ /* 0x0003e20000100800 */
[----:B------:R-:W-:Y:S01]  /*0620*/  CS2R R10, SRZ ;  /* 0x00000000000a7805 */ /* 0x000fe2000001ff00 */
[----:B------:R-:W-:Y:S01]  /*0630*/  CS2R R4, SRZ ;  /* 0x0000000000047805 */ /* 0x000fe2000001ff00 */
[----:B------:R-:W-:Y:S01]  /*0640*/  CS2R R6, SRZ ;  /* 0x0000000000067805 */ /* 0x000fe2000001ff00 */
[----:B------:R1:W-:Y:S04]  /*0650*/  STL [R1+0x4], RZ ;  /* 0x000004ff01007387 */ /* 0x0003e80000100800 */
        /* <DEDUP_REMOVED lines=229> */
[----:B------:R1:W-:Y:S01]  /*14b0*/  STL [R1+0x66c], RZ ;  /* 0x00066cff01007387 */ /* 0x0003e20000100800 */
[----:B------:R-:W-:Y:S05]  /*14c0*/  BRA `(.L_x_1) ;  /* 0x000326b000007947 */ /* 0x000fea0003800000 */
.L_x_0:
[----:B------:R-:W-:Y:S01]  /*14d0*/  IABS R27, c[0x0][0x17c] ;  /* 0x00005f00001b7a13 */ /* 0x000fe20000000000 */
[----:B------:R-:W-:Y:S01]  /*14e0*/  IMAD.MOV.U32 R7, RZ, RZ, R3 ;  /* 0x000000ffff077224 */ /* 0x000fe200078e0003 */
[----:B------:R-:W-:Y:S01]  /*14f0*/  SHF.R.U32.HI R2, RZ, 0x6, R29 ;  /* 0x00000006ff027819 */ /* 0x000fe2000001161d */
[----:B------:R1:W-:Y:S01]  /*1500*/  STL [R1+0xf88], R0 ;  /* 0x000f880001007387 */ /* 0x0003e20000100800 */
[----:B0-----:R-:W0:Y:S01]  /*1510*/  I2F.RP R3, R27 ;  /* 0x0000001b00037306 */ /* 0x001e220000209400 */
[----:B------:R-:W-:Y:S01]  /*1520*/  IMAD.SHL.U32 R11, R29, 0x20, RZ ;  /* 0x000000201d0b7824 */ /* 0x000fe200078e00ff */
[----:B------:R-:W-:-:S02]  /*1530*/  SGXT.U32 R2, R2, 0x3 ;  /* 0x000000030202781a */ /* 0x000fc40000000000 */
[----:B------:R-:W-:Y:S02]  /*1540*/  LOP3.LUT R14, R29, 0x7, RZ, 0xc0, !PT ;  /* 0x000000071d0e7812 */ /* 0x000fe400078ec0ff */
[----:B------:R-:W-:-:S04]  /*1550*/  LOP3.LUT R2, R7, R2, RZ, 0xfc, !PT ;  /* 0x0000000207027212 */ /* 0x000fc800078efcff */
[C---:B------:R-:W-:Y:S02]  /*1560*/  LOP3.LUT R5, R2.reuse, 0x1f8, RZ, 0xfc, !PT ;  /* 0x000001f802057812 */ /* 0x040fe400078efcff */
[C---:B------:R-:W-:Y:S02]  /*1570*/  LOP3.LUT R6, R2.reuse, 0x1f0, RZ, 0xfc, !PT ;  /* 0x000001f002067812 */ /* 0x040fe400078efcff */
[----:B------:R-:W-:Y:S01]  /*1580*/  IABS R12, R5 ;  /* 0x00000005000c7213 */ /* 0x000fe20000000000 */
[----:B0-----:R-:W0:Y:S01]  /*1590*/  MUFU.RCP R3, R3 ;  /* 0x0000000300037308 */ /* 0x001e220000001000 */
[C---:B------:R-:W-:Y:S02]  /*15a0*/  LOP3.LUT R15, R2.reuse, 0x1e8, RZ, 0xfc, !PT ;  /* 0x000001e8020f7812 */ /* 0x040fe400078efcff */
[----:B------:R-:W-:Y:S02]  /*15b0*/  LOP3.LUT R13, R2, 0x1e0, RZ, 0xfc, !PT ;  /* 0x000001e0020d7812 */ /* 0x000fe400078efcff */
[----:B------:R-:W-:-:S02]  /*15c0*/  ISETP.GE.AND P4, PT, R5, RZ, PT ;  /* 0x000000ff0500720c */ /* 0x000fc40003f86270 */
[----:B------:R-:W-:Y:S02]  /*15d0*/  LOP3.LUT R5, R2, 0x1d8, RZ, 0xfc, !PT ;  /* 0x000001d802057812 */ /* 0x000fe400078efcff */
[----:B------:R-:W-:Y:S02]  /*15e0*/  ISETP.GE.AND P2, PT, R6, RZ, PT ;  /* 0x000000ff0600720c */ /* 0x000fe40003f46270 */
[----:B------:R-:W-:Y:S02]  /*15f0*/  ISETP.GE.AND P5, PT, R15, RZ, PT ;  /* 0x000000ff0f00720c */ /* 0x000fe40003fa6270 */
[----:B------:R-:W-:Y:S02]  /*1600*/  LOP3.LUT R18, R2, 0x1a8, RZ, 0xfc, !PT ;  /* 0x000001a802127812 */ /* 0x000fe400078efcff */
[----:B0-----:R-:W-:-:S04]  /*1610*/  IADD3 R8, R3, 0xffffffe, RZ ;  /* 0x0ffffffe03087810 */ /* 0x001fc80007ffe0ff */
[----:B------:R0:W2:Y:S02]  /*1620*/  F2I.FTZ.U32.TRUNC.NTZ R9, R8 ;  /* 0x0000000800097305 */ /* 0x0000a4000021f000 */
[----:B0-----:R-:W-:Y:S02]  /*1630*/  IMAD.MOV.U32 R8, RZ, RZ, RZ ;  /* 0x000000ffff087224 */ /* 0x001fe400078e00ff */
[----:B--2---:R-:W-:-:S04]  /*1640*/  IMAD.MOV R10, RZ, RZ, -R9 ;  /* 0x000000ffff0a7224 */ /* 0x004fc800078e0a09 */
[----:B------:R-:W-:Y:S01]  /*1650*/  IMAD R7, R10, R27, RZ ;  /* 0x0000001b0a077224 */ /* 0x000fe200078e02ff */
[----:B------:R-:W-:Y:S02]  /*1660*/  IABS R10, R6 ;  /* 0x00000006000a7213 */ /* 0x000fe40000000000 */
[----:B------:R-:W-:Y:S01]  /*1670*/  LOP3.LUT R6, R2, 0x1d0, RZ, 0xfc, !PT ;  /* 0x000001d002067812 */ /* 0x000fe200078efcff */
[----:B------:R-:W-:Y:S01]  /*1680*/  IMAD.HI.U32 R3, R9, R7, R8 ;  /* 0x0000000709037227 */ /* 0x000fe200078e0008 */
[----:B------:R-:W-:Y:S02]  /*1690*/  SHF.R.S32.HI R7, RZ, 0x1f, R4 ;  /* 0x0000001fff077819 */ /* 0x000fe40000011404 */
[----:B------:R-:W-:Y:S02]  /*16a0*/  IABS R16, R6 ;  /* 0x0000000600107213 */ /* 0x000fe40000000000 */
[----:B-1----:R-:W-:Y:S01]  /*16b0*/  LEA.HI R0, R7, R4, RZ, 0x6 ;  /* 0x0000000407007211 */ /* 0x002fe200078f30ff */
[----:B------:R-:W-:Y:S01]  /*16c0*/  IMAD.HI.U32 R8, R3, R12, RZ ;  /* 0x0000000c03087227 */ /* 0x000fe200078e00ff */
[----:B------:R-:W-:-:S03]  /*16d0*/  IABS R4, R15 ;  /* 0x0000000f00047213 */ /* 0x000fc60000000000 */
[----:B------:R-:W-:Y:S01]  /*16e0*/  IMAD.HI.U32 R9, R3, R10, RZ ;  /* 0x0000000a03097227 */ /* 0x000fe200078e00ff */
[----:B------:R0:W-:Y:S03]  /*16f0*/  STL [R1+0xdc], R0 ;  /* 0x0000dc0001007387 */ /* 0x0001e60000100800 */
[----:B------:R-:W-:Y:S01]  /*1700*/  IMAD.MOV R8, RZ, RZ, -R8 ;  /* 0x000000ffff087224 */ /* 0x000fe200078e0a08 */
[----:B------:R1:W-:Y:S01]  /*1710*/  STL [R1+0xf84], R11 ;  /* 0x000f840b01007387 */ /* 0x0003e20000100800 */
[----:B------:R-:W-:Y:S02]  /*1720*/  IMAD.MOV R9, RZ, RZ, -R9 ;  /* 0x000000ffff097224 */ /* 0x000fe400078e0a09 */
[C---:B------:R-:W-:Y:S02]  /*1730*/  IMAD R12, R27.reuse, R8, R12 ;  /* 0x000000081b0c7224 */ /* 0x040fe400078e020c */
[----:B------:R-:W-:Y:S01]  /*1740*/  IMAD R8, R27, R9, R10 ;  /* 0x000000091b087224 */ /* 0x000fe200078e020a */
[----:B------:R-:W-:Y:S01]  /*1750*/  IABS R10, R13 ;  /* 0x0000000d000a7213 */ /* 0x000fe20000000000 */
[----:B0-----:R-:W-:Y:S01]  /*1760*/  IMAD.SHL.U32 R0, R29, 0x2, RZ ;  /* 0x000000021d007824 */ /* 0x001fe200078e00ff */
[----:B------:R-:W-:Y:S01]  /*1770*/  ISETP.GT.U32.AND P0, PT, R27, R12, PT ;  /* 0x0000000c1b00720c */ /* 0x000fe20003f04070 */
[C---:B------:R-:W-:Y:S01]  /*1780*/  IMAD.SHL.U32 R9, R14.reuse, 0x10, RZ ;  /* 0x000000100e097824 */ /* 0x040fe200078e00ff */
[----:B-1----:R-:W-:Y:S01]  /*1790*/  LOP3.LUT R11, R11, 0xc00, RZ, 0xc0, !PT ;  /* 0x00000c000b0b7812 */ /* 0x002fe200078ec0ff */
[----:B------:R-:W-:Y:S01]  /*17a0*/  IMAD.HI.U32 R7, R3, R4, RZ ;  /* 0x0000000403077227 */ /* 0x000fe200078e00ff */
[----:B------:R-:W-:Y:S01]  /*17b0*/  ISETP.GT.U32.AND P1, PT, R27, R8, PT ;  /* 0x000000081b00720c */ /* 0x000fe20003f24070 */
[----:B------:R0:W-:Y:S02]  /*17c0*/  STL [R1+0xf7c], R0 ;  /* 0x000f7c0001007387 */ /* 0x0001e40000100800 */
[----:B------:R-:W-:Y:S01]  /*17d0*/  IMAD R11, R14, 0x80, R11 ;  /* 0x000000800e0b7824 */ /* 0x000fe200078e020b */
[----:B------:R-:W-:Y:S01]  /*17e0*/  LOP3.LUT R14, R9, 0x30, R0, 0x78, !PT ;  /* 0x00000030090e7812 */ /* 0x000fe200078e7800 */
[----:B------:R-:W-:-:S04]  /*17f0*/  IMAD.HI.U32 R9, R3, R10, RZ ;  /* 0x0000000a03097227 */ /* 0x000fc800078e00ff */
[----:B------:R-:W-:Y:S02]  /*1800*/  IMAD.MOV R7, RZ, RZ, -R7 ;  /* 0x000000ffff077224 */ /* 0x000fe400078e0a07 */
[----:B------:R-:W-:Y:S02]  /*1810*/  IMAD.MOV R9, RZ, RZ, -R9 ;  /* 0x000000ffff097224 */ /* 0x000fe400078e0a09 */
[C---:B------:R-:W-:Y:S01]  /*1820*/  IMAD R4, R27.reuse, R7, R4 ;  /* 0x000000071b047224 */ /* 0x040fe200078e0204 */
[----:B------:R-:W-:Y:S01]  /*1830*/  LOP3.LUT R7, R2, 0x1c8, RZ, 0xfc, !PT ;  /* 0x000001c802077812 */ /* 0x000fe200078efcff */
[--C-:B------:R-:W-:Y:S02]  /*1840*/  @!P1 IMAD.IADD R8, R8, 0x1, -R27.reuse ;  /* 0x0000000108089824 */ /* 0x100fe400078e0a1b */
[C---:B------:R-:W-:Y:S01]  /*1850*/  IMAD R10, R27.reuse, R9, R10 ;  /* 0x000000091b0a7224 */ /* 0x040fe200078e020a */
[C---:B------:R-:W-:Y:S01]  /*1860*/  ISETP.GT.U32.AND P3, PT, R27.reuse, R4, PT ;  /* 0x000000041b00720c */ /* 0x040fe20003f64070 */
[----:B------:R-:W-:Y:S01]  /*1870*/  @!P0 IMAD.IADD R12, R12, 0x1, -R27 ;  /* 0x000000010c0c8824 */ /* 0x000fe200078e0a1b */
[----:B------:R-:W-:Y:S01]  /*1880*/  ISETP.GT.U32.AND P0, PT, R27, R8, PT ;  /* 0x000000081b00720c */ /* 0x000fe20003f04070 */
[----:B0-----:R-:W-:Y:S01]  /*1890*/  IMAD.IADD R0, R11, 0x1, R14 ;  /* 0x000000010b007824 */ /* 0x001fe200078e020e */
[----:B------:R-:W-:-:S02]  /*18a0*/  ISETP.GT.U32.AND P6, PT, R27, R10, PT ;  /* 0x0000000a1b00720c */ /* 0x000fc40003fc4070 */
[----:B------:R-:W-:Y:S02]  /*18b0*/  IABS R14, R5 ;  /* 0x00000005000e7213 */ /* 0x000fe40000000000 */
[----:B------:R-:W-:Y:S01]  /*18c0*/  ISETP.GT.U32.AND P1, PT, R27, R12, PT ;  /* 0x0000000c1b00720c */ /* 0x000fe20003f24070 */
[----:B------:R-:W-:Y:S01]  /*18d0*/  STL [R1+0x12c], R0 ;  /* 0x00012c0001007387 */ /* 0x000fe20000100800 */
[----:B------:R-:W-:-:S03]  /*18e0*/  LOP3.LUT R9, R2, 0x1b8, RZ, 0xfc, !PT ;  /* 0x000001b802097812 */ /* 0x000fc600078efcff */
[--C-:B------:R-:W-:Y:S01]  /*18f0*/  @!P3 IMAD.IADD R4, R4, 0x1, -R27.reuse ;  /* 0x000000010404b824 */ /* 0x100fe200078e0a1b */
[----:B------:R0:W-:Y:S01]  /*1900*/  STL [R1+0xf8c], R0 ;  /* 0x000f8c0001007387 */ /* 0x0001e20000100800 */
[--C-:B------:R-:W-:Y:S01]  /*1910*/  @!P0 IMAD.IADD R8, R8, 0x1, -R27.reuse ;  /* 0x0000000108088824 */ /* 0x100fe200078e0a1b */
[----:B------:R-:W-:Y:S01]  /*1920*/  ISETP.GE.AND P0, PT, R5, RZ, PT ;  /* 0x000000ff0500720c */ /* 0x000fe20003f06270 */
[----:B------:R-:W-:Y:S01]  /*1930*/  @!P6 IMAD.IADD R10, R10, 0x1, -R27 ;  /* 0x000000010a0ae824 */ /* 0x000fe200078e0a1b */
[----:B------:R-:W-:Y:S01]  /*1940*/  ISETP.GT.U32.AND P6, PT, R27, R4, PT ;  /* 0x000000041b00720c */ /* 0x000fe20003fc4070 */
[----:B------:R-:W-:Y:S01]  /*1950*/  IMAD.HI.U32 R5, R3, R14, RZ ;  /* 0x0000000e03057227 */ /* 0x000fe200078e00ff */
[----:B------:R-:W-:-:S03]  /*1960*/  ISETP.GE.AND P3, PT, R6, RZ, PT ;  /* 0x000000ff0600720c */ /* 0x000fc60003f66270 */
[----:B------:R-:W-:Y:S02]  /*1970*/  IMAD.MOV R5, RZ, RZ, -R5 ;  /* 0x000000ffff057224 */ /* 0x000fe400078e0a05 */
[----:B0-----:R-:W-:Y:S02]  /*1980*/  IMAD.MOV.U32 R0, RZ, RZ, R8 ;  /* 0x000000ffff007224 */ /* 0x001fe400078e0008 */
[----:B------:R-:W-:Y:S01]  /*1990*/  IMAD R8, R27, R5, R14 ;  /* 0x000000051b087224 */ /* 0x000fe200078e020e */
[----:B------:R-:W-:Y:S01]  /*19a0*/  LOP3.LUT R5, R2, 0x1c0, RZ, 0xfc, !PT ;  /* 0x000001c002057812 */ /* 0x000fe200078efcff */
[----:B------:R-:W-:Y:S01]  /*19b0*/  IMAD.HI.U32 R6, R3, R16, RZ ;  /* 0x0000001003067227 */ /* 0x000fe200078e00ff */
[----:B------:R-:W-:Y:S02]  /*19c0*/  IABS R14, R9 ;  /* 0x00000009000e7213 */ /* 0x000fe40000000000 */
[----:B------:R-:W-:Y:S01]  /*19d0*/  IABS R11, R5 ;  /* 0x00000005000b7213 */ /* 0x000fe20000000000 */
[--C-:B------:R-:W-:Y:S01]  /*19e0*/  @!P6 IMAD.IADD R4, R4, 0x1, -R27.reuse ;  /* 0x000000010404e824 */ /* 0x100fe200078e0a1b */
[----:B------:R-:W-:Y:S01]  /*19f0*/  ISETP.GT.U32.AND P6, PT, R27, R8, PT ;  /* 0x000000081b00720c */ /* 0x000fe20003fc4070 */
[----:B------:R-:W-:Y:S01]  /*1a00*/  @!P1 IMAD.IADD R12, R12, 0x1, -R27 ;  /* 0x000000010c0c9824 */ /* 0x000fe200078e0a1b */
[----:B------:R-:W-:Y:S01]  /*1a10*/  ISETP.GE.AND P1, PT, R13, RZ, PT ;  /* 0x000000ff0d00720c */ /* 0x000fe20003f26270 */
[----:B------:R-:W-:-:S02]  /*1a20*/  IMAD.MOV R6, RZ, RZ, -R6 ;  /* 0x000000ffff067224 */ /* 0x000fc400078e0a06 */
[----:B------:R-:W-:Y:S01]  /*1a30*/  IMAD.MOV.U32 R17, RZ, RZ, R12 ;  /* 0x000000ffff117224 */ /* 0x000fe200078e000c */
[----:B------:R-:W-:Y:S01]  /*1a40*/  IABS R12, R7 ;  /* 0x00000007000c7213 */ /* 0x000fe20000000000 */
[C---:B------:R-:W-:Y:S02]  /*1a50*/  IMAD R6, R27.reuse, R6, R16 ;  /* 0x000000061b067224 */ /* 0x040fe400078e0210 */
[----:B------:R-:W-:Y:S02]  /*1a60*/  IMAD.MOV.U32 R13, RZ, RZ, R4 ;  /* 0x000000ffff0d7224 */ /* 0x000fe400078e0004 */
[----:B------:R-:W-:Y:S01]  /*1a70*/  @!P4 IMAD.MOV R17, RZ, RZ, -R17 ;  /* 0x000000ffff11c224 */ /* 0x000fe200078e0a11 */
[C---:B------:R-:W-:Y:S01]  /*1a80*/  ISETP.GT.U32.AND P4, PT, R27.reuse, R10, PT ;  /* 0x0000000a1b00720c */ /* 0x040fe20003f84070 */
[----:B------:R-:W-:Y:S01]  /*1a90*/  @!P5 IMAD.MOV R13, RZ, RZ, -R13 ;  /* 0x000000ffff0dd224 */ /* 0x000fe200078e0a0d */
[----:B------:R-:W-:Y:S01]  /*1aa0*/  ISETP.GT.U32.AND P5, PT, R27, R6, PT ;  /* 0x000000061b00720c */ /* 0x000fe20003fa4070 */
[----:B------:R-:W-:Y:S01]  /*1ab0*/  @!P6 IMAD.IADD R8, R8, 0x1, -R27 ;  /* 0x000000010808e824 */ /* 0x000fe200078e0a1b */
[----:B------:R-:W-:Y:S01]  /*1ac0*/  STL [R1+0xd4], R17 ;  /* 0x0000d41101007387 */ /* 0x000fe20000100800 */
[----:B------:R-:W-:Y:S01]  /*1ad0*/  @!P2 IMAD.MOV R0, RZ, RZ, -R0 ;  /* 0x000000ffff00a224 */ /* 0x000fe200078e0a00 */
[----:B------:R-:W-:Y:S01]  /*1ae0*/  ISETP.GE.AND P2, PT, R7, RZ, PT ;  /* 0x000000ff0700720c */ /* 0x000fe20003f46270 */
[----:B------:R-:W-:Y:S01]  /*1af0*/  IMAD.HI.U32 R7, R3, R12, RZ ;  /* 0x0000000c03077227 */ /* 0x000fe200078e00ff */
[----:B------:R-:W-:-:S02]  /*1b00*/  ISETP.GT.U32.AND P6, PT, R27, R8, PT ;  /* 0x000000081b00720c */ /* 0x000fc40003fc4070 */
[----:B------:R0:W-:Y:S01]  /*1b10*/  STL [R1+0xd0], R0 ;  /* 0x0000d00001007387 */ /* 0x0001e20000100800 */
[----:B------:R-:W-:Y:S02]  /*1b20*/  IMAD.MOV.U32 R4, RZ, RZ, R11 ;  /* 0x000000ffff047224 */ /* 0x000fe400078e000b */
[----:B------:R-:W-:Y:S01]  /*1b30*/  @!P4 IMAD.IADD R10, R10, 0x1, -R27 ;  /* 0x000000010a0ac824 */ /* 0x000fe200078e0a1b */
[----:B------:R-:W-:Y:S01]  /*1b40*/  ISETP.GE.AND P4, PT, R5, RZ, PT ;  /* 0x000000ff0500720c */ /* 0x000fe20003f86270 */
[----:B------:R-:W-:Y:S01]  /*1b50*/  IMAD.MOV R11, RZ, RZ, -R7 ;  /* 0x000000ffff0b7224 */ /* 0x000fe200078e0a07 */
[----:B------:R-:W-:Y:S01]  /*1b60*/  LOP3.LUT R5, R2, 0x1b0, RZ, 0xfc, !PT ;  /* 0x000001b002057812 */ /* 0x000fe200078efcff */
[----:B------:R-:W-:Y:S01]  /*1b70*/  @!P5 IMAD.IADD R6, R6, 0x1, -R27 ;  /* 0x000000010606d824 */ /* 0x000fe200078e0a1b */
[----:B------:R-:W-:Y:S01]  /*1b80*/  STL [R1+0xcc], R13 ;  /* 0x0000cc0d01007387 */ /* 0x000fe20000100800 */
[----:B------:R-:W-:-:S03]  /*1b90*/  IMAD.HI.U32 R7, R3, R4, RZ ;  /* 0x0000000403077227 */ /* 0x000fc600078e00ff */
[C---:B------:R-:W-:Y:S01]  /*1ba0*/  ISETP.GT.U32.AND P5, PT, R27.reuse, R6, PT ;  /* 0x000000061b00720c */ /* 0x040fe20003fa4070 */
[----:B0-----:R-:W-:Y:S01]  /*1bb0*/  IMAD.MOV.U32 R0, RZ, RZ, R10 ;  /* 0x000000ffff007224 */ /* 0x001fe200078e000a */
[----:B------:R-:W-:Y:S01]  /*1bc0*/  IABS R10, R5 ;  /* 0x00000005000a7213 */ /* 0x000fe20000000000 */
[----:B------:R-:W-:Y:S02]  /*1bd0*/  IMAD R12, R27, R11, R12 ;  /* 0x0000000b1b0c7224 */ /* 0x000fe400078e020c */
[----:B------:R-:W-:Y:S02]  /*1be0*/  IMAD.MOV R7, RZ, RZ, -R7 ;  /* 0x000000ffff077224 */ /* 0x000fe400078e0a07 */
[----:B------:R-:W-:-:S04]  /*1bf0*/  IMAD.HI.U32 R11, R3, R14, RZ ;  /* 0x0000000e030b7227 */ /* 0x000fc800078e00ff */
[----:B------:R-:W-:Y:S01]  /*1c00*/  @!P1 IMAD.MOV R0, RZ, RZ, -R0 ;  /* 0x000000ffff009224 */ /* 0x000fe200078e0a00 */
[----:B------:R-:W-:Y:S01]  /*1c10*/  ISETP.GE.AND P1, PT, R9, RZ, PT ;  /* 0x000000ff0900720c */ /* 0x000fe20003f26270 */
[----:B------:R-:W-:Y:S01]  /*1c20*/  @!P6 IMAD.IADD R8, R8, 0x1, -R27 ;  /* 0x000000010808e824 */ /* 0x000fe200078e0a1b */
[C---:B------:R-:W-:Y:S01]  /*1c30*/  ISETP.GT.U32.AND P6, PT, R27.reuse, R12, PT ;  /* 0x0000000c1b00720c */ /* 0x040fe20003fc4070 */
[----:B------:R-:W-:Y:S01]  /*1c40*/  IMAD R9, R27, R7, R4 ;  /* 0x000000071b097224 */ /* 0x000fe200078e0204 */
[----:B------:R0:W-:Y:S01]  /*1c50*/  STL [R1+0xc8], R0 ;  /* 0x0000c80001007387 */ /* 0x0001e20000100800 */
[----:B------:R-:W-:Y:S01]  /*1c60*/  IMAD.HI.U32 R7, R3, R10, RZ ;  /* 0x0000000a03077227 */ /* 0x000fe200078e00ff */
[----:B------:R-:W-:-:S03]  /*1c70*/  IABS R4, R18 ;  /* 0x0000001200047213 */ /* 0x000fc60000000000 */
[----:B------:R-:W-:Y:S02]  /*1c80*/  IMAD.MOV R11, RZ, RZ, -R11 ;  /* 0x000000ffff0b7224 */ /* 0x000fe400078e0a0b */
[----:B------:R-:W-:Y:S02]  /*1c90*/  IMAD.MOV R7, RZ, RZ, -R7 ;  /* 0x000000ffff077224 */ /* 0x000fe400078e0a07 */
[C---:B------:R-:W-:Y:S01]  /*1ca0*/  IMAD R11, R27.reuse, R11, R14 ;  /* 0x0000000b1b0b7224 */ /* 0x040fe200078e020e */
[----:B------:R-:W-:Y:S01]  /*1cb0*/  LOP3.LUT R14, R2, 0x1a0, RZ, 0xfc, !PT ;  /* 0x000001a0020e7812 */ /* 0x000fe200078efcff */
[----:B0-----:R-:W-:Y:S02]  /*1cc0*/  IMAD.MOV.U32 R0, RZ, RZ, R8 ;  /* 0x000000ffff007224 */ /* 0x001fe400078e0008 */
[C---:B------:R-:W-:Y:S01]  /*1cd0*/  IMAD R10, R27.reuse, R7, R10 ;  /* 0x000000071b0a7224 */ /* 0x040fe200078e020a */
[----:B------:R-:W-:Y:S01]  /*1ce0*/  IABS R13, R14 ;  /* 0x0000000e000d7213 */ /* 0x000fe20000000000 */
[--C-:B------:R-:W-:Y:S01]  /*1cf0*/  @!P5 IMAD.IADD R6, R6, 0x1, -R27.reuse ;  /* 0x000000010606d824 */ /* 0x100fe200078e0a1b */
[C---:B------:R-:W-:Y:S01]  /*1d00*/  ISETP.GT.U32.AND P5, PT, R27.reuse, R11, PT ;  /* 0x0000000b1b00720c */ /* 0x040fe20003fa4070 */
[----:B------:R-:W-:Y:S01]  /*1d10*/  @!P0 IMAD.MOV R0, RZ, RZ, -R0 ;  /* 0x000000ffff008224 */ /* 0x000fe200078e0a00 */
[C---:B------:R-:W-:Y:S01]  /*1d20*/  ISETP.GT.U32.AND P0, PT, R27.reuse, R9, PT ;  /* 0x000000091b00720c */ /* 0x040fe20003f04070 */
[----:B------:R-:W-:Y:S01]  /*1d30*/  @!P6 IMAD.IADD R12, R12, 0x1, -R27 ;  /* 0x000000010c0ce824 */ /* 0x000fe200078e0a1b */
[----:B------:R-:W-:Y:S01]  /*1d40*/  ISETP.GT.U32.AND P6, PT, R27, R10, PT ;  /* 0x0000000a1b00720c */ /* 0x000fe20003fc4070 */
[----:B------:R-:W-:Y:S01]  /*1d50*/  IMAD.HI.U32 R8, R3, R4, RZ ;  /* 0x0000000403087227 */ /* 0x000fe200078e00ff */
[----:B------:R0:W-:Y:S03]  /*1d60*/  STL [R1+0xc4], R0 ;  /* 0x0000c40001007387 */ /* 0x0001e60000100800 */
[----:B------:R-:W-:Y:S01]  /*1d70*/  IMAD.MOV R7, RZ, RZ, -R8 ;  /* 0x000000ffff077224 */ /* 0x000fe200078e0a08 */
[----:B------:R-:W-:-:S03]  /*1d80*/  LOP3.LUT R8, R2, 0x198, RZ, 0xfc, !PT ;  /* 0x0000019802087812 */ /* 0x000fc600078efcff */
[--C-:B------:R-:W-:Y:S01]  /*1d90*/  @!P5 IMAD.IADD R11, R11, 0x1, -R27.reuse ;  /* 0x000000010b0bd824 */ /* 0x100fe200078e0a1b */
[----:B------:R-:W-:Y:S01]  /*1da0*/  IABS R17, R8 ;  /* 0x0000000800117213 */ /* 0x000fe20000000000 */
[--C-:B------:R-:W-:Y:S01]  /*1db0*/  @!P0 IMAD.IADD R9, R9, 0x1, -R27.reuse ;  /* 0x0000000109098824 */ /* 0x100fe200078e0a1b */
[C---:B------:R-:W-:Y:S01]  /*1dc0*/  ISETP.GT.U32.AND P0, PT, R27.reuse, R12, PT ;  /* 0x0000000c1b00720c */ /* 0x040fe20003f04070 */
[----:B------:R-:W-:Y:S01]  /*1dd0*/  @!P6 IMAD.IADD R10, R10, 0x1, -R27 ;  /* 0x000000010a0ae824 */ /* 0x000fe200078e0a1b */
[C---:B------:R-:W-:Y:S01]  /*1de0*/  ISETP.GT.U32.AND P6, PT, R27.reuse, R11, PT ;  /* 0x0000000b1b00720c */ /* 0x040fe20003fc4070 */
[----:B0-----:R-:W-:Y:S01]  /*1df0*/  IMAD.MOV.U32 R0, RZ, RZ, R6 ;  /* 0x000000ffff007224 */ /* 0x001fe200078e0006 */
[----:B------:R-:W-:Y:S01]  /*1e00*/  ISETP.GT.U32.AND P5, PT, R27, R9, PT ;  /* 0x000000091b00720c */ /* 0x000fe20003fa4070 */
[----:B------:R-:W-:-:S04]  /*1e10*/  IMAD.HI.U32 R6, R3, R13, RZ ;  /* 0x0000000d03067227 */ /* 0x000fc800078e00ff */
[----:B------:R-:W-:Y:S02]  /*1e20*/  IMAD.MOV R6, RZ, RZ, -R6 ;  /* 0x000000ffff067224 */ /* 0x000fe400078e0a06 */
[----:B------:R-:W-:Y:S01]  /*1e30*/  @!P3 IMAD.MOV R0, RZ, RZ, -R0 ;  /* 0x000000ffff00b224 */ /* 0x000fe200078e0a00 */
[C---:B------:R-:W-:Y:S01]  /*1e40*/  ISETP.GT.U32.AND P3, PT, R27.reuse, R10, PT ;  /* 0x0000000a1b00720c */ /* 0x040fe20003f64070 */
[C---:B------:R-:W-:Y:S01]  /*1e50*/  IMAD R4, R27.reuse, R7, R4 ;  /* 0x000000071b047224 */ /* 0x040fe200078e0204 */
[C---:B------:R-:W-:Y:S01]  /*1e60*/  LOP3.LUT R7, R2.reuse, 0x190, RZ, 0xfc, !PT ;  /* 0x0000019002077812 */ /* 0x040fe200078efcff */
[C---:B------:R-:W-:Y:S01]  /*1e70*/  IMAD R13, R27.reuse, R6, R13 ;  /* 0x000000061b0d7224 */ /* 0x040fe200078e020d */
[----:B------:R-:W-:Y:S01]  /*1e80*/  LOP3.LUT R6, R2, 0x188, RZ, 0xfc, !PT ;  /* 0x0000018802067812 */ /* 0x000fe200078efcff */
[--C-:B------:R-:W-:Y:S01]  /*1e90*/  @!P0 IMAD.IADD R12, R12, 0x1, -R27.reuse ;  /* 0x000000010c0c8824 */ /* 0x100fe200078e0a1b */
[----:B------:R-:W-:Y:S01]  /*1ea0*/  ISETP.GT.U32.AND P0, PT, R27, R4, PT ;  /* 0x000000041b00720c */ /* 0x000fe20003f04070 */
[--C-:B------:R-:W-:Y:S01]  /*1eb0*/  @!P6 IMAD.IADD R11, R11, 0x1, -R27.reuse ;  /* 0x000000010b0be824 */ /* 0x100fe200078e0a1b */
[----:B------:R-:W-:Y:S01]  /*1ec0*/  ISETP.GT.U32.AND P6, PT, R27, R13, PT ;  /* 0x0000000d1b00720c */ /* 0x000fe20003fc4070 */
[--C-:B------:R-:W-:Y:S01]  /*1ed0*/  @!P5 IMAD.IADD R9, R9, 0x1, -R27.reuse ;  /* 0x000000010909d824 */ /* 0x100fe200078e0a1b */
[----:B------:R0:W-:Y:S01]  /*1ee0*/  STL [R1+0xc0], R0 ;  /* 0x0000c00001007387 */ /* 0x0001e20000100800 */
[----:B------:R-:W-:Y:S01]  /*1ef0*/  IMAD.MOV.U32 R19, RZ, RZ, R12 ;  /* 0x000000ffff137224 */ /* 0x000fe200078e000c */
[----:B------:R-:W-:Y:S01]  /*1f00*/  ISETP.GE.AND P5, PT, R5, RZ, PT ;  /* 0x000000ff0500720c */ /* 0x000fe20003fa6270 */
[----:B------:R-:W-:Y:S01]  /*1f10*/  @!P3 IMAD.IADD R10, R10, 0x1, -R27 ;  /* 0x000000010a0ab824 */ /* 0x000fe200078e0a1b */
[----:B------:R-:W-:Y:S01]  /*1f20*/  ISETP.GE.AND P3, PT, R18, RZ, PT ;  /* 0x000000ff1200720c */ /* 0x000fe20003f66270 */
[----:B------:R-:W-:Y:S01]  /*1f30*/  IMAD.HI.U32 R15, R3, R17, RZ ;  /* 0x00000011030f7227 */ /* 0x000fe200078e00ff */
[----:B------:R-:W-:-:S02]  /*1f40*/  IABS R18, R6 ;  /* 0x0000000600127213 */ /* 0x000fc40000000000 */
[----:B------:R-:W-:Y:S01]  /*1f50*/  IABS R16, R7 ;  /* 0x0000000700107213 */ /* 0x000fe20000000000 */
[--C-:B------:R-:W-:Y:S01]  /*1f60*/  @!P0 IMAD.IADD R4, R4, 0x1, -R27.reuse ;  /* 0x0000000104048824 */ /* 0x100fe200078e0a1b */
[----:B------:R-:W-:Y:S01]  /*1f70*/  ISETP.GE.AND P0, PT, R14, RZ, PT ;  /* 0x000000ff0e00720c */ /* 0x000fe20003f06270 */
[----:B------:R-:W-:Y:S02]  /*1f80*/  @!P6 IMAD.IADD R13, R13, 0x1, -R27 ;  /* 0x000000010d0de824 */ /* 0x000fe400078e0a1b */
[----:B0-----:R-:W-:Y:S02]  /*1f90*/  IMAD.MOV.U32 R0, RZ, RZ, R9 ;  /* 0x000000ffff007224 */ /* 0x001fe400078e0009 */
[----:B------:R-:W-:Y:S02]  /*1fa0*/  IMAD.MOV.U32 R14, RZ, RZ, R18 ;  /* 0x000000ffff0e7224 */ /* 0x000fe400078e0012 */
[----:B------:R-:W-:Y:S01]  /*1fb0*/  @!P4 IMAD.MOV R0, RZ, RZ, -R0 ;  /* 0x000000ffff00c224 */ /* 0x000fe200078e0a00 */
[----:B------:R-:W-:Y:S01]  /*1fc0*/  ISETP.GT.U32.AND P4, PT, R27, R13, PT ;  /* 0x0000000d1b00720c */ /* 0x000fe20003f84070 */
[----:B------:R-:W-:-:S04]  /*1fd0*/  IMAD.HI.U32 R12, R3, R14, RZ ;  /* 0x0000000e030c7227 */ /* 0x000fc800078e00ff */
[----:B------:R-:W-:Y:S02]  /*1fe0*/  IMAD.MOV R9, RZ, RZ, -R12 ;  /* 0x000000ffff097224 */ /* 0x000fe400078e0a0c */
[----:B------:R-:W-:Y:S02]  /*1ff0*/  IMAD.MOV R15, RZ, RZ, -R15 ;  /* 0x000000ffff0f7224 */ /* 0x000fe400078e0a0f */
[C---:B------:R-:W-:Y:S01]  /*2000*/  IMAD R14, R27.reuse, R9, R14 ;  /* 0x000000091b0e7224 */ /* 0x040fe200078e020e */
[----:B------:R-:W-:Y:S01]  /*2010*/  LOP3.LUT R9, R2, 0x170, RZ, 0xfc, !PT ;  /* 0x0000017002097812 */ /* 0x000fe200078efcff */
[----:B------:R-:W-:Y:S01]  /*2020*/  @!P2 IMAD.MOV R19, RZ, RZ, -R19 ;  /* 0x000000ffff13a224 */ /* 0x000fe200078e0a13 */
[----:B------:R-:W-:Y:S01]  /*2030*/  ISETP.GT.U32.AND P2, PT, R27, R4, PT ;  /* 0x000000041b00720c */ /* 0x000fe20003f44070 */
[----:B------:R-:W-:Y:S01]  /*2040*/  @!P4 IMAD.IADD R13, R13, 0x1, -R27 ;  /* 0x000000010d0dc824 */ /* 0x000fe200078e0a1b */
[C---:B------:R-:W-:Y:S01]  /*2050*/  ISETP.GT.U32.AND P4, PT, R27.reuse, R14, PT ;  /* 0x0000000e1b00720c */ /* 0x040fe20003f84070 */
[----:B------:R-:W-:Y:S01]  /*2060*/  IMAD R17, R27, R15, R17 ;  /* 0x0000000f1b117224 */ /* 0x000fe200078e0211 */
[----:B------:R-:W-:Y:S01]  /*2070*/  STL [R1+0xbc], R19 ;  /* 0x0000bc1301007387 */ /* 0x000fe20000100800 */
[----:B------:R-:W-:Y:S01]  /*2080*/  IMAD.HI.U32 R5, R3, R16, RZ ;  /* 0x0000001003057227 */ /* 0x000fe200078e00ff */
[----:B------:R-:W-:-:S02]  /*2090*/  IABS R15, R9 ;  /* 0x00000009000f7213 */ /* 0x000fc40000000000 */
[----:B------:R-:W-:Y:S01]  /*20a0*/  ISETP.GT.U32.AND P6, PT, R27, R17, PT ;  /* 0x000000111b00720c */ /* 0x000fe20003fc4070 */
[----:B------:R0:W-:Y:S01]  /*20b0*/  STL [R1+0xb8], R0 ;  /* 0x0000b80001007387 */ /* 0x0001e20000100800 */
[----:B------:R-:W-:Y:S01]  /*20c0*/  @!P1 IMAD.MOV R11, RZ, RZ, -R11 ;  /* 0x000000ffff0b9224 */ /* 0x000fe200078e0a0b */
[----:B------:R-:W-:Y:S01]  /*20d0*/  ISETP.GE.AND P1, PT, R8, RZ, PT ;  /* 0x000000ff0800720c */ /* 0x000fe20003f26270 */
[----:B------:R-:W-:Y:S01]  /*20e0*/  IMAD.MOV R5, RZ, RZ, -R5 ;  /* 0x000000ffff057224 */ /* 0x000fe200078e0a05 */
[----:B------:R-:W-:Y:S01]  /*20f0*/  LOP3.LUT R8, R2, 0x178, RZ, 0xfc, !PT ;  /* 0x0000017802087812 */ /* 0x000fe200078efcff */
[--C-:B------:R-:W-:Y:S01]  /*2100*/  @!P2 IMAD.IADD R4, R4, 0x1, -R27.reuse ;  /* 0x000000010404a824 */ /* 0x100fe200078e0a1b */
[----:B------:R-:W-:Y:S01]  /*2110*/  ISETP.GE.AND P2, PT, R7, RZ, PT ;  /* 0x000000ff0700720c */ /* 0x000fe20003f46270 */
[--C-:B------:R-:W-:Y:S01]  /*2120*/  @!P4 IMAD.IADD R14, R14, 0x1, -R27.reuse ;  /* 0x000000010e0ec824 */ /* 0x100fe200078e0a1b */
[----:B------:R-:W-:Y:S01]  /*2130*/  IABS R7, R8 ;  /* 0x0000000800077213 */ /* 0x000fe20000000000 */
[----:B------:R-:W-:Y:S01]  /*2140*/  IMAD R16, R27, R5, R16 ;  /* 0x000000051b107224 */ /* 0x000fe200078e0210 */
[----:B------:R-:W-:Y:S01]  /*2150*/  LOP3.LUT R5, R2, 0x180, RZ, 0xfc, !PT ;  /* 0x0000018002057812 */ /* 0x000fe200078efcff */
[----:B0-----:R-:W-:Y:S01]  /*2160*/  IMAD.MOV.U32 R0, RZ, RZ, R10 ;  /* 0x000000ffff007224 */ /* 0x001fe200078e000a */
[----:B------:R-:W-:Y:S01]  /*2170*/  STL [R1+0xb4], R11 ;  /* 0x0000b40b01007387 */ /* 0x000fe20000100800 */
[----:B------:R-:W-:Y:S01]  /*2180*/  @!P6 IMAD.IADD R17, R17, 0x1, -R27 ;  /* 0x000000011111e824 */ /* 0x000fe200078e0a1b */
[----:B------:R-:W-:Y:S01]  /*2190*/  ISETP.GT.U32.AND P4, PT, R27, R14, PT ;  /* 0x0000000e1b00720c */ /* 0x000fe20003f84070 */
[----:B------:R-:W-:Y:S01]  /*21a0*/  @!P5 IMAD.MOV R0, RZ, RZ, -R0 ;  /* 0x000000ffff00d224 */ /* 0x000fe200078e0a00 */
[----:B------:R-:W-:Y:S01]  /*21b0*/  IABS R12, R5 ;  /* 0x00000005000c7213 */ /* 0x000fe20000000000 */
[----:B------:R-:W-:Y:S01]  /*21c0*/  IMAD.HI.U32 R10, R3, R7, RZ ;  /* 0x00000007030a7227 */ /* 0x000fe200078e00ff */
[----:B------:R-:W-:-:S02]  /*21d0*/  ISETP.GE.AND P6, PT, R6, RZ, PT ;  /* 0x000000ff0600720c */ /* 0x000fc40003fc6270 */
[----:B------:R0:W-:Y:S01]  /*21e0*/  STL [R1+0xa4], R0 ;  /* 0x0000a40001007387 */ /* 0x0001e20000100800 */
[----:B------:R-:W-:Y:S01]  /*21f0*/  IMAD.MOV R10, RZ, RZ, -R10 ;  /* 0x000000ffff0a7224 */ /* 0x000fe200078e0a0a */
[----:B------:R-:W-:Y:S01]  /*2200*/  ISETP.GT.U32.AND P5, PT, R27, R16, PT ;  /* 0x000000101b00720c */ /* 0x000fe20003fa4070 */
[----:B------:R-:W-:-:S04]  /*2210*/  IMAD.HI.U32 R6, R3, R12, RZ ;  /* 0x0000000c03067227 */ /* 0x000fc800078e00ff */
[C---:B------:R-:W-:Y:S01]  /*2220*/  IMAD R7, R27.reuse, R10, R7 ;  /* 0x0000000a1b077224 */ /* 0x040fe200078e0207 */
[----:B------:R-:W-:Y:S01]  /*2230*/  LOP3.LUT R10, R2, 0x160, RZ, 0xfc, !PT ;  /* 0x00000160020a7812 */ /* 0x000fe200078efcff */
[----:B------:R-:W-:Y:S02]  /*2240*/  IMAD.MOV R6, RZ, RZ, -R6 ;  /* 0x000000ffff067224 */ /* 0x000fe400078e0a06 */
[----:B0-----:R-:W-:Y:S01]  /*2250*/  IMAD.MOV.U32 R0, RZ, RZ, R4 ;  /* 0x000000ffff007224 */ /* 0x001fe200078e0004 */
[----:B------:R-:W-:Y:S01]  /*2260*/  IABS R11, R10 ;  /* 0x0000000a000b7213 */ /* 0x000fe20000000000 */
[--C-:B------:R-:W-:Y:S01]  /*2270*/  @!P4 IMAD.IADD R14, R14, 0x1, -R27.reuse ;  /* 0x000000010e0ec824 */ /* 0x100fe200078e0a1b */
[C---:B------:R-:W-:Y:S01]  /*2280*/  ISETP.GT.U32.AND P4, PT, R27.reuse, R7, PT ;  /* 0x000000071b00720c */ /* 0x040fe20003f84070 */
[----:B------:R-:W-:Y:S01]  /*2290*/  @!P3 IMAD.MOV R0, RZ, RZ, -R0 ;  /* 0x000000ffff00b224 */ /* 0x000fe200078e0a00 */
[C---:B------:R-:W-:Y:S01]  /*22a0*/  ISETP.GT.U32.AND P3, PT, R27.reuse, R17, PT ;  /* 0x000000111b00720c */ /* 0x040fe20003f64070 */
[----:B------:R-:W-:Y:S01]  /*22b0*/  IMAD R12, R27, R6, R12 ;  /* 0x000000061b0c7224 */ /* 0x000fe200078e020c */
[----:B------:R-:W-:Y:S01]  /*22c0*/  LOP3.LUT R4, R2, 0x168, RZ, 0xfc, !PT ;  /* 0x0000016802047812 */ /* 0x000fe200078efcff */
[----:B------:R-:W-:Y:S01]  /*22d0*/  @!P5 IMAD.IADD R16, R16, 0x1, -R27 ;  /* 0x000000011010d824 */ /* 0x000fe200078e0a1b */
[----:B------:R0:W-:Y:S01]  /*22e0*/  STL [R1+0xa0], R0 ;  /* 0x0000a00001007387 */ /* 0x0001e20000100800 */
[----:B------:R-:W-:Y:S01]  /*22f0*/  IMAD.MOV.U32 R19, RZ, RZ, R13 ;  /* 0x000000ffff137224 */ /* 0x000fe200078e000d */
[----:B------:R-:W-:Y:S01]  /*2300*/  IABS R6, R4 ;  /* 0x0000000400067213 */ /* 0x000fe20000000000 */
[----:B------:R-:W-:Y:S01]  /*2310*/  IMAD.HI.U32 R13, R3, R11, RZ ;  /* 0x0000000b030d7227 */ /* 0x000fe200078e00ff */
[----:B------:R-:W-:-:S03]  /*2320*/  ISETP.GT.U32.AND P5, PT, R27, R16, PT ;  /* 0x000000101b00720c */ /* 0x000fc60003fa4070 */
[--C-:B------:R-:W-:Y:S02]  /*2330*/  @!P4 IMAD.IADD R7, R7, 0x1, -R27.reuse ;  /* 0x000000010707c824 */ /* 0x100fe400078e0a1b */
[----:B------:R-:W-:Y:S01]  /*2340*/  @!P3 IMAD.IADD R17, R17, 0x1, -R27 ;  /* 0x000000011111b824 */ /* 0x000fe200078e0a1b */
[C---:B------:R-:W-:Y:S01]  /*2350*/  ISETP.GT.U32.AND P3, PT, R27.reuse, R12, PT ;  /* 0x0000000c1b00720c */ /* 0x040fe20003f64070 */
[----:B------:R-:W-:Y:S01]  /*2360*/  @!P0 IMAD.MOV R19, RZ, RZ, -R19 ;  /* 0x000000ffff138224 */ /* 0x000fe200078e0a13 */
[----:B------:R-:W-:Y:S01]  /*2370*/  ISETP.GT.U32.AND P4, PT, R27, R7, PT ;  /* 0x000000071b00720c */ /* 0x000fe20003f84070 */
[----:B0-----:R-:W-:Y:S02]  /*2380*/  IMAD.MOV.U32 R0, RZ, RZ, R17 ;  /* 0x000000ffff007224 */ /* 0x001fe400078e0011 */
[----:B------:R-:W-:Y:S01]  /*2390*/  IMAD.HI.U32 R18, R3, R15, RZ ;  /* 0x0000000f03127227 */ /* 0x000fe200078e00ff */
[----:B------:R-:W-:Y:S03]  /*23a0*/  STL [R1+0x9c], R19 ;  /* 0x00009c1301007387 */ /* 0x000fe60000100800 */
[----:B------:R-:W-:-:S02]  /*23b0*/  IMAD.MOV R13, RZ, RZ, -R13 ;  /* 0x000000ffff0d7224 */ /* 0x000fc400078e0a0d */
[----:B------:R-:W-:Y:S02]  /*23c0*/  @!P1 IMAD.MOV R0, RZ, RZ, -R0 ;  /* 0x000000ffff009224 */ /* 0x000fe400078e0a00 */
[----:B------:R-:W-:Y:S01]  /*23d0*/  @!P3 IMAD.IADD R12, R12, 0x1, -R27 ;  /* 0x000000010c0cb824 */ /* 0x000fe200078e0a1b */
[----:B------:R-:W-:Y:S01]  /*23e0*/  ISETP.GE.AND P3, PT, R8, RZ, PT ;  /* 0x000000ff0800720c */ /* 0x000fe20003f66270 */
[----:B------:R-:W-:Y:S01]  /*23f0*/  IMAD.MOV R18, RZ, RZ, -R18 ;  /* 0x000000ffff127224 */ /* 0x000fe200078e0a12 */
[----:B------:R0:W-:Y:S01]  /*2400*/  STL [R1+0x98], R0 ;  /* 0x0000980001007387 */ /* 0x0001e20000100800 */
[C---:B------:R-:W-:Y:S01]  /*2410*/  IMAD R11, R27.reuse, R13, R11 ;  /* 0x0000000d1b0b7224 */ /* 0x040fe200078e020b */
[----:B------:R-:W-:Y:S01]  /*2420*/  ISETP.GT.U32.AND P0, PT, R27, R12, PT ;  /* 0x0000000c1b00720c */ /* 0x000fe20003f04070 */
[----:B------:R-:W-:Y:S01]  /*2430*/  @!P5 IMAD.IADD R16, R16, 0x1, -R27 ;  /* 0x000000011010d824 */ /* 0x000fe200078e0a1b */
[----:B------:R-:W-:Y:S01]  /*2440*/  ISETP.GE.AND P5, PT, R5, RZ, PT ;  /* 0x000000ff0500720c */ /* 0x000fe20003fa6270 */
[----:B------:R-:W-:Y:S01]  /*2450*/  IMAD R15, R27, R18, R15 ;  /* 0x000000121b0f7224 */ /* 0x000fe200078e020f */
[----:B------:R-:W-:Y:S01]  /*2460*/  LOP3.LUT R8, R2, 0x158, RZ, 0xfc, !PT ;  /* 0x0000015802087812 */ /* 0x000fe200078efcff */
[----:B------:R-:W-:Y:S01]  /*2470*/  @!P4 IMAD.IADD R7, R7, 0x1, -R27 ;  /* 0x000000010707c824 */ /* 0x000fe200078e0a1b */
[----:B------:R-:W-:Y:S01]  /*2480*/  ISETP.GT.U32.AND P4, PT, R27, R11, PT ;  /* 0x0000000b1b00720c */ /* 0x000fe20003f84070 */
[----:B------:R-:W-:Y:S01]  /*2490*/  IMAD.HI.U32 R5, R3, R6, RZ ;  /* 0x0000000603057227 */ /* 0x000fe200078e00ff */
[----:B------:R-:W-:-:S03]  /*24a0*/  ISETP.GT.U32.AND P1, PT, R27, R15, PT ;  /* 0x0000000f1b00720c */ /* 0x000fc60003f24070 */
[----:B0-----:R-:W-:Y:S02]  /*24b0*/  IMAD.MOV.U32 R0, RZ, RZ, R14 ;  /* 0x000000ffff007224 */ /* 0x001fe400078e000e */
[----:B------:R-:W-:Y:S01]  /*24c0*/  @!P2 IMAD.MOV R16, RZ, RZ, -R16 ;  /* 0x000000ffff10a224 */ /* 0x000fe200078e0a10 */
[----:B------:R-:W-:Y:S01]  /*24d0*/  ISETP.GE.AND P2, PT, R9, RZ, PT ;  /* 0x000000ff0900720c */ /* 0x000fe20003f46270 */
[----:B------:R-:W-:Y:S02]  /*24e0*/  @!P6 IMAD.MOV R0, RZ, RZ, -R0 ;  /* 0x000000ffff00e224 */ /* 0x000fe400078e0a00 */
[----:B------:R-:W-:Y:S01]  /*24f0*/  IMAD.MOV R5, RZ, RZ, -R5 ;  /* 0x000000ffff057224 */ /* 0x000fe200078e0a05 */
[----:B------:R-:W-:Y:S01]  /*2500*/  STL [R1+0x94], R16 ;  /* 0x0000941001007387 */ /* 0x000fe20000100800 */
[--C-:B------:R-:W-:Y:S01]  /*2510*/  @!P0 IMAD.IADD R12, R12, 0x1, -R27.reuse ;  /* 0x000000010c0c8824 */ /* 0x100fe200078e0a1b */
[----:B------:R-:W-:Y:S01]  /*2520*/  ISETP.GE.AND P0, PT, R4, RZ, PT ;  /* 0x000000ff0400720c */ /* 0x000fe20003f06270 */
[----:B------:R-:W-:Y:S01]  /*2530*/  IMAD R6, R27, R5, R6 ;  /* 0x000000051b067224 */ /* 0x000fe200078e0206 */
[----:B------:R0:W-:Y:S01]  /*2540*/  STL [R1+0x90], R0 ;  /* 0x0000900001007387 */ /* 0x0001e20000100800 */
[----:B------:R-:W-:Y:S01]  /*2550*/  LOP3.LUT R4, R2, 0x150, RZ, 0xfc, !PT ;  /* 0x0000015002047812 */ /* 0x000fe200078efcff */
[--C-:B------:R-:W-:Y:S01]  /*2560*/  @!P4 IMAD.IADD R11, R11, 0x1, -R27.reuse ;  /* 0x000000010b0bc824 */ /* 0x100fe200078e0a1b */
[----:B------:R-:W-:Y:S01]  /*2570*/  IABS R5, R8 ;  /* 0x0000000800057213 */ /* 0x000fe20000000000 */
[----:B------:R-:W-:Y:S01]  /*2580*/  @!P1 IMAD.IADD R15, R15, 0x1, -R27 ;  /* 0x000000010f0f9824 */ /* 0x000fe200078e0a1b */
[----:B------:R-:W-:-:S02]  /*2590*/  ISETP.GT.U32.AND P6, PT, R27, R6, PT ;  /* 0x000000061b00720c */ /* 0x000fc40003fc4070 */
[----:B------:R-:W-:Y:S01]  /*25a0*/  IABS R13, R4 ;  /* 0x00000004000d7213 */ /* 0x000fe20000000000 */
[----:B------:R-:W-:Y:S01]  /*25b0*/  IMAD.HI.U32 R9, R3, R5, RZ ;  /* 0x0000000503097227 */ /* 0x000fe200078e00ff */
[C---:B------:R-:W-:Y:S02]  /*25c0*/  ISETP.GT.U32.AND P4, PT, R27.reuse, R11, PT ;  /* 0x0000000b1b00720c */ /* 0x040fe40003f84070 */
[----:B------:R-:W-:Y:S01]  /*25d0*/  ISETP.GE.AND P1, PT, R10, RZ, PT ;  /* 0x000000ff0a00720c */ /* 0x000fe20003f26270 */
[----:B0-----:R-:W-:Y:S01]  /*25e0*/  IMAD.MOV.U32 R0, RZ, RZ, R12 ;  /* 0x000000ffff007224 */ /* 0x001fe200078e000c */
[----:B------:R-:W-:Y:S01]  /*25f0*/  LOP3.LUT R10, R2, 0x148, RZ, 0xfc, !PT ;  /* 0x00000148020a7812 */ /* 0x000fe200078efcff */
[----:B------:R-:W-:Y:S02]  /*2600*/  IMAD.MOV R9, RZ, RZ, -R9 ;  /* 0x000000ffff097224 */ /* 0x000fe400078e0a09 */
[----:B------:R-:W-:Y:S01]  /*2610*/  @!P5 IMAD.MOV R0, RZ, RZ, -R0 ;  /* 0x000000ffff00d224 */ /* 0x000fe200078e0a00 */
[C---:B------:R-:W-:Y:S01]  /*2620*/  ISETP.GT.U32.AND P5, PT, R27.reuse, R15, PT ;  /* 0x0000000f1b00720c */ /* 0x040fe20003fa4070 */
[----:B------:R-:W-:Y:S01]  /*2630*/  @!P6 IMAD.IADD R6, R6, 0x1, -R27 ;  /* 0x000000010606e824 */ /* 0x000fe200078e0a1b */
[----:B------:R-:W-:Y:S01]  /*2640*/  IABS R12, R10 ;  /* 0x0000000a000c7213 */ /* 0x000fe20000000000 */
[----:B------:R-:W-:Y:S01]  /*2650*/  IMAD R5, R27, R9, R5 ;  /* 0x000000091b057224 */ /* 0x000fe200078e0205 */
[----:B------:R0:W-:Y:S01]  /*2660*/  STL [R1+0x8c], R0 ;  /* 0x00008c0001007387 */ /* 0x0001e20000100800 */
[----:B------:R-:W-:Y:S01]  /*2670*/  @!P4 IMAD.IADD R11, R11, 0x1, -R27 ;  /* 0x000000010b0bc824 */ /* 0x000fe200078e0a1b */
[----:B------:R-:W-:Y:S01]  /*2680*/  ISETP.GT.U32.AND P6, PT, R27, R6, PT ;  /* 0x000000061b00720c */ /* 0x000fe20003fc4070 */
[----:B------:R-:W-:-:S04]  /*2690*/  IMAD.HI.U32 R14, R3, R12, RZ ;  /* 0x0000000c030e7227 */ /* 0x000fc800078e00ff */
[----:B------:R-:W-:Y:S02]  /*26a0*/  IMAD.MOV R14, RZ, RZ, -R14 ;  /* 0x000000ffff0e7224 */ /* 0x000fe400078e0a0e */
[----:B------:R-:W-:Y:S01]  /*26b0*/  @!P5 IMAD.IADD R15, R15, 0x1, -R27 ;  /* 0x000000010f0fd824 */ /* 0x000fe200078e0a1b */
[----:B------:R-:W-:Y:S01]  /*26c0*/  ISETP.GT.U32.AND P5, PT, R27, R5, PT ;  /* 0x000000051b00720c */ /* 0x000fe20003fa4070 */
[----:B0-----:R-:W-:Y:S02]  /*26d0*/  IMAD.MOV.U32 R0, RZ, RZ, R7 ;  /* 0x000000ffff007224 */ /* 0x001fe400078e0007 */
[----:B------:R-:W-:-:S04]  /*26e0*/  IMAD.HI.U32 R7, R3, R13, RZ ;  /* 0x0000000d03077227 */ /* 0x000fc800078e00ff */
[----:B------:R-:W-:Y:S02]  /*26f0*/  IMAD.MOV R7, RZ, RZ, -R7 ;  /* 0x000000ffff077224 */ /* 0x000fe400078e0a07 */
[----:B------:R-:W-:Y:S01]  /*2700*/  @!P3 IMAD.MOV R0, RZ, RZ, -R0 ;  /* 0x000000ffff00b224 */ /* 0x000fe200078e0a00 */
[----:B------:R-:W-:Y:S01]  /*2710*/  ISETP.GE.AND P3, PT, R8, RZ, PT ;  /* 0x000000ff0800720c */ /* 0x000fe20003f66270 */
[C---:B------:R-:W-:Y:S01]  /*2720*/  IMAD R13, R27.reuse, R7, R13 ;  /* 0x000000071b0d7224 */ /* 0x040fe200078e020d */
[----:B------:R-:W-:Y:S01]  /*2730*/  LOP3.LUT R7, R2, 0x140, RZ, 0xfc, !PT ;  /* 0x0000014002077812 */ /* 0x000fe200078efcff */
[--C-:B------:R-:W-:Y:S01]  /*2740*/  @!P6 IMAD.IADD R6, R6, 0x1, -R27.reuse ;  /* 0x000000010606e824 */ /* 0x100fe200078e0a1b */
[----:B------:R0:W-:Y:S01]  /*2750*/  STL [R1+0x88], R0 ;  /* 0x0000880001007387 */ /* 0x0001e20000100800 */
[----:B------:R-:W-:Y:S01]  /*2760*/  ISETP.GE.AND P6, PT, R4, RZ, PT ;  /* 0x000000ff0400720c */ /* 0x000fe20003fc6270 */
[C---:B------:R-:W-:Y:S01]  /*2770*/  IMAD R12, R27.reuse, R14, R12 ;  /* 0x0000000e1b0c7224 */ /* 0x040fe200078e020c */
[----:B------:R-:W-:Y:S01]  /*2780*/  ISETP.GT.U32.AND P4, PT, R27, R13, PT ;  /* 0x0000000d1b00720c */ /* 0x000fe20003f84070 */
[----:B------:R-:W-:Y:S01]  /*2790*/  @!P5 IMAD.IADD R5, R5, 0x1, -R27 ;  /* 0x000000010505d824 */ /* 0x000fe200078e0a1b */
[----:B------:R-:W-:-:S02]  /*27a0*/  IABS R4, R7 ;  /* 0x0000000700047213 */ /* 0x000fc40000000000 */
[----:B------:R-:W-:Y:S02]  /*27b0*/  LOP3.LUT R8, R2, 0x138, RZ, 0xfc, !PT ;  /* 0x0000013802087812 */ /* 0x000fe400078efcff */
[----:B------:R-:W-:Y:S01]  /*27c0*/  ISETP.GT.U32.AND P5, PT, R27, R5, PT ;  /* 0x000000051b00720c */ /* 0x000fe20003fa4070 */
[----:B0-----:R-:W-:Y:S01]  /*27d0*/  IMAD.MOV.U32 R0, RZ, RZ, R15 ;  /* 0x000000ffff007224 */ /* 0x001fe200078e000f */
[----:B------:R-:W-:Y:S01]  /*27e0*/  IABS R9, R8 ;  /* 0x0000000800097213 */ /* 0x000fe20000000000 */
[----:B------:R-:W-:Y:S02]  /*27f0*/  IMAD.MOV.U32 R15, RZ, RZ, R6 ;  /* 0x000000ffff0f7224 */ /* 0x000fe400078e0006 */
[----:B------:R-:W-:Y:S01]  /*2800*/  @!P2 IMAD.MOV R0, RZ, RZ, -R0 ;  /* 0x000000ffff00a224 */ /* 0x000fe200078e0a00 */
[----:B------:R-:W-:Y:S01]  /*2810*/  ISETP.GE.AND P2, PT, R10, RZ, PT ;  /* 0x000000ff0a00720c */ /* 0x000fe20003f46270 */
[----:B------:R-:W-:Y:S02]  /*2820*/  @!P4 IMAD.IADD R13, R13, 0x1, -R27 ;  /* 0x000000010d0dc824 */ /* 0x000fe400078e0a1b */
[----:B------:R-:W-:Y:S01]  /*2830*/  IMAD.HI.U32 R10, R3, R4, RZ ;  /* 0x00000004030a7227 */ /* 0x000fe200078e00ff */
[----:B------:R0:W-:Y:S02]  /*2840*/  STL [R1+0x78], R0 ;  /* 0x0000780001007387 */ /* 0x0001e40000100800 */
[C---:B------:R-:W-:Y:S01]  /*2850*/  ISETP.GT.U32.AND P4, PT, R27.reuse, R13, PT ;  /* 0x0000000d1b00720c */ /* 0x040fe20003f84070 */
[----:B------:R-:W-:Y:S01]  /*2860*/  @!P0 IMAD.MOV R15, RZ, RZ, -R15 ;  /* 0x000000ffff0f8224 */ /* 0x000fe200078e0a0f */
[----:B------:R-:W-:Y:S01]  /*2870*/  ISETP.GT.U32.AND P0, PT, R27, R12, PT ;  /* 0x0000000c1b00720c */ /* 0x000fe20003f04070 */
[----:B------:R-:W-:-:S03]  /*2880*/  IMAD.HI.U32 R6, R3, R9, RZ ;  /* 0x0000000903067227 */ /* 0x000fc600078e00ff */
[----:B------:R-:W-:Y:S01]  /*2890*/  STL [R1+0x74], R15 ;  /* 0x0000740f01007387 */ /* 0x000fe20000100800 */
[----:B------:R-:W-:Y:S02]  /*28a0*/  IMAD.MOV R6, RZ, RZ, -R6 ;  /* 0x000000ffff067224 */ /* 0x000fe400078e0a06 */
[----:B0-----:R-:W-:Y:S02]  /*28b0*/  IMAD.MOV.U32 R0, RZ, RZ, R11 ;  /* 0x000000ffff007224 */ /* 0x001fe400078e000b */
[--C-:B------:R-:W-:Y:S01]  /*28c0*/  @!P5 IMAD.IADD R5, R5, 0x1, -R27.reuse ;  /* 0x000000010505d824 */ /* 0x100fe200078e0a1b */
[----:B------:R-:W-:Y:S01]  /*28d0*/  ISETP.GE.AND P5, PT, R8, RZ, PT ;  /* 0x000000ff0800720c */ /* 0x000fe20003fa6270 */
[----:B------:R-:W-:Y:S01]  /*28e0*/  @!P1 IMAD.MOV R0, RZ, RZ, -R0 ;  /* 0x000000ffff009224 */ /* 0x000fe200078e0a00 */
[----:B------:R-:W-:Y:S01]  /*28f0*/  ISETP.GE.AND P1, PT, R7, RZ, PT ;  /* 0x000000ff0700720c */ /* 0x000fe20003f26270 */
[----:B------:R-:W-:Y:S01]  /*2900*/  IMAD.MOV R7, RZ, RZ, -R10 ;  /* 0x000000ffff077224 */ /* 0x000fe200078e0a0a */
[C---:B------:R-:W-:Y:S01]  /*2910*/  LOP3.LUT R10, R2.reuse, 0x130, RZ, 0xfc, !PT ;  /* 0x00000130020a7812 */ /* 0x040fe200078efcff */
[--C-:B------:R-:W-:Y:S01]  /*2920*/  @!P4 IMAD.IADD R13, R13, 0x1, -R27.reuse ;  /* 0x000000010d0dc824 */ /* 0x100fe200078e0a1b */
[----:B------:R0:W-:Y:S01]  /*2930*/  STL [R1+0x70], R0 ;  /* 0x0000700001007387 */ /* 0x0001e20000100800 */
[C---:B------:R-:W-:Y:S01]  /*2940*/  IMAD R4, R27.reuse, R7, R4 ;  /* 0x000000071b047224 */ /* 0x040fe200078e0204 */
[----:B------:R-:W-:Y:S01]  /*2950*/  LOP3.LUT R7, R2, 0x128, RZ, 0xfc, !PT ;  /* 0x0000012802077812 */ /* 0x000fe200078efcff */
[----:B------:R-:W-:Y:S01]  /*2960*/  @!P0 IMAD.IADD R12, R12, 0x1, -R27 ;  /* 0x000000010c0c8824 */ /* 0x000fe200078e0a1b */
[----:B------:R-:W-:Y:S01]  /*2970*/  IABS R8, R10 ;  /* 0x0000000a00087213 */ /* 0x000fe20000000000 */
[C---:B------:R-:W-:Y:S01]  /*2980*/  IMAD R9, R27.reuse, R6, R9 ;  /* 0x000000061b097224 */ /* 0x040fe200078e0209 */
[C---:B------:R-:W-:Y:S01]  /*2990*/  ISETP.GT.U32.AND P4, PT, R27.reuse, R4, PT ;  /* 0x000000041b00720c */ /* 0x040fe20003f84070 */
[----:B------:R-:W-:Y:S01]  /*29a0*/  IMAD.MOV.U32 R14, RZ, RZ, R5 ;  /* 0x000000ffff0e7224 */ /* 0x000fe200078e0005 */
[C---:B------:R-:W-:Y:S01]  /*29b0*/  ISETP.GT.U32.AND P0, PT, R27.reuse, R12, PT ;  /* 0x0000000c1b00720c */ /* 0x040fe20003f04070 */
[----:B0-----:R-:W-:Y:S01]  /*29c0*/  IMAD.MOV.U32 R0, RZ, RZ, R13 ;  /* 0x000000ffff007224 */ /* 0x001fe200078e000d */
[----:B------:R-:W-:Y:S01]  /*29d0*/  IABS R11, R7 ;  /* 0x00000007000b7213 */ /* 0x000fe20000000000 */
[----:B------:R-:W-:Y:S01]  /*29e0*/  @!P3 IMAD.MOV R14, RZ, RZ, -R14 ;  /* 0x000000ffff0eb224 */ /* 0x000fe200078e0a0e */
[----:B------:R-:W-:Y:S01]  /*29f0*/  ISETP.GT.U32.AND P3, PT, R27, R9, PT ;  /* 0x000000091b00720c */ /* 0x000fe20003f64070 */
[----:B------:R-:W-:Y:S01]  /*2a00*/  IMAD.HI.U32 R13, R3, R8, RZ ;  /* 0x00000008030d7227 */ /* 0x000fe200078e00ff */
[----:B------:R-:W-:-:S02]  /*2a10*/  LOP3.LUT R6, R2, 0x120, RZ, 0xfc, !PT ;  /* 0x0000012002067812 */ /* 0x000fc400078efcff */
[----:B------:R-:W-:Y:S01]  /*2a20*/  STL [R1+0x68], R14 ;  /* 0x0000680e01007387 */ /* 0x000fe20000100800 */
[----:B------:R-:W-:Y:S01]  /*2a30*/  @!P6 IMAD.MOV R0, RZ, RZ, -R0 ;  /* 0x000000ffff00e224 */ /* 0x000fe200078e0a00 */
[----:B------:R-:W-:Y:S01]  /*2a40*/  ISETP.GE.AND P6, PT, R10, RZ, PT ;  /* 0x000000ff0a00720c */ /* 0x000fe20003fc6270 */
[--C-:B------:R-:W-:Y:S01]  /*2a50*/  @!P4 IMAD.IADD R4, R4, 0x1, -R27.reuse ;  /* 0x000000010404c824 */ /* 0x100fe200078e0a1b */
[----:B------:R-:W-:Y:S01]  /*2a60*/  IABS R5, R6 ;  /* 0x0000000600057213 */ /* 0x000fe20000000000 */
[----:B------:R-:W-:Y:S01]  /*2a70*/  @!P0 IMAD.IADD R12, R12, 0x1, -R27 ;  /* 0x000000010c0c8824 */ /* 0x000fe200078e0a1b */
[----:B------:R0:W-:Y:S01]  /*2a80*/  STL [R1+0x64], R0 ;  /* 0x0000640001007387 */ /* 0x0001e20000100800 */
[----:B------:R-:W-:Y:S01]  /*2a90*/  IMAD.MOV.U32 R10, RZ, RZ, R11 ;  /* 0x000000ffff0a7224 */ /* 0x000fe200078e000b */
[----:B------:R-:W-:Y:S01]  /*2aa0*/  ISETP.GT.U32.AND P4, PT, R27, R4, PT ;  /* 0x000000041b00720c */ /* 0x000fe20003f84070 */
[----:B------:R-:W-:Y:S01]  /*2ab0*/  IMAD.MOV R13, RZ, RZ, -R13 ;  /* 0x000000ffff0d7224 */ /* 0x000fe200078e0a0d */
[----:B------:R-:W-:Y:S01]  /*2ac0*/  ISETP.GE.AND P0, PT, R7, RZ, PT ;  /* 0x000000ff0700720c */ /* 0x000fe20003f06270 */
[----:B------:R-:W-:Y:S01]  /*2ad0*/  IMAD.HI.U32 R7, R3, R10, RZ ;  /* 0x0000000a03077227 */ /* 0x000fe200078e00ff */
[----:B------:R-:W-:-:S03]  /*2ae0*/  LOP3.LUT R15, R2, 0x118, RZ, 0xfc, !PT ;  /* 0x00000118020f7812 */ /* 0x000fc600078efcff */
[----:B------:R-:W-:Y:S01]  /*2af0*/  IMAD R8, R27, R13, R8 ;  /* 0x0000000d1b087224 */ /* 0x000fe200078e0208 */
[C---:B------:R-:W-:Y:S01]  /*2b00*/  LOP3.LUT R13, R2.reuse, 0x110, RZ, 0xfc, !PT ;  /* 0x00000110020d7812 */ /* 0x040fe200078efcff */
[----:B0-----:R-:W-:Y:S01]  /*2b10*/  IMAD.MOV.U32 R0, RZ, RZ, R12 ;  /* 0x000000ffff007224 */ /* 0x001fe200078e000c */
[----:B------:R-:W-:Y:S01]  /*2b20*/  LOP3.LUT R12, R2, 0x100, RZ, 0xfc, !PT ;  /* 0x00000100020c7812 */ /* 0x000fe200078efcff */
[----:B------:R-:W-:Y:S01]  /*2b30*/  @!P3 IMAD.IADD R9, R9, 0x1, -R27 ;  /* 0x000000010909b824 */ /* 0x000fe200078e0a1b */
[----:B------:R-:W-:Y:S01]  /*2b40*/  IABS R14, R13 ;  /* 0x0000000d000e7213 */ /* 0x000fe20000000000 */
[----:B------:R-:W-:Y:S01]  /*2b50*/  @!P2 IMAD.MOV R0, RZ, RZ, -R0 ;  /* 0x000000ffff00a224 */ /* 0x000fe200078e0a00 */
[----:B------:R-:W-:Y:S01]  /*2b60*/  ISETP.GE.AND P2, PT, R6, RZ, PT ;  /* 0x000000ff0600720c */ /* 0x000fe20003f46270 */
[----:B------:R-:W-:Y:S01]  /*2b70*/  IMAD.MOV R7, RZ, RZ, -R7 ;  /* 0x000000ffff077224 */ /* 0x000fe200078e0a07 */
[C---:B------:R-:W-:Y:S01]  /*2b80*/  ISETP.GT.U32.AND P3, PT, R27.reuse, R9, PT ;  /* 0x000000091b00720c */ /* 0x040fe20003f64070 */
[----:B------:R-:W-:Y:S01]  /*2b90*/  @!P4 IMAD.IADD R4, R4, 0x1, -R27 ;  /* 0x000000010404c824 */ /* 0x000fe200078e0a1b */
[C---:B------:R-:W-:Y:S01]  /*2ba0*/  ISETP.GT.U32.AND P4, PT, R27.reuse, R8, PT ;  /* 0x000000081b00720c */ /* 0x040fe20003f84070 */
[----:B------:R0:W-:Y:S01]  /*2bb0*/  STL [R1+0x60], R0 ;  /* 0x0000600001007387 */ /* 0x0001e20000100800 */
[----:B------:R-:W-:Y:S01]  /*2bc0*/  IMAD R10, R27, R7, R10 ;  /* 0x000000071b0a7224 */ /* 0x000fe200078e020a */
[----:B------:R-:W-:Y:S01]  /*2bd0*/  LOP3.LUT R6, R2, 0x108, RZ, 0xfc, !PT ;  /* 0x0000010802067812 */ /* 0x000fe200078efcff */
[----:B------:R-:W-:-:S03]  /*2be0*/  IMAD.HI.U32 R11, R3, R5, RZ ;  /* 0x00000005030b7227 */ /* 0x000fc600078e00ff */
[----:B------:R-:W-:Y:S01]  /*2bf0*/  IABS R7, R6 ;  /* 0x0000000600077213 */ /* 0x000fe20000000000 */
[----:B------:R-:W-:Y:S02]  /*2c00*/  IMAD.MOV R11, RZ, RZ, -R11 ;  /* 0x000000ffff0b7224 */ /* 0x000fe400078e0a0b */
[----:B0-----:R-:W-:Y:S01]  /*2c10*/  IMAD.MOV.U32 R0, RZ, RZ, R4 ;  /* 0x000000ffff007224 */ /* 0x001fe200078e0004 */
[----:B------:R-:W-:Y:S01]  /*2c20*/  IABS R4, R12 ;  /* 0x0000000c00047213 */ /* 0x000fe20000000000 */
[--C-:B------:R-:W-:Y:S01]  /*2c30*/  @!P3 IMAD.IADD R9, R9, 0x1, -R27.reuse ;  /* 0x000000010909b824 */ /* 0x100fe200078e0a1b */
[----:B------:R-:W-:Y:S01]  /*2c40*/  ISETP.GE.AND P3, PT, R15, RZ, PT ;  /* 0x000000ff0f00720c */ /* 0x000fe20003f66270 */
[----:B------:R-:W-:Y:S01]  /*2c50*/  @!P1 IMAD.MOV R0, RZ, RZ, -R0 ;  /* 0x000000ffff009224 */ /* 0x000fe200078e0a00 */
[C---:B------:R-:W-:Y:S01]  /*2c60*/  ISETP.GT.U32.AND P1, PT, R27.reuse, R10, PT ;  /* 0x0000000a1b00720c */ /* 0x040fe20003f24070 */
[----:B------:R-:W-:Y:S01]  /*2c70*/  @!P4 IMAD.IADD R8, R8, 0x1, -R27 ;  /* 0x000000010808c824 */ /* 0x000fe200078e0a1b */
[----:B------:R-:W-:Y:S01]  /*2c80*/  IABS R15, R15 ;  /* 0x0000000f000f7213 */ /* 0x000fe20000000000 */
[----:B------:R-:W-:Y:S01]  /*2c90*/  IMAD R5, R27, R11, R5 ;  /* 0x0000000b1b057224 */ /* 0x000fe200078e0205 */
[----:B------:R0:W-:Y:S01]  /*2ca0*/  STL [R1+0x5c], R0 ;  /* 0x00005c0001007387 */ /* 0x0001e20000100800 */
[----:B------:R-:W-:Y:S01]  /*2cb0*/  IMAD.HI.U32 R11, R3, R14, RZ ;  /* 0x0000000e030b7227 */ /* 0x000fe200078e00ff */
[----:B------:R-:W-:-:S03]  /*2cc0*/  ISETP.GT.U32.AND P4, PT, R27, R8, PT ;  /* 0x000000081b00720c */ /* 0x000fc60003f84070 */
[----:B------:R-:W-:Y:S02]  /*2cd0*/  IMAD.MOV R11, RZ, RZ, -R11 ;  /* 0x000000ffff0b7224 */ /* 0x000fe400078e0a0b */
[----:B------:R-:W-:-:S04]  /*2ce0*/  IMAD.HI.U32 R16, R3, R15, RZ ;  /* 0x0000000f03107227 */ /* 0x000fc800078e00ff */
[----:B0-----:R-:W-:Y:S02]  /*2cf0*/  IMAD.MOV.U32 R0, RZ, RZ, R9 ;  /* 0x000000ffff007224 */ /* 0x001fe400078e0009 */
[--C-:B------:R-:W-:Y:S02]  /*2d00*/  @!P1 IMAD.IADD R10, R10, 0x1, -R27.reuse ;  /* 0x000000010a0a9824 */ /* 0x100fe400078e0a1b */
[----:B------:R-:W-:Y:S01]  /*2d10*/  @!P5 IMAD.MOV R0, RZ, RZ, -R0 ;  /* 0x000000ffff00d224 */ /* 0x000fe200078e0a00 */
[C---:B------:R-:W-:Y:S01]  /*2d20*/  ISETP.GT.U32.AND P5, PT, R27.reuse, R5, PT ;  /* 0x000000051b00720c */ /* 0x040fe20003fa4070 */
[----:B------:R-:W-:Y:S01]  /*2d30*/  @!P4 IMAD.IADD R8, R8, 0x1, -R27 ;  /* 0x000000010808c824 */ /* 0x000fe200078e0a1b */
[C---:B------:R-:W-:Y:S01]  /*2d40*/  ISETP.GT.U32.AND P1, PT, R27.reuse, R10, PT ;  /* 0x0000000a1b00720c */ /* 0x040fe20003f24070 */
[----:B------:R-:W-:Y:S01]  /*2d50*/  IMAD R14, R27, R11, R14 ;  /* 0x0000000b1b0e7224 */ /* 0x000fe200078e020e */
[----:B------:R0:W-:Y:S01]  /*2d60*/  STL [R1+0x58], R0 ;  /* 0x0000580001007387 */ /* 0x0001e20000100800 */
[----:B------:R-:W-:Y:S01]  /*2d70*/  IMAD.MOV.U32 R17, RZ, RZ, R8 ;  /* 0x000000ffff117224 */ /* 0x000fe200078e0008 */
[----:B------:R-:W-:Y:S01]  /*2d80*/  ISETP.GE.AND P4, PT, R13, RZ, PT ;  /* 0x000000ff0d00720c */ /* 0x000fe20003f86270 */
[----:B------:R-:W-:-:S02]  /*2d90*/  IMAD.MOV R16, RZ, RZ, -R16 ;  /* 0x000000ffff107224 */ /* 0x000fc400078e0a10 */
[----:B------:R-:W-:Y:S01]  /*2da0*/  @!P6 IMAD.MOV R17, RZ, RZ, -R17 ;  /* 0x000000ffff11e224 */ /* 0x000fe200078e0a11 */
[----:B------:R-:W-:Y:S01]  /*2db0*/  ISETP.GT.U32.AND P6, PT, R27, R14, PT ;  /* 0x0000000e1b00720c */ /* 0x000fe20003fc4070 */
[----:B------:R-:W-:-:S03]  /*2dc0*/  IMAD.HI.U32 R9, R3, R7, RZ ;  /* 0x0000000703097227 */ /* 0x000fc600078e00ff */
[----:B------:R1:W-:Y:S01]  /*2dd0*/  STL [R1+0x54], R17 ;  /* 0x0000541101007387 */ /* 0x0003e20000100800 */
[--C-:B------:R-:W-:Y:S02]  /*2de0*/  @!P5 IMAD.IADD R5, R5, 0x1, -R27.reuse ;  /* 0x000000010505d824 */ /* 0x100fe400078e0a1b */
[----:B------:R-:W-:Y:S02]  /*2df0*/  @!P1 IMAD.IADD R10, R10, 0x1, -R27 ;  /* 0x000000010a0a9824 */ /* 0x000fe400078e0a1b */
[C---:B------:R-:W-:Y:S01]  /*2e00*/  IMAD R13, R27.reuse, R16, R15 ;  /* 0x000000101b0d7224 */ /* 0x040fe200078e020f */
[C---:B------:R-:W-:Y:S01]  /*2e10*/  ISETP.GT.U32.AND P5, PT, R27.reuse, R5, PT ;  /* 0x000000051b00720c */ /* 0x040fe20003fa4070 */
[----:B0-----:R-:W-:Y:S02]  /*2e20*/  IMAD.MOV.U32 R0, RZ, RZ, R10 ;  /* 0x000000ffff007224 */ /* 0x001fe400078e000a */
[----:B------:R-:W-:Y:S01]  /*2e30*/  IMAD.MOV R9, RZ, RZ, -R9 ;  /* 0x000000ffff097224 */ /* 0x000fe200078e0a09 */
[----:B------:R-:W-:Y:S01]  /*2e40*/  ISETP.GT.U32.AND P1, PT, R27, R13, PT ;  /* 0x0000000d1b00720c */ /* 0x000fe20003f24070 */
[----:B------:R-:W-:Y:S01]  /*2e50*/  @!P0 IMAD.MOV R0, RZ, RZ, -R0 ;  /* 0x000000ffff008224 */ /* 0x000fe200078e0a00 */
[----:B------:R-:W-:Y:S01]  /*2e60*/  ISETP.GE.AND P0, PT, R6, RZ, PT ;  /* 0x000000ff0600720c */ /* 0x000fe20003f06270 */
[----:B------:R-:W-:Y:S01]  /*2e70*/  IMAD.HI.U32 R11, R3, R4, RZ ;  /* 0x00000004030b7227 */ /* 0x000fe200078e00ff */
[----:B-1----:R-:W-:-:S02]  /*2e80*/  LOP3.LUT R17, R2, 0x70, RZ, 0xfc, !PT ;  /* 0x0000007002117812 */ /* 0x002fc400078efcff */
[----:B------:R0:W-:Y:S01]  /*2e90*/  STL [R1+0x40], R0 ;  /* 0x0000400001007387 */ /* 0x0001e20000100800 */
[----:B------:R-:W-:Y:S01]  /*2ea0*/  IMAD R6, R27, R9, R7 ;  /* 0x000000091b067224 */ /* 0x000fe200078e0207 */
[C---:B------:R-:W-:Y:S01]  /*2eb0*/  LOP3.LUT R7, R2.reuse, 0xf8, RZ, 0xfc, !PT ;  /* 0x000000f802077812 */ /* 0x040fe200078efcff */
[----:B------:R-:W-:Y:S01]  /*2ec0*/  IMAD.MOV R8, RZ, RZ, -R11 ;  /* 0x000000ffff087224 */ /* 0x000fe200078e0a0b */
[----:B------:R-:W-:Y:S01]  /*2ed0*/  LOP3.LUT R9, R2, 0xe8, RZ, 0xfc, !PT ;  /* 0x000000e802097812 */ /* 0x000fe200078efcff */
[--C-:B------:R-:W-:Y:S01]  /*2ee0*/  @!P5 IMAD.IADD R5, R5, 0x1, -R27.reuse ;  /* 0x000000010505d824 */ /* 0x100fe200078e0a1b */
[----:B------:R-:W-:Y:S01]  /*2ef0*/  IABS R10, R7 ;  /* 0x00000007000a7213 */ /* 0x000fe20000000000 */
[----:B------:R-:W-:Y:S01]  /*2f00*/  @!P6 IMAD.IADD R14, R14, 0x1, -R27 ;  /* 0x000000010e0ee824 */ /* 0x000fe200078e0a1b */
[C---:B------:R-:W-:Y:S01]  /*2f10*/  ISETP.GT.U32.AND P5, PT, R27.reuse, R6, PT ;  /* 0x000000061b00720c */ /* 0x040fe20003fa4070 */
[C---:B------:R-:W-:Y:S01]  /*2f20*/  IMAD R4, R27.reuse, R8, R4 ;  /* 0x000000081b047224 */ /* 0x040fe200078e0204 */
[----:B------:R-:W-:Y:S01]  /*2f30*/  LOP3.LUT R8, R2, 0xf0, RZ, 0xfc, !PT ;  /* 0x000000f002087812 */ /* 0x000fe200078efcff */
[----:B0-----:R-:W-:Y:S01]  /*2f40*/  IMAD.MOV.U32 R0, RZ, RZ, R5 ;  /* 0x000000ffff007224 */ /* 0x001fe200078e0005 */
[----:B------:R-:W-:Y:S01]  /*2f50*/  ISETP.GT.U32.AND P6, PT, R27, R14, PT ;  /* 0x0000000e1b00720c */ /* 0x000fe20003fc4070 */
[----:B------:R-:W-:Y:S01]  /*2f60*/  IMAD.HI.U32 R15, R3, R10, RZ ;  /* 0x0000000a030f7227 */ /* 0x000fe200078e00ff */
[----:B------:R-:W-:-:S02]  /*2f70*/  IABS R11, R8 ;  /* 0x00000008000b7213 */ /* 0x000fc40000000000 */
[----:B------:R-:W-:Y:S01]  /*2f80*/  IABS R5, R9 ;  /* 0x0000000900057213 */ /* 0x000fe20000000000 */
[----:B------:R-:W-:Y:S02]  /*2f90*/  @!P1 IMAD.IADD R13, R13, 0x1, -R27 ;  /* 0x000000010d0d9824 */ /* 0x000fe400078e0a1b */
[----:B------:R-:W-:Y:S01]  /*2fa0*/  @!P2 IMAD.MOV R0, RZ, RZ, -R0 ;  /* 0x000000ffff00a224 */ /* 0x000fe200078e0a00 */
[C---:B------:R-:W-:Y:S01]  /*2fb0*/  ISETP.GT.U32.AND P2, PT, R27.reuse, R4, PT ;  /* 0x000000041b00720c */ /* 0x040fe20003f44070 */
[----:B------:R-:W-:Y:S01]  /*2fc0*/  IMAD.MOV R15, RZ, RZ, -R15 ;  /* 0x000000ffff0f7224 */ /* 0x000fe200078e0a0f */
[C---:B------:R-:W-:Y:S01]  /*2fd0*/  ISETP.GT.U32.AND P1, PT, R27.reuse, R13, PT ;  /* 0x0000000d1b00720c */ /* 0x040fe20003f24070 */
[--C-:B------:R-:W-:Y:S01]  /*2fe0*/  @!P5 IMAD.IADD R6, R6, 0x1, -R27.reuse ;  /* 0x000000010606d824 */ /* 0x100fe200078e0a1b */
[----:B------:R0:W-:Y:S01]  /*2ff0*/  STL [R1+0x3c], R0 ;  /* 0x00003c0001007387 */ /* 0x0001e20000100800 */
[C---:B------:R-:W-:Y:S02]  /*3000*/  IMAD R10, R27.reuse, R15, R10 ;  /* 0x0000000f1b0a7224 */ /* 0x040fe400078e020a */
[----:B------:R-:W-:Y:S01]  /*3010*/  @!P6 IMAD.IADD R14, R14, 0x1, -R27 ;  /* 0x000000010e0ee824 */ /* 0x000fe200078e0a1b */
[----:B------:R-:W-:-:S02]  /*3020*/  ISETP.GT.U32.AND P5, PT, R27, R6, PT ;  /* 0x000000061b00720c */ /* 0x000fc40003fa4070 */
[----:B------:R-:W-:-:S03]  /*3030*/  ISETP.GT.U32.AND P6, PT, R27, R10, PT ;  /* 0x0000000a1b00720c */ /* 0x000fc60003fc4070 */
[--C-:B------:R-:W-:Y:S02]  /*3040*/  @!P2 IMAD.IADD R4, R4, 0x1, -R27.reuse ;  /* 0x000000010404a824 */ /* 0x100fe400078e0a1b */
[----:B------:R-:W-:Y:S01]  /*3050*/  @!P1 IMAD.IADD R13, R13, 0x1, -R27 ;  /* 0x000000010d0d9824 */ /* 0x000fe200078e0a1b */
[----:B------:R-:W-:Y:S01]  /*3060*/  ISETP.GE.AND P1, PT, R12, RZ, PT ;  /* 0x000000ff0c00720c */ /* 0x000fe20003f26270 */
[----:B------:R-:W-:Y:S01]  /*3070*/  IMAD.HI.U32 R12, R3, R11, RZ ;  /* 0x0000000b030c7227 */ /* 0x000fe200078e00ff */
[----:B------:R-:W-:-:S03]  /*3080*/  ISETP.GT.U32.AND P2, PT, R27, R4, PT ;  /* 0x000000041b00720c */ /* 0x000fc60003f44070 */
[----:B------:R-:W-:Y:S02]  /*3090*/  IMAD.MOV R12, RZ, RZ, -R12 ;  /* 0x000000ffff0c7224 */ /* 0x000fe400078e0a0c */
[--C-:B------:R-:W-:Y:S02]  /*30a0*/  @!P6 IMAD.IADD R10, R10, 0x1, -R27.reuse ;  /* 0x000000010a0ae824 */ /* 0x100fe400078e0a1b */
[----:B------:R-:W-:Y:S01]  /*30b0*/  @!P5 IMAD.IADD R6, R6, 0x1, -R27 ;  /* 0x000000010606d824 */ /* 0x000fe200078e0a1b */
[----:B------:R-:W-:Y:S01]  /*30c0*/  ISETP.GE.AND P5, PT, R9, RZ, PT ;  /* 0x000000ff0900720c */ /* 0x000fe20003fa6270 */
[C---:B------:R-:W-:Y:S01]  /*30d0*/  IMAD R9, R27.reuse, R12, R11 ;  /* 0x0000000c1b097224 */ /* 0x040fe200078e020b */
[----:B------:R-:W-:Y:S01]  /*30e0*/  ISETP.GT.U32.AND P6, PT, R27, R10, PT ;  /* 0x0000000a1b00720c */ /* 0x000fe20003fc4070 */
[----:B------:R-:W-:Y:S02]  /*30f0*/  IMAD.MOV.U32 R16, RZ, RZ, R13 ;  /* 0x000000ffff107224 */ /* 0x000fe400078e000d */
[----:B------:R-:W-:-:S04]  /*3100*/  IMAD.HI.U32 R13, R3, R5, RZ ;  /* 0x00000005030d7227 */ /* 0x000fc800078e00ff */
[----:B------:R-:W-:Y:S01]  /*3110*/  @!P2 IMAD.IADD R4, R4, 0x1, -R27 ;  /* 0x000000010404a824 */ /* 0x000fe200078e0a1b */
[----:B------:R-:W-:Y:S01]  /*3120*/  ISETP.GT.U32.AND P2, PT, R27, R9, PT ;  /* 0x000000091b00720c */ /* 0x000fe20003f44070 */
[----:B------:R-:W-:Y:S02]  /*3130*/  IMAD.MOV R13, RZ, RZ, -R13 ;  /* 0x000000ffff0d7224 */ /* 0x000fe400078e0a0d */
[----:B------:R-:W-:Y:S01]  /*3140*/  @!P3 IMAD.MOV R16, RZ, RZ, -R16 ;  /* 0x000000ffff10b224 */ /* 0x000fe200078e0a10 */
[----:B------:R-:W-:Y:S01]  /*3150*/  ISETP.GE.AND P3, PT, R7, RZ, PT ;  /* 0x000000ff0700720c */ /* 0x000fe20003f66270 */
[C---:B------:R-:W-:Y:S01]  /*3160*/  IMAD R5, R27.reuse, R13, R5 ;  /* 0x0000000d1b057224 */ /* 0x040fe200078e0205 */
[----:B------:R-:W-:Y:S01]  /*3170*/  LOP3.LUT R7, R2, 0xe0, RZ, 0xfc, !PT ;  /* 0x000000e002077812 */ /* 0x000fe200078efcff */
[--C-:B------:R-:W-:Y:S01]  /*3180*/  @!P6 IMAD.IADD R10, R10, 0x1, -R27.reuse ;  /* 0x000000010a0ae824 */ /* 0x100fe200078e0a1b */
[----:B------:R1:W-:Y:S01]  /*3190*/  STL [R1+0x38], R16 ;  /* 0x0000381001007387 */ /* 0x0003e20000100800 */
[----:B0-----:R-:W-:Y:S01]  /*31a0*/  IMAD.MOV.U32 R0, RZ, RZ, R14 ;  /* 0x000000ffff007224 */ /* 0x001fe200078e000e */
[----:B------:R-:W-:Y:S01]  /*31b0*/  ISETP.GT.U32.AND P6, PT, R27, R5, PT ;  /* 0x000000051b00720c */ /* 0x000fe20003fc4070 */
[----:B------:R-:W-:Y:S01]  /*31c0*/  IMAD.MOV.U32 R14, RZ, RZ, R6 ;  /* 0x000000ffff0e7224 */ /* 0x000fe200078e0006 */
[----:B------:R-:W-:Y:S01]  /*31d0*/  LOP3.LUT R6, R2, 0xd8, RZ, 0xfc, !PT ;  /* 0x000000d802067812 */ /* 0x000fe200078efcff */
[----:B------:R-:W-:-:S02]  /*31e0*/  @!P2 IMAD.IADD R9, R9, 0x1, -R27 ;  /* 0x000000010909a824 */ /* 0x000fc400078e0a1b */
[----:B------:R-:W-:Y:S01]  /*31f0*/  @!P4 IMAD.MOV R0, RZ, RZ, -R0 ;  /* 0x000000ffff00c224 */ /* 0x000fe200078e0a00 */
[----:B------:R-:W-:Y:S01]  /*3200*/  ISETP.GE.AND P4, PT, R8, RZ, PT ;  /* 0x000000ff0800720c */ /* 0x000fe20003f86270 */
[----:B------:R-:W-:Y:S01]  /*3210*/  @!P0 IMAD.MOV R14, RZ, RZ, -R14 ;  /* 0x000000ffff0e8224 */ /* 0x000fe200078e0a0e */
[----:B-1----:R-:W-:Y:S01]  /*3220*/  IABS R16, R7 ;  /* 0x0000000700107213 */ /* 0x002fe20000000000 */
[----:B------:R-:W-:Y:S01]  /*3230*/  IMAD.MOV.U32 R12, RZ, RZ, R10 ;  /* 0x000000ffff0c7224 */ /* 0x000fe200078e000a */
[----:B------:R-:W-:Y:S01]  /*3240*/  ISETP.GT.U32.AND P2, PT, R27, R9, PT ;  /* 0x000000091b00720c */ /* 0x000fe20003f44070 */
[----:B------:R0:W-:Y:S01]  /*3250*/  STL [R1+0x34], R0 ;  /* 0x0000340001007387 */ /* 0x0001e20000100800 */
[----:B------:R-:W-:Y:S01]  /*3260*/  ISETP.GE.AND P0, PT, R7, RZ, PT ;  /* 0x000000ff0700720c */ /* 0x000fe20003f06270 */
[----:B------:R-:W-:Y:S01]  /*3270*/  IMAD.HI.U32 R8, R3, R16, RZ ;  /* 0x0000001003087227 */ /* 0x000fe200078e00ff */
[----:B------:R-:W-:Y:S01]  /*3280*/  LOP3.LUT R7, R2, 0xd0, RZ, 0xfc, !PT ;  /* 0x000000d002077812 */ /* 0x000fe200078efcff */
[----:B------:R-:W-:Y:S01]  /*3290*/  STL [R1+0x30], R14 ;  /* 0x0000300e01007387 */ /* 0x000fe20000100800 */
[----:B------:R-:W-:Y:S01]  /*32a0*/  IABS R11, R6 ;  /* 0x00000006000b7213 */ /* 0x000fe20000000000 */
[----:B------:R-:W-:Y:S01]  /*32b0*/  IMAD.MOV R8, RZ, RZ, -R8 ;  /* 0x000000ffff087224 */ /* 0x000fe200078e0a08 */
[----:B------:R-:W-:Y:S01]  /*32c0*/  IABS R13, R7 ;  /* 0x00000007000d7213 */ /* 0x000fe20000000000 */
[----:B------:R-:W-:-:S02]  /*32d0*/  @!P6 IMAD.IADD R5, R5, 0x1, -R27 ;  /* 0x000000010505e824 */ /* 0x000fc400078e0a1b */
[----:B0-----:R-:W-:Y:S01]  /*32e0*/  IMAD.MOV.U32 R0, RZ, RZ, R4 ;  /* 0x000000ffff007224 */ /* 0x001fe200078e0004 */
[----:B------:R-:W-:Y:S01]  /*32f0*/  LOP3.LUT R4, R2, 0xc8, RZ, 0xfc, !PT ;  /* 0x000000c802047812 */ /* 0x000fe200078efcff */
[C---:B------:R-:W-:Y:S01]  /*3300*/  IMAD R16, R27.reuse, R8, R16 ;  /* 0x000000081b107224 */ /* 0x040fe200078e0210 */
[----:B------:R-:W-:Y:S01]  /*3310*/  ISETP.GT.U32.AND P6, PT, R27, R5, PT ;  /* 0x000000051b00720c */ /* 0x000fe20003fc4070 */
[----:B------:R-:W-:Y:S01]  /*3320*/  @!P1 IMAD.MOV R0, RZ, RZ, -R0 ;  /* 0x000000ffff009224 */ /* 0x000fe200078e0a00 */
[----:B------:R-:W-:Y:S01]  /*3330*/  ISETP.GE.AND P1, PT, R6, RZ, PT ;  /* 0x000000ff0600720c */ /* 0x000fe20003f26270 */
[----:B------:R-:W-:Y:S01]  /*3340*/  @!P2 IMAD.IADD R9, R9, 0x1, -R27 ;  /* 0x000000010909a824 */ /* 0x000fe200078e0a1b */
[----:B------:R-:W-:Y:S01]  /*3350*/  ISETP.GT.U32.AND P2, PT, R27, R16, PT ;  /* 0x000000101b00720c */ /* 0x000fe20003f44070 */
[----:B------:R-:W-:Y:S01]  /*3360*/  IMAD.HI.U32 R8, R3, R13, RZ ;  /* 0x0000000d03087227 */ /* 0x000fe200078e00ff */
[----:B------:R0:W-:Y:S01]  /*3370*/  STL [R1+0x2c], R0 ;  /* 0x00002c0001007387 */ /* 0x0001e20000100800 */
[----:B------:R-:W-:-:S02]  /*3380*/  IABS R29, R4 ;  /* 0x00000004001d7213 */ /* 0x000fc40000000000 */
[----:B------:R-:W-:Y:S02]  /*3390*/  @!P3 IMAD.MOV R12, RZ, RZ, -R12 ;  /* 0x000000ffff0cb224 */ /* 0x000fe400078e0a0c */
[----:B------:R-:W-:-:S03]  /*33a0*/  IMAD.HI.U32 R6, R3, R11, RZ ;  /* 0x0000000b03067227 */ /* 0x000fc600078e00ff */
[----:B------:R-:W-:Y:S01]  /*33b0*/  STL [R1+0x28], R12 ;  /* 0x0000280c01007387 */ /* 0x000fe20000100800 */
[----:B------:R-:W-:Y:S02]  /*33c0*/  IMAD.MOV R8, RZ, RZ, -R8 ;  /* 0x000000ffff087224 */ /* 0x000fe400078e0a08 */
[----:B0-----:R-:W-:Y:S02]  /*33d0*/  IMAD.MOV.U32 R0, RZ, RZ, R9 ;  /* 0x000000ffff007224 */ /* 0x001fe400078e0009 */
[----:B------:R-:W-:Y:S01]  /*33e0*/  @!P6 IMAD.IADD R5, R5, 0x1, -R27 ;  /* 0x000000010505e824 */ /* 0x000fe200078e0a1b */
[----:B------:R-:W-:Y:S01]  /*33f0*/  ISETP.GE.AND P6, PT, R4, RZ, PT ;  /* 0x000000ff0400720c */ /* 0x000fe20003fc6270 */
[----:B------:R-:W-:Y:S01]  /*3400*/  @!P4 IMAD.MOV R0, RZ, RZ, -R0 ;  /* 0x000000ffff00c224 */ /* 0x000fe200078e0a00 */
[----:B------:R-:W-:Y:S01]  /*3410*/  LOP3.LUT R4, R2, 0xc0, RZ, 0xfc, !PT ;  /* 0x000000c002047812 */ /* 0x000fe200078efcff */
[----:B------:R-:W-:Y:S01]  /*3420*/  IMAD.MOV R6, RZ, RZ, -R6 ;  /* 0x000000ffff067224 */ /* 0x000fe200078e0a06 */
[----:B------:R-:W-:Y:S01]  /*3430*/  ISETP.GE.AND P4, PT, R7, RZ, PT ;  /* 0x000000ff0700720c */ /* 0x000fe20003f86270 */
[C---:B------:R-:W-:Y:S01]  /*3440*/  IMAD R13, R27.reuse, R8, R13 ;  /* 0x000000081b0d7224 */ /* 0x040fe200078e020d */
[----:B------:R0:W-:Y:S01]  /*3450*/  STL [R1+0x24], R0 ;  /* 0x0000240001007387 */ /* 0x0001e20000100800 */
[----:B------:R-:W-:Y:S01]  /*3460*/  @!P2 IMAD.IADD R16, R16, 0x1, -R27 ;  /* 0x000000011010a824 */ /* 0x000fe200078e0a1b */
[----:B------:R-:W-:Y:S01]  /*3470*/  IABS R7, R4 ;  /* 0x0000000400077213 */ /* 0x000fe20000000000 */
[C---:B------:R-:W-:Y:S01]  /*3480*/  IMAD R11, R27.reuse, R6, R11 ;  /* 0x000000061b0b7224 */ /* 0x040fe200078e020b */
[----:B------:R-:W-:Y:S01]  /*3490*/  ISETP.GT.U32.AND P2, PT, R27, R13, PT ;  /* 0x0000000d1b00720c */ /* 0x000fe20003f44070 */
[----:B------:R-:W-:Y:S01]  /*34a0*/  IMAD.HI.U32 R6, R3, R29, RZ ;  /* 0x0000001d03067227 */ /* 0x000fe200078e00ff */
[----:B------:R-:W-:-:S02]  /*34b0*/  LOP3.LUT R8, R2, 0xb8, RZ, 0xfc, !PT ;  /* 0x000000b802087812 */ /* 0x000fc400078efcff */
[C---:B------:R-:W-:Y:S01]  /*34c0*/  ISETP.GT.U32.AND P3, PT, R27.reuse, R11, PT ;  /* 0x0000000b1b00720c */ /* 0x040fe20003f64070 */
[----:B------:R-:W-:Y:S01]  /*34d0*/  IMAD.MOV R6, RZ, RZ, -R6 ;  /* 0x000000ffff067224 */ /* 0x000fe200078e0a06 */
[----:B------:R-:W-:Y:S01]  /*34e0*/  IABS R14, R8 ;  /* 0x00000008000e7213 */ /* 0x000fe20000000000 */
[----:B0-----:R-:W-:Y:S01]  /*34f0*/  IMAD.MOV.U32 R0, RZ, RZ, R5 ;  /* 0x000000ffff007224 */ /* 0x001fe200078e0005 */
[C---:B------:R-:W-:Y:S01]  /*3500*/  LOP3.LUT R5, R2.reuse, 0xb0, RZ, 0xfc, !PT ;  /* 0x000000b002057812 */ /* 0x040fe200078efcff */
[C---:B------:R-:W-:Y:S01]  /*3510*/  IMAD R29, R27.reuse, R6, R29 ;  /* 0x000000061b1d7224 */ /* 0x040fe200078e021d */
[----:B------:R-:W-:Y:S01]  /*3520*/  LOP3.LUT R6, R2, 0xa8, RZ, 0xfc, !PT ;  /* 0x000000a802067812 */ /* 0x000fe200078efcff */
[----:B------:R-:W-:Y:S01]  /*3530*/  @!P5 IMAD.MOV R0, RZ, RZ, -R0 ;  /* 0x000000ffff00d224 */ /* 0x000fe200078e0a00 */
[----:B------:R-:W-:Y:S01]  /*3540*/  ISETP.GT.U32.AND P5, PT, R27, R16, PT ;  /* 0x000000101b00720c */ /* 0x000fe20003fa4070 */
[----:B------:R-:W-:Y:S01]  /*3550*/  @!P2 IMAD.IADD R13, R13, 0x1, -R27 ;  /* 0x000000010d0da824 */ /* 0x000fe200078e0a1b */
[----:B------:R-:W-:Y:S01]  /*3560*/  IABS R9, R5 ;  /* 0x0000000500097213 */ /* 0x000fe20000000000 */
[----:B------:R-:W-:Y:S01]  /*3570*/  IMAD.HI.U32 R12, R3, R7, RZ ;  /* 0x00000007030c7227 */ /* 0x000fe200078e00ff */
[----:B------:R0:W-:Y:S01]  /*3580*/  STL [R1+0x1c], R0 ;  /* 0x00001c0001007387 */ /* 0x0001e20000100800 */
[----:B------:R-:W-:-:S02]  /*3590*/  IABS R10, R6 ;  /* 0x00000006000a7213 */ /* 0x000fc40000000000 */
[----:B------:R-:W-:Y:S01]  /*35a0*/  @!P3 IMAD.IADD R11, R11, 0x1, -R27 ;  /* 0x000000010b0bb824 */ /* 0x000fe200078e0a1b */
[----:B------:R-:W-:Y:S01]  /*35b0*/  ISETP.GT.U32.AND P2, PT, R27, R13, PT ;  /* 0x0000000d1b00720c */ /* 0x000fe20003f44070 */
[----:B------:R-:W-:Y:S02]  /*35c0*/  IMAD.MOV R12, RZ, RZ, -R12 ;  /* 0x000000ffff0c7224 */ /* 0x000fe400078e0a0c */
[----:B------:R-:W-:Y:S01]  /*35d0*/  IMAD.HI.U32 R15, R3, R14, RZ ;  /* 0x0000000e030f7227 */ /* 0x000fe200078e00ff */
[----:B------:R-:W-:-:S03]  /*35e0*/  ISETP.GT.U32.AND P3, PT, R27, R11, PT ;  /* 0x0000000b1b00720c */ /* 0x000fc60003f64070 */
[----:B------:R-:W-:Y:S01]  /*35f0*/  @!P5 IMAD.IADD R16, R16, 0x1, -R27 ;  /* 0x000000011010d824 */ /* 0x000fe200078e0a1b */
[C---:B------:R-:W-:Y:S01]  /*3600*/  ISETP.GT.U32.AND P5, PT, R27.reuse, R29, PT ;  /* 0x0000001d1b00720c */ /* 0x040fe20003fa4070 */
[----:B------:R-:W-:Y:S02]  /*3610*/  IMAD R7, R27, R12, R7 ;  /* 0x0000000c1b077224 */ /* 0x000fe400078e0207 */
[----:B0-----:R-:W-:Y:S02]  /*3620*/  IMAD.MOV.U32 R0, RZ, RZ, R16 ;  /* 0x000000ffff007224 */ /* 0x001fe400078e0010 */
[----:B------:R-:W-:Y:S01]  /*3630*/  @!P2 IMAD.IADD R13, R13, 0x1, -R27 ;  /* 0x000000010d0da824 */ /* 0x000fe200078e0a1b */
[----:B------:R-:W-:Y:S01]  /*3640*/  ISETP.GT.U32.AND P2, PT, R27, R7, PT ;  /* 0x000000071b00720c */ /* 0x000fe20003f44070 */
[----:B------:R-:W-:Y:S01]  /*3650*/  @!P0 IMAD.MOV R0, RZ, RZ, -R0 ;  /* 0x000000ffff008224 */ /* 0x000fe200078e0a00 */
[----:B------:R-:W-:Y:S01]  /*3660*/  ISETP.GE.AND P0, PT, R8, RZ, PT ;  /* 0x000000ff0800720c */ /* 0x000fe20003f06270 */
[----:B------:R-:W-:-:S03]  /*3670*/  IMAD.HI.U32 R12, R3, R9, RZ ;  /* 0x00000009030c7227 */ /* 0x000fc600078e00ff */
[----:B------:R0:W-:Y:S01]  /*3680*/  STL [R1+0x18], R0 ;  /* 0x0000180001007387 */ /* 0x0001e20000100800 */
[--C-:B------:R-:W-:Y:S02]  /*3690*/  @!P5 IMAD.IADD R29, R29, 0x1, -R27.reuse ;  /* 0x000000011d1dd824 */ /* 0x100fe400078e0a1b */
[----:B------:R-:W-:Y:S01]  /*36a0*/  @!P3 IMAD.IADD R11, R11, 0x1, -R27 ;  /* 0x000000010b0bb824 */ /* 0x000fe200078e0a1b */
[----:B------:R-:W-:Y:S01]  /*36b0*/  ISETP.GE.AND P3, PT, R4, RZ, PT ;  /* 0x000000ff0400720c */ /* 0x000fe20003f66270 */
[----:B------:R-:W-:Y:S01]  /*36c0*/  IMAD.MOV R15, RZ, RZ, -R15 ;  /* 0x000000ffff0f7224 */ /* 0x000fe200078e0a0f */
[C---:B------:R-:W-:Y:S01]  /*36d0*/  ISETP.GT.U32.AND P5, PT, R27.reuse, R29, PT ;  /* 0x0000001d1b00720c */ /* 0x040fe20003fa4070 */
[----:B------:R-:W-:Y:S02]  /*36e0*/  IMAD.MOV R12, RZ, RZ, -R12 ;  /* 0x000000ffff0c7224 */ /* 0x000fe400078e0a0c */
[----:B------:R-:W-:Y:S01]  /*36f0*/  IMAD R8, R27, R15, R14 ;  /* 0x0000000f1b087224 */ /* 0x000fe200078e020e */
[----:B------:R-:W-:Y:S01]  /*3700*/  LOP3.LUT R14, R2, 0x98, RZ, 0xfc, !PT ;  /* 0x00000098020e7812 */ /* 0x000fe200078efcff */
[----:B0-----:R-:W-:-:S02]  /*3710*/  IMAD.MOV.U32 R0, RZ, RZ, R11 ;  /* 0x000000ffff007224 */ /* 0x001fc400078e000b */
[C---:B------:R-:W-:Y:S01]  /*3720*/  IMAD R9, R27.reuse, R12, R9 ;  /* 0x0000000c1b097224 */ /* 0x040fe200078e0209 */
[----:B------:R-:W-:Y:S01]  /*3730*/  IABS R12, R14 ;  /* 0x0000000e000c7213 */ /* 0x000fe20000000000 */
[----:B------:R-:W-:Y:S01]  /*3740*/  @!P1 IMAD.MOV R0, RZ, RZ, -R0 ;  /* 0x000000ffff009224 */ /* 0x000fe200078e0a00 */
[----:B------:R-:W-:Y:S01]  /*3750*/  ISETP.GT.U32.AND P1, PT, R27, R8, PT ;  /* 0x000000081b00720c */ /* 0x000fe20003f24070 */
[----:B------:R-:W-:-:S03]  /*3760*/  IMAD.HI.U32 R4, R3, R10, RZ ;  /* 0x0000000a03047227 */ /* 0x000fc600078e00ff */
[----:B------:R0:W-:Y:S01]  /*3770*/  STL [R1+0x14], R0 ;  /* 0x0000140001007387 */ /* 0x0001e20000100800 */
[--C-:B------:R-:W-:Y:S02]  /*3780*/  @!P2 IMAD.IADD R7, R7, 0x1, -R27.reuse ;  /* 0x000000010707a824 */ /* 0x100fe400078e0a1b */
[----:B------:R-:W-:Y:S01]  /*3790*/  @!P5 IMAD.IADD R29, R29, 0x1, -R27 ;  /* 0x000000011d1dd824 */ /* 0x000fe200078e0a1b */
[C---:B------:R-:W-:Y:S01]  /*37a0*/  ISETP.GT.U32.AND P5, PT, R27.reuse, R9, PT ;  /* 0x000000091b00720c */ /* 0x040fe20003fa4070 */
[----:B------:R-:W-:Y:S01]  /*37b0*/  IMAD.MOV R4, RZ, RZ, -R4 ;  /* 0x000000ffff047224 */ /* 0x000fe200078e0a04 */
[C---:B------:R-:W-:Y:S01]  /*37c0*/  ISETP.GT.U32.AND P2, PT, R27.reuse, R7, PT ;  /* 0x000000071b00720c */ /* 0x040fe20003f44070 */
[----:B------:R-:W-:Y:S02]  /*37d0*/  @!P6 IMAD.MOV R29, RZ, RZ, -R29 ;  /* 0x000000ffff1de224 */ /* 0x000fe400078e0a1d */
[----:B------:R-:W-:Y:S01]  /*37e0*/  IMAD R10, R27, R4, R10 ;  /* 0x000000041b0a7224 */ /* 0x000fe200078e020a */
[----:B------:R-:W-:Y:S01]  /*37f0*/  LOP3.LUT R4, R2, 0xa0, RZ, 0xfc, !PT ;  /* 0x000000a002047812 */ /* 0x000fe200078efcff */
[----:B0-----:R-:W-:-:S02]  /*3800*/  IMAD.MOV.U32 R0, RZ, RZ, R13 ;  /* 0x000000ffff007224 */ /* 0x001fc400078e000d */
[--C-:B------:R-:W-:Y:S01]  /*3810*/  @!P1 IMAD.IADD R8, R8, 0x1, -R27.reuse ;  /* 0x0000000108089824 */ /* 0x100fe200078e0a1b */
[----:B------:R-:W-:Y:S01]  /*3820*/  IABS R11, R4 ;  /* 0x00000004000b7213 */ /* 0x000fe20000000000 */
[----:B------:R-:W-:Y:S01]  /*3830*/  @!P4 IMAD.MOV R0, RZ, RZ, -R0 ;  /* 0x000000ffff00c224 */ /* 0x000fe200078e0a00 */
[----:B------:R-:W-:Y:S01]  /*3840*/  ISETP.GT.U32.AND P6, PT, R27, R10, PT ;  /* 0x0000000a1b00720c */ /* 0x000fe20003fc4070 */
[--C-:B------:R-:W-:Y:S01]  /*3850*/  @!P5 IMAD.IADD R9, R9, 0x1, -R27.reuse ;  /* 0x000000010909d824 */ /* 0x100fe200078e0a1b */
[----:B------:R-:W-:Y:S01]  /*3860*/  ISETP.GE.AND P4, PT, R5, RZ, PT ;  /* 0x000000ff0500720c */ /* 0x000fe20003f86270 */
[----:B------:R-:W-:Y:S01]  /*3870*/  IMAD.HI.U32 R5, R3, R11, RZ ;  /* 0x0000000b03057227 */ /* 0x000fe200078e00ff */
[C---:B------:R-:W-:Y:S01]  /*3880*/  ISETP.GT.U32.AND P1, PT, R27.reuse, R8, PT ;  /* 0x000000081b00720c */ /* 0x040fe20003f24070 */
[----:B------:R0:W-:Y:S01]  /*3890*/  STL [R1+0x1064], R0 ;  /* 0x0010640001007387 */ /* 0x0001e20000100800 */
[----:B------:R-:W-:Y:S01]  /*38a0*/  ISETP.GT.U32.AND P5, PT, R27, R9, PT ;  /* 0x000000091b00720c */ /* 0x000fe20003fa4070 */
[----:B------:R-:W-:Y:S01]  /*38b0*/  @!P2 IMAD.IADD R7, R7, 0x1, -R27 ;  /* 0x000000010707a824 */ /* 0x000fe200078e0a1b */
[----:B------:R-:W-:Y:S01]  /*38c0*/  ISETP.GE.AND P2, PT, R6, RZ, PT ;  /* 0x000000ff0600720c */ /* 0x000fe20003f46270 */
[----:B------:R-:W-:Y:S01]  /*38d0*/  IMAD.HI.U32 R6, R3, R12, RZ ;  /* 0x0000000c03067227 */ /* 0x000fe200078e00ff */
[----:B------:R-:W-:Y:S03]  /*38e0*/  STL [R1+0x1068], R29 ;  /* 0x0010681d01007387 */ /* 0x000fe60000100800 */
[----:B------:R-:W-:-:S02]  /*38f0*/  IMAD.MOV R5, RZ, RZ, -R5 ;  /* 0x000000ffff057224 */ /* 0x000fc400078e0a05 */
[----:B------:R-:W-:Y:S01]  /*3900*/  @!P3 IMAD.MOV R7, RZ, RZ, -R7 ;  /* 0x000000ffff07b224 */ /* 0x000fe200078e0a07 */
[----:B------:R-:W-:Y:S01]  /*3910*/  ISETP.GE.AND P3, PT, R4, RZ, PT ;  /* 0x000000ff0400720c */ /* 0x000fe20003f66270 */
[----:B------:R-:W-:Y:S01]  /*3920*/  IMAD.MOV R4, RZ, RZ, -R6 ;  /* 0x000000ffff047224 */ /* 0x000fe200078e0a06 */
[----:B------:R-:W-:Y:S01]  /*3930*/  LOP3.LUT R6, R2, 0x90, RZ, 0xfc, !PT ;  /* 0x0000009002067812 */ /* 0x000fe200078efcff */
[C---:B------:R-:W-:Y:S01]  /*3940*/  IMAD R11, R27.reuse, R5, R11 ;  /* 0x000000051b0b7224 */ /* 0x040fe200078e020b */
[----:B------:R-:W-:Y:S01]  /*3950*/  IABS R5, c[0x0][0x178] ;  /* 0x00005e0000057a13 */ /* 0x000fe20000000000 */
[--C-:B------:R-:W-:Y:S01]  /*3960*/  @!P6 IMAD.IADD R10, R10, 0x1, -R27.reuse ;  /* 0x000000010a0ae824 */ /* 0x100fe200078e0a1b */
[----:B------:R-:W-:Y:S01]  /*3970*/  IABS R13, R6 ;  /* 0x00000006000d7213 */ /* 0x000fe20000000000 */
[C---:B------:R-:W-:Y:S01]  /*3980*/  IMAD R12, R27.reuse, R4, R12 ;  /* 0x000000041b0c7224 */ /* 0x040fe200078e020c */
[----:B------:R-:W-:Y:S01]  /*3990*/  LOP3.LUT R4, R2, 0x88, RZ, 0xfc, !PT ;  /* 0x0000008802047812 */ /* 0x000fe200078efcff */
[--C-:B------:R-:W-:Y:S01]  /*39a0*/  @!P1 IMAD.IADD R8, R8, 0x1, -R27.reuse ;  /* 0x0000000108089824 */ /* 0x100fe200078e0a1b */
[----:B------:R-:W-:Y:S01]  /*39b0*/  ISETP.GT.U32.AND P1, PT, R27, R11, PT ;  /* 0x0000000b1b00720c */ /* 0x000fe20003f24070 */
[----:B------:R-:W-:Y:S01]  /*39c0*/  @!P5 IMAD.IADD R9, R9, 0x1, -R27 ;  /* 0x000000010909d824 */ /* 0x000fe200078e0a1b */
[C---:B------:R-:W-:Y:S01]  /*39d0*/  ISETP.GT.U32.AND P6, PT, R27.reuse, R10, PT ;  /* 0x0000000a1b00720c */ /* 0x040fe20003fc4070 */
[----:B------:R-:W-:Y:S01]  /*39e0*/  IMAD.MOV.U32 R16, RZ, RZ, R5 ;  /* 0x000000ffff107224 */ /* 0x000fe200078e0005 */
[----:B------:R-:W-:Y:S01]  /*39f0*/  ISETP.GT.U32.AND P5, PT, R27, R12, PT ;  /* 0x0000000c1b00720c */ /* 0x000fe20003fa4070 */
[----:B------:R-:W-:Y:S01]  /*3a00*/  IMAD.HI.U32 R5, R3, R13, RZ ;  /* 0x0000000d03057227 */ /* 0x000fe200078e00ff */
[----:B------:R-:W-:Y:S01]  /*3a10*/  IABS R15, R4 ;  /* 0x00000004000f7213 */ /* 0x000fe20000000000 */
[----:B------:R-:W-:Y:S01]  /*3a20*/  STL [R1+0x106c], R7 ;  /* 0x00106c0701007387 */ /* 0x000fe20000100800 */
[----:B0-----:R-:W-:Y:S01]  /*3a30*/  LOP3.LUT R0, R2, 0x40, RZ, 0xfc, !PT ;  /* 0x0000004002007812 */ /* 0x001fe200078efcff */
[----:B------:R-:W-:Y:S01]  /*3a40*/  IMAD.MOV R5, RZ, RZ, -R5 ;  /* 0x000000ffff057224 */ /* 0x000fe200078e0a05 */
[----:B------:R-:W0:Y:S01]  /*3a50*/  I2F.RP R16, R16 ;  /* 0x0000001000107306 */ /* 0x000e220000209400 */
[----:B------:R-:W-:Y:S01]  /*3a60*/  @!P0 IMAD.MOV R8, RZ, RZ, -R8 ;  /* 0x000000ffff088224 */ /* 0x000fe200078e0a08 */
[----:B------:R-:W-:Y:S01]  /*3a70*/  IABS R23, R0 ;  /* 0x0000000000177213 */ /* 0x000fe20000000000 */
[----:B------:R-:W-:Y:S01]  /*3a80*/  @!P1 IMAD.IADD R11, R11, 0x1, -R27 ;  /* 0x000000010b0b9824 */ /* 0x000fe200078e0a1b */
[----:B------:R-:W-:Y:S01]  /*3a90*/  ISETP.GE.AND P1, PT, R6, RZ, PT ;  /* 0x000000ff0600720c */ /* 0x000fe20003f26270 */
[C---:B------:R-:W-:Y:S01]  /*3aa0*/  IMAD R13, R27.reuse, R5, R13 ;  /* 0x000000051b0d7224 */ /* 0x040fe200078e020d */
[----:B------:R-:W-:Y:S01]  /*3ab0*/  STL [R1+0x1070], R8 ;  /* 0x0010700801007387 */ /* 0x000fe20000100800 */
[--C-:B------:R-:W-:Y:S01]  /*3ac0*/  @!P6 IMAD.IADD R10, R10, 0x1, -R27.reuse ;  /* 0x000000010a0ae824 */ /* 0x100fe200078e0a1b */
[----:B------:R-:W-:Y:S01]  /*3ad0*/  ISETP.GE.AND P6, PT, R14, RZ, PT ;  /* 0x000000ff0e00720c */ /* 0x000fe20003fc6270 */
[----:B------:R-:W-:Y:S01]  /*3ae0*/  @!P5 IMAD.IADD R12, R12, 0x1, -R27 ;  /* 0x000000010c0cd824 */ /* 0x000fe200078e0a1b */
[C---:B------:R-:W-:Y:S01]  /*3af0*/  ISETP.GT.U32.AND P0, PT, R27.reuse, R11, PT ;  /* 0x0000000b1b00720c */ /* 0x040fe20003f04070 */
[----:B------:R-:W-:Y:S01]  /*3b00*/  @!P4 IMAD.MOV R9, RZ, RZ, -R9 ;  /* 0x000000ffff09c224 */ /* 0x000fe200078e0a09 */
[C---:B------:R-:W-:Y:S01]  /*3b10*/  ISETP.GT.U32.AND P4, PT, R27.reuse, R13, PT ;  /* 0x0000000d1b00720c */ /* 0x040fe20003f84070 */
[----:B------:R-:W-:Y:S01]  /*3b20*/  IMAD.MOV.U32 R14, RZ, RZ, R15 ;  /* 0x000000ffff0e7224 */ /* 0x000fe200078e000f */
[----:B------:R-:W-:Y:S01]  /*3b30*/  ISETP.GT.U32.AND P5, PT, R27, R12, PT ;  /* 0x0000000c1b00720c */ /* 0x000fe20003fa4070 */
[----:B------:R-:W-:Y:S01]  /*3b40*/  @!P2 IMAD.MOV R10, RZ, RZ, -R10 ;  /* 0x000000ffff0aa224 */ /* 0x000fe200078e0a0a */
[----:B0-----:R0:W1:Y:S01]  /*3b50*/  MUFU.RCP R5, R16 ;  /* 0x0000001000057308 */ /* 0x0010620000001000 */
[----:B------:R-:W-:Y:S01]  /*3b60*/  IMAD.HI.U32 R6, R3, R14, RZ ;  /* 0x0000000e03067227 */ /* 0x000fe200078e00ff */
[----:B------:R-:W-:Y:S01]  /*3b70*/  LOP3.LUT R15, R2, 0x80, RZ, 0xfc, !PT ;  /* 0x00000080020f7812 */ /* 0x000fe200078efcff */
[----:B------:R-:W-:Y:S01]  /*3b80*/  STL [R1+0x1074], R9 ;  /* 0x0010740901007387 */ /* 0x000fe20000100800 */
[----:B------:R-:W-:Y:S01]  /*3b90*/  ISETP.GE.AND P2, PT, R4, RZ, PT ;  /* 0x000000ff0400720c */ /* 0x000fe20003f46270 */
[----:B------:R-:W-:Y:S01]  /*3ba0*/  IMAD.MOV R6, RZ, RZ, -R6 ;  /* 0x000000ffff067224 */ /* 0x000fe200078e0a06 */
[C---:B------:R-:W-:Y:S01]  /*3bb0*/  LOP3.LUT R4, R2.reuse, 0x68, RZ, 0xfc, !PT ;  /* 0x0000006802047812 */ /* 0x040fe200078efcff */
[--C-:B------:R-:W-:Y:S01]  /*3bc0*/  @!P0 IMAD.IADD R11, R11, 0x1, -R27.reuse ;  /* 0x000000010b0b8824 */ /* 0x100fe200078e0a1b */
[----:B------:R2:W-:Y:S01]  /*3bd0*/  STL [R1+0x1078], R10 ;  /* 0x0010780a01007387 */ /* 0x0005e20000100800 */
[----:B------:R-:W-:Y:S01]  /*3be0*/  IMAD R14, R27, R6, R14 ;  /* 0x000000061b0e7224 */ /* 0x000fe200078e020e */
[----:B0-----:R-:W-:Y:S01]  /*3bf0*/  LOP3.LUT R16, R2, 0x78, RZ, 0xfc, !PT ;  /* 0x0000007802107812 */ /* 0x001fe200078efcff */
[--C-:B------:R-:W-:Y:S01]  /*3c00*/  @!P4 IMAD.IADD R13, R13, 0x1, -R27.reuse ;  /* 0x000000010d0dc824 */ /* 0x100fe200078e0a1b */
[----:B------:R-:W-:Y:S01]  /*3c10*/  IABS R18, R4 ;  /* 0x0000000400127213 */ /* 0x000fe20000000000 */
[----:B------:R-:W-:Y:S01]  /*3c20*/  @!P5 IMAD.IADD R12, R12, 0x1, -R27 ;  /* 0x000000010c0cd824 */ /* 0x000fe200078e0a1b */
[----:B------:R-:W-:Y:S01]  /*3c30*/  ISETP.GT.U32.AND P0, PT, R27, R14, PT ;  /* 0x0000000e1b00720c */ /* 0x000fe20003f04070 */
[----:B------:R-:W-:Y:S01]  /*3c40*/  @!P3 IMAD.MOV R11, RZ, RZ, -R11 ;  /* 0x000000ffff0bb224 */ /* 0x000fe200078e0a0b */
[----:B------:R-:W-:Y:S01]  /*3c50*/  ISETP.GE.AND P5, PT, R15, RZ, PT ;  /* 0x000000ff0f00720c */ /* 0x000fe20003fa6270 */
[----:B------:R-:W-:Y:S01]  /*3c60*/  @!P6 IMAD.MOV R12, RZ, RZ, -R12 ;  /* 0x000000ffff0ce224 */ /* 0x000fe200078e0a0c */
[----:B------:R-:W-:-:S02]  /*3c70*/  ISETP.GE.AND P4, PT, R16, RZ, PT ;  /* 0x000000ff1000720c */ /* 0x000fc40003f86270 */
[----:B------:R-:W-:Y:S01]  /*3c80*/  IABS R15, R15 ;  /* 0x0000000f000f7213 */ /* 0x000fe20000000000 */
[----:B------:R-:W-:Y:S01]  /*3c90*/  STL [R1+0x107c], R11 ;  /* 0x00107c0b01007387 */ /* 0x000fe20000100800 */
[----:B------:R-:W-:Y:S02]  /*3ca0*/  ISETP.GT.U32.AND P3, PT, R27, R13, PT ;  /* 0x0000000d1b00720c */ /* 0x000fe40003f64070 */
[----:B------:R-:W-:Y:S01]  /*3cb0*/  IABS R16, R16 ;  /* 0x0000001000107213 */ /* 0x000fe20000000000 */
[----:B------:R-:W-:Y:S01]  /*3cc0*/  IMAD.HI.U32 R6, R3, R15, RZ ;  /* 0x0000000f03067227 */ /* 0x000fe200078e00ff */
[----:B------:R-:W-:Y:S01]  /*3cd0*/  ISETP.GE.AND P6, PT, R17, RZ, PT ;  /* 0x000000ff1100720c */ /* 0x000fe20003fc6270 */
[----:B------:R0:W-:Y:S01]  /*3ce0*/  STL [R1+0x1080], R12 ;  /* 0x0010800c01007387 */ /* 0x0001e20000100800 */
[----:B------:R-:W-:Y:S01]  /*3cf0*/  IABS R17, R17 ;  /* 0x0000001100117213 */ /* 0x000fe20000000000 */
[----:B------:R-:W-:Y:S01]  /*3d00*/  IMAD.HI.U32 R21, R3, R16, RZ ;  /* 0x0000001003157227 */ /* 0x000fe200078e00ff */
[----:B-1----:R-:W-:-:S02]  /*3d10*/  IADD3 R5, R5, 0xffffffe, RZ ;  /* 0x0ffffffe05057810 */ /* 0x002fc40007ffe0ff */
[C---:B--2---:R-:W-:Y:S01]  /*3d20*/  LOP3.LUT R10, R2.reuse, 0x48, RZ, 0xfc, !PT ;  /* 0x00000048020a7812 */ /* 0x044fe200078efcff */
[----:B------:R-:W-:Y:S01]  /*3d30*/  IMAD.MOV R6, RZ, RZ, -R6 ;  /* 0x000000ffff067224 */ /* 0x000fe200078e0a06 */
[----:B------:R-:W-:Y:S01]  /*3d40*/  LOP3.LUT R29, R2, 0x50, RZ, 0xfc, !PT ;  /* 0x00000050021d7812 */ /* 0x000fe200078efcff */
[----:B------:R-:W-:Y:S01]  /*3d50*/  IMAD.MOV R21, RZ, RZ, -R21 ;  /* 0x000000ffff157224 */ /* 0x000fe200078e0a15 */
[----:B------:R-:W1:Y:S01]  /*3d60*/  F2I.FTZ.U32.TRUNC.NTZ R5, R5 ;  /* 0x0000000500057305 */ /* 0x000e62000021f000 */
[----:B------:R-:W-:Y:S01]  /*3d70*/  @!P0 IMAD.IADD R14, R14, 0x1, -R27 ;  /* 0x000000010e0e8824 */ /* 0x000fe200078e0a1b */
[----:B0-----:R-:W-:Y:S01]  /*3d80*/  IABS R12, c[0x0][0x178] ;  /* 0x00005e00000c7a13 */ /* 0x001fe20000000000 */
[----:B------:R-:W-:Y:S01]  /*3d90*/  IMAD R15, R27, R6, R15 ;  /* 0x000000061b0f7224 */ /* 0x000fe200078e020f */
[----:B------:R-:W-:Y:S01]  /*3da0*/  IABS R22, R10 ;  /* 0x0000000a00167213 */ /* 0x000fe20000000000 */
[----:B------:R-:W-:Y:S01]  /*3db0*/  @!P3 IMAD.IADD R13, R13, 0x1, -R27 ;  /* 0x000000010d0db824 */ /* 0x000fe200078e0a1b */
[C---:B------:R-:W-:Y:S01]  /*3dc0*/  ISETP.GT.U32.AND P0, PT, R27.reuse, R14, PT ;  /* 0x0000000e1b00720c */ /* 0x040fe20003f04070 */
[C---:B------:R-:W-:Y:S01]  /*3dd0*/  IMAD R16, R27.reuse, R21, R16 ;  /* 0x000000151b107224 */ /* 0x040fe200078e0210 */
[----:B------:R-:W-:Y:S01]  /*3de0*/  ISETP.GT.U32.AND P3, PT, R27, R15, PT ;  /* 0x0000000f1b00720c */ /* 0x000fe20003f64070 */
[----:B------:R-:W-:Y:S01]  /*3df0*/  @!P1 IMAD.MOV R13, RZ, RZ, -R13 ;  /* 0x000000ffff0d9224 */ /* 0x000fe200078e0a0d */
[----:B------:R-:W-:Y:S01]  /*3e00*/  IABS R21, R29 ;  /* 0x0000001d00157213 */ /* 0x000fe20000000000 */
[----:B------:R-:W-:Y:S01]  /*3e10*/  IMAD.HI.U32 R19, R3, R17, RZ ;  /* 0x0000001103137227 */ /* 0x000fe200078e00ff */
[----:B------:R-:W-:-:S02]  /*3e20*/  ISETP.GT.U32.AND P1, PT, R27, R16, PT ;  /* 0x000000101b00720c */ /* 0x000fc40003f24070 */
[----:B------:R-:W-:Y:S01]  /*3e30*/  STL [R1+0x1084], R13 ;  /* 0x0010840d01007387 */ /* 0x000fe20000100800 */
[----:B------:R-:W-:Y:S01]  /*3e40*/  IMAD.MOV R19, RZ, RZ, -R19 ;  /* 0x000000ffff137224 */ /* 0x000fe200078e0a13 */
[C---:B------:R-:W-:Y:S01]  /*3e50*/  LOP3.LUT R9, R2.reuse, 0x28, RZ, 0xfc, !PT ;  /* 0x0000002802097812 */ /* 0x040fe200078efcff */
[----:B-1----:R-:W-:Y:S01]  /*3e60*/  IMAD.MOV R20, RZ, RZ, -R5 ;  /* 0x000000ffff147224 */ /* 0x002fe200078e0a05 */
[----:B------:R-:W-:Y:S01]  /*3e70*/  LOP3.LUT R8, R2, 0x20, RZ, 0xfc, !PT ;  /* 0x0000002002087812 */ /* 0x000fe200078efcff */
[----:B------:R-:W-:Y:S01]  /*3e80*/  @!P0 IMAD.IADD R14, R14, 0x1, -R27 ;  /* 0x000000010e0e8824 */ /* 0x000fe200078e0a1b */
[----:B------:R-:W-:Y:S01]  /*3e90*/  ISETP.GE.AND P0, PT, R4, RZ, PT ;  /* 0x000000ff0400720c */ /* 0x000fe20003f06270 */
[----:B------:R-:W-:Y:S01]  /*3ea0*/  IMAD R17, R27, R19, R17 ;  /* 0x000000131b117224 */ /* 0x000fe200078e0211 */
[----:B------:R-:W-:Y:S01]  /*3eb0*/  LOP3.LUT R19, R2, 0x60, RZ, 0xfc, !PT ;  /* 0x0000006002137812 */ /* 0x000fe200078efcff */
[--C-:B------:R-:W-:Y:S01]  /*3ec0*/  @!P3 IMAD.IADD R15, R15, 0x1, -R27.reuse ;  /* 0x000000010f0fb824 */ /* 0x100fe200078e0a1b */
[----:B------:R-:W-:Y:S01]  /*3ed0*/  IABS R26, R9 ;  /* 0x00000009001a7213 */ /* 0x000fe20000000000 */
[----:B------:R-:W-:-:S02]  /*3ee0*/  @!P1 IMAD.IADD R16, R16, 0x1, -R27 ;  /* 0x0000000110109824 */ /* 0x000fc400078e0a1b */
[----:B------:R-:W-:Y:S01]  /*3ef0*/  @!P2 IMAD.MOV R14, RZ, RZ, -R14 ;  /* 0x000000ffff0ea224 */ /* 0x000fe200078e0a0e */
[----:B------:R-:W-:Y:S01]  /*3f00*/  ISETP.GE.AND P2, PT, R19, RZ, PT ;  /* 0x000000ff1300720c */ /* 0x000fe20003f46270 */
[----:B------:R-:W-:Y:S01]  /*3f10*/  IMAD.MOV.U32 R4, RZ, RZ, RZ ;  /* 0x000000ffff047224 */ /* 0x000fe200078e00ff */
[----:B------:R-:W-:Y:S01]  /*3f20*/  ISETP.GT.U32.AND P3, PT, R27, R15, PT ;  /* 0x0000000f1b00720c */ /* 0x000fe20003f64070 */
[----:B------:R-:W-:Y:S01]  /*3f30*/  IMAD R20, R20, R12, RZ ;  /* 0x0000000c14147224 */ /* 0x000fe200078e02ff */
[----:B------:R-:W-:Y:S01]  /*3f40*/  IABS R19, R19 ;  /* 0x0000001300137213 */ /* 0x000fe20000000000 */
[----:B------:R-:W-:Y:S01]  /*3f50*/  IMAD.HI.U32 R6, R3, R18, RZ ;  /* 0x0000001203067227 */ /* 0x000fe200078e00ff */
[----:B------:R-:W-:Y:S01]  /*3f60*/  ISETP.GT.U32.AND P1, PT, R27, R16, PT ;  /* 0x000000101b00720c */ /* 0x000fe20003f24070 */
[----:B------:R0:W-:Y:S02]  /*3f70*/  STL [R1+0x1088], R14 ;  /* 0x0010880e01007387 */ /* 0x0001e40000100800 */
[----:B------:R-:W-:-:S02]  /*3f80*/  IMAD.HI.U32 R25, R3, R19, RZ ;  /* 0x0000001303197227 */ /* 0x000fc400078e00ff */
[----:B------:R1:W-:Y:S02]  /*3f90*/  STL [R1+0xa8], R0 ;  /* 0x0000a80001007387 */ /* 0x0003e40000100800 */
[----:B------:R-:W-:Y:S02]  /*3fa0*/  IMAD.MOV R25, RZ, RZ, -R25 ;  /* 0x000000ffff197224 */ /* 0x000fe400078e0a19 */
[----:B------:R-:W-:Y:S01]  /*3fb0*/  @!P3 IMAD.IADD R15, R15, 0x1, -R27 ;  /* 0x000000010f0fb824 */ /* 0x000fe200078e0a1b */
[----:B------:R2:W-:Y:S01]  /*3fc0*/  STL [R1+0x10dc], R29 ;  /* 0x0010dc1d01007387 */ /* 0x0005e20000100800 */
[C---:B------:R-:W-:Y:S01]  /*3fd0*/  IMAD R19, R27.reuse, R25, R19 ;  /* 0x000000191b137224 */ /* 0x040fe200078e0213 */
[----:B0-----:R-:W-:Y:S01]  /*3fe0*/  LOP3.LUT R14, R2, 0x8, RZ, 0xfc, !PT ;  /* 0x00000008020e7812 */ /* 0x001fe200078efcff */
[----:B------:R-:W-:Y:S02]  /*3ff0*/  @!P1 IMAD.IADD R16, R16, 0x1, -R27 ;  /* 0x0000000110109824 */ /* 0x000fe400078e0a1b */
[----:B------:R-:W-:Y:S01]  /*4000*/  @!P5 IMAD.MOV R15, RZ, RZ, -R15 ;  /* 0x000000ffff0fd224 */ /* 0x000fe200078e0a0f */
[C---:B------:R-:W-:Y:S01]  /*4010*/  ISETP.GT.U32.AND P5, PT, R27.reuse, R17, PT ;  /* 0x000000111b00720c */ /* 0x040fe20003fa4070 */
[----:B------:R-:W-:Y:S01]  /*4020*/  @!P4 IMAD.MOV R16, RZ, RZ, -R16 ;  /* 0x000000ffff10c224 */ /* 0x000fe200078e0a10 */
[----:B------:R-:W-:Y:S01]  /*4030*/  ISETP.GT.U32.AND P4, PT, R27, R19, PT ;  /* 0x000000131b00720c */ /* 0x000fe20003f84070 */
[----:B------:R-:W-:Y:S01]  /*4040*/  IMAD.HI.U32 R11, R5, R20, R4 ;  /* 0x00000014050b7227 */ /* 0x000fe200078e0004 */
[C---:B------:R-:W-:Y:S01]  /*4050*/  LOP3.LUT R20, R2.reuse, 0x58, RZ, 0xfc, !PT ;  /* 0x0000005802147812 */ /* 0x040fe200078efcff */
[----:B------:R0:W-:Y:S01]  /*4060*/  STL [R1+0x108c], R15 ;  /* 0x00108c0f01007387 */ /* 0x0001e20000100800 */
[----:B-1----:R-:W-:Y:S01]  /*4070*/  LOP3.LUT R0, R2, 0x38, RZ, 0xfc, !PT ;  /* 0x0000003802007812 */ /* 0x002fe200078efcff */
[----:B------:R-:W-:Y:S01]  /*4080*/  IMAD.HI.U32 R5, R3, R22, RZ ;  /* 0x0000001603057227 */ /* 0x000fe200078e00ff */
[----:B------:R-:W-:-:S02]  /*4090*/  ISETP.GE.AND P3, PT, R20, RZ, PT ;  /* 0x000000ff1400720c */ /* 0x000fc40003f66270 */
[----:B------:R-:W-:Y:S01]  /*40a0*/  IABS R20, R20 ;  /* 0x0000001400147213 */ /* 0x000fe20000000000 */
[----:B------:R-:W-:Y:S01]  /*40b0*/  IMAD.HI.U32 R4, R3, R23, RZ ;  /* 0x0000001703047227 */ /* 0x000fe200078e00ff */
[----:B------:R1:W-:Y:S01]  /*40c0*/  STL [R1+0x6c], R0 ;  /* 0x00006c0001007387 */ /* 0x0003e20000100800 */
[----:B--2---:R-:W-:Y:S02]  /*40d0*/  IABS R29, R2 ;  /* 0x00000002001d7213 */ /* 0x004fe40000000000 */
[--C-:B------:R-:W-:Y:S01]  /*40e0*/  @!P5 IMAD.IADD R17, R17, 0x1, -R27.reuse ;  /* 0x000000011111d824 */ /* 0x100fe200078e0a1b */
[----:B0-----:R-:W-:Y:S01]  /*40f0*/  LOP3.LUT R15, R2, 0x30, RZ, 0xfc, !PT ;  /* 0x00000030020f7812 */ /* 0x001fe200078efcff */
[----:B------:R-:W-:Y:S01]  /*4100*/  @!P4 IMAD.IADD R19, R19, 0x1, -R27 ;  /* 0x000000011313c824 */ /* 0x000fe200078e0a1b */
[----:B------:R0:W-:Y:S01]  /*4110*/  STL [R1+0x1090], R16 ;  /* 0x0010901001007387 */ /* 0x0001e20000100800 */
[----:B------:R-:W-:Y:S01]  /*4120*/  IMAD.HI.U32 R24, R3, R20, RZ ;  /* 0x0000001403187227 */ /* 0x000fe200078e00ff */
[----:B------:R-:W-:-:S02]  /*4130*/  ISETP.GT.U32.AND P5, PT, R27, R17, PT ;  /* 0x000000111b00720c */ /* 0x000fc40003fa4070 */
[C---:B------:R-:W-:Y:S01]  /*4140*/  ISETP.GT.U32.AND P4, PT, R27.reuse, R19, PT ;  /* 0x000000131b00720c */ /* 0x040fe20003f84070 */
[----:B------:R-:W-:Y:S01]  /*4150*/  IMAD.MOV R24, RZ, RZ, -R24 ;  /* 0x000000ffff187224 */ /* 0x000fe200078e0a18 */
[----:B------:R-:W-:Y:S01]  /*4160*/  IABS R25, R15 ;  /* 0x0000000f00197213 */ /* 0x000fe20000000000 */
[----:B------:R-:W-:Y:S02]  /*4170*/  IMAD.MOV R6, RZ, RZ, -R6 ;  /* 0x000000ffff067224 */ /* 0x000fe400078e0a06 */
[C---:B------:R-:W-:Y:S01]  /*4180*/  IMAD R20, R27.reuse, R24, R20 ;  /* 0x000000181b147224 */ /* 0x040fe200078e0214 */
[----:B------:R-:W-:Y:S01]  /*4190*/  IABS R24, R0 ;  /* 0x0000000000187213 */ /* 0x000fe20000000000 */
[----:B------:R-:W-:Y:S02]  /*41a0*/  IMAD.MOV R5, RZ, RZ, -R5 ;  /* 0x000000ffff057224 */ /* 0x000fe400078e0a05 */
[----:B------:R-:W-:Y:S02]  /*41b0*/  IMAD.MOV R4, RZ, RZ, -R4 ;  /* 0x000000ffff047224 */ /* 0x000fe400078e0a04 */
[----:B------:R-:W-:-:S02]  /*41c0*/  IMAD R18, R27, R6, R18 ;  /* 0x000000061b127224 */ /* 0x000fc400078e0212 */
[----:B------:R-:W-:-:S03]  /*41d0*/  IMAD.HI.U32 R6, R3, R21, RZ ;  /* 0x0000001503067227 */ /* 0x000fc600078e00ff */
[C---:B------:R-:W-:Y:S01]  /*41e0*/  ISETP.GT.U32.AND P1, PT, R27.reuse, R18, PT ;  /* 0x000000121b00720c */ /* 0x040fe20003f24070 */
[C---:B------:R-:W-:Y:S02]  /*41f0*/  IMAD R22, R27.reuse, R5, R22 ;  /* 0x000000051b167224 */ /* 0x040fe400078e0216 */
[----:B------:R-:W-:Y:S02]  /*4200*/  IMAD R23, R27, R4, R23 ;  /* 0x000000041b177224 */ /* 0x000fe400078e0217 */
[----:B------:R-:W-:-:S04]  /*4210*/  IMAD.HI.U32 R4, R3, R24, RZ ;  /* 0x0000001803047227 */ /* 0x000fc800078e00ff */
[----:B------:R-:W-:Y:S02]  /*4220*/  IMAD.MOV R6, RZ, RZ, -R6 ;  /* 0x000000ffff067224 */ /* 0x000fe400078e0a06 */
[--C-:B------:R-:W-:Y:S01]  /*4230*/  @!P5 IMAD.IADD R17, R17, 0x1, -R27.reuse ;  /* 0x000000011111d824 */ /* 0x100fe200078e0a1b */
[----:B------:R-:W-:Y:S01]  /*4240*/  ISETP.GT.U32.AND P5, PT, R27, R20, PT ;  /* 0x000000141b00720c */ /* 0x000fe20003fa4070 */
[----:B------:R-:W-:Y:S01]  /*4250*/  @!P4 IMAD.IADD R19, R19, 0x1, -R27 ;  /* 0x000000011313c824 */ /* 0x000fe200078e0a1b */
[----:B------:R-:W-:Y:S01]  /*4260*/  ISETP.GT.U32.AND P4, PT, R27, R22, PT ;  /* 0x000000161b00720c */ /* 0x000fe20003f84070 */
[----:B------:R-:W-:Y:S02]  /*4270*/  IMAD.MOV R4, RZ, RZ, -R4 ;  /* 0x000000ffff047224 */ /* 0x000fe400078e0a04 */
[----:B------:R-:W-:-:S04]  /*4280*/  IMAD.HI.U32 R7, R3, R26, RZ ;  /* 0x0000001a03077227 */ /* 0x000fc800078e00ff */
[C---:B------:R-:W-:Y:S01]  /*4290*/  IMAD R21, R27.reuse, R6, R21 ;  /* 0x000000061b157224 */ /* 0x040fe200078e0215 */
[----:B------:R-:W-:Y:S01]  /*42a0*/  IABS R6, R8 ;  /* 0x0000000800067213 */ /* 0x000fe20000000000 */
[----:B------:R-:W-:Y:S02]  /*42b0*/  IMAD R24, R27, R4, R24 ;  /* 0x000000041b187224 */ /* 0x000fe400078e0218 */
[----:B------:R-:W-:Y:S01]  /*42c0*/  IMAD.MOV R4, RZ, RZ, -R7 ;  /* 0x000000ffff047224 */ /* 0x000fe200078e0a07 */
[----:B------:R-:W-:Y:S01]  /*42d0*/  LOP3.LUT R7, R2, 0x18, RZ, 0xfc, !PT ;  /* 0x0000001802077812 */ /* 0x000fe200078efcff */
[----:B------:R-:W-:-:S04]  /*42e0*/  IMAD.HI.U32 R5, R3, R25, RZ ;  /* 0x0000001903057227 */ /* 0x000fc800078e00ff */
[----:B------:R-:W-:Y:S02]  /*42f0*/  IMAD.MOV.U32 R13, RZ, RZ, R28 ;  /* 0x000000ffff0d7224 */ /* 0x000fe400078e001c */
[----:B-1----:R-:W-:-:S04]  /*4300*/  IMAD.HI.U32 R0, R3, R6, RZ ;  /* 0x0000000603007227 */ /* 0x002fc800078e00ff */
[C---:B------:R-:W-:Y:S01]  /*4310*/  IMAD R26, R27.reuse, R4, R26 ;  /* 0x000000041b1a7224 */ /* 0x040fe200078e021a */
[----:B------:R-:W-:Y:S01]  /*4320*/  IABS R4, R7 ;  /* 0x0000000700047213 */ /* 0x000fe20000000000 */
[----:B------:R-:W-:Y:S02]  /*4330*/  IMAD.MOV R28, RZ, RZ, -R5 ;  /* 0x000000ffff1c7224 */ /* 0x000fe400078e0a05 */
[--C-:B------:R-:W-:Y:S02]  /*4340*/  @!P1 IMAD.IADD R18, R18, 0x1, -R27.reuse ;  /* 0x0000000112129824 */ /* 0x100fe400078e0a1b */
[--C-:B------:R-:W-:Y:S02]  /*4350*/  @!P5 IMAD.IADD R20, R20, 0x1, -R27.reuse ;  /* 0x000000011414d824 */ /* 0x100fe400078e0a1b */
[----:B------:R-:W-:Y:S01]  /*4360*/  IMAD.MOV R5, RZ, RZ, -R0 ;  /* 0x000000ffff057224 */ /* 0x000fe200078e0a00 */
[----:B------:R-:W-:Y:S01]  /*4370*/  LOP3.LUT R0, R2, 0x10, RZ, 0xfc, !PT ;  /* 0x0000001002007812 */ /* 0x000fe200078efcff */
[----:B------:R-:W-:Y:S01]  /*4380*/  @!P4 IMAD.IADD R22, R22, 0x1, -R27 ;  /* 0x000000011616c824 */ /* 0x000fe200078e0a1b */
[----:B------:R-:W-:Y:S01]  /*4390*/  ISETP.GE.AND P4, PT, R2, RZ, PT ;  /* 0x000000ff0200720c */ /* 0x000fe20003f86270 */
[----:B------:R-:W-:Y:S01]  /*43a0*/  IMAD R25, R27, R28, R25 ;  /* 0x0000001c1b197224 */ /* 0x000fe200078e0219 */
[----:B------:R-:W-:Y:S01]  /*43b0*/  IABS R28, R13 ;  /* 0x0000000d001c7213 */ /* 0x000fe20000000000 */
[----:B------:R-:W-:Y:S01]  /*43c0*/  IMAD.HI.U32 R2, R3, R4, RZ ;  /* 0x0000000403027227 */ /* 0x000fe200078e00ff */
[----:B------:R-:W-:-:S02]  /*43d0*/  ISETP.GT.U32.AND P1, PT, R27, R18, PT ;  /* 0x000000121b00720c */ /* 0x000fc40003f24070 */
[----:B------:R-:W-:Y:S01]  /*43e0*/  IABS R13, R14 ;  /* 0x0000000e000d7213 */ /* 0x000fe20000000000 */
[C---:B------:R-:W-:Y:S01]  /*43f0*/  IMAD R6, R27.reuse, R5, R6 ;  /* 0x000000051b067224 */ /* 0x040fe200078e0206 */
[C---:B------:R-:W-:Y:S01]  /*4400*/  ISETP.GT.U32.AND P5, PT, R27.reuse, R20, PT ;  /* 0x000000141b00720c */ /* 0x040fe20003fa4070 */
[----:B------:R-:W-:Y:S01]  /*4410*/  IMAD.MOV R2, RZ, RZ, -R2 ;  /* 0x000000ffff027224 */ /* 0x000fe200078e0a02 */
[----:B------:R-:W-:Y:S01]  /*4420*/  IABS R5, R0 ;  /* 0x0000000000057213 */ /* 0x000fe20000000000 */
[----:B0-----:R-:W-:Y:S02]  /*4430*/  IMAD.MOV.U32 R16, RZ, RZ, R13 ;  /* 0x000000ffff107224 */ /* 0x001fe400078e000d */
[----:B------:R-:W-:Y:S02]  /*4440*/  IMAD R4, R27, R2, R4 ;  /* 0x000000021b047224 */ /* 0x000fe400078e0204 */
[----:B------:R-:W-:-:S04]  /*4450*/  IMAD.HI.U32 R2, R3, R5, RZ ;  /* 0x0000000503027227 */ /* 0x000fc800078e00ff */
[----:B------:R-:W-:-:S04]  /*4460*/  IMAD.HI.U32 R13, R3, R16, RZ ;  /* 0x00000010030d7227 */ /* 0x000fc800078e00ff */
[----:B------:R-:W-:Y:S02]  /*4470*/  IMAD.MOV R2, RZ, RZ, -R2 ;  /* 0x000000ffff027224 */ /* 0x000fe400078e0a02 */
[----:B------:R-:W-:Y:S01]  /*4480*/  @!P1 IMAD.IADD R18, R18, 0x1, -R27 ;  /* 0x0000000112129824 */ /* 0x000fe200078e0a1b */
[C---:B------:R-:W-:Y:S01]  /*4490*/  ISETP.GT.U32.AND P1, PT, R27.reuse, R21, PT ;  /* 0x000000151b00720c */ /* 0x040fe20003f24070 */
[----:B------:R-:W-:Y:S02]  /*44a0*/  IMAD.MOV R13, RZ, RZ, -R13 ;  /* 0x000000ffff0d7224 */ /* 0x000fe400078e0a0d */
[----:B------:R-:W-:Y:S01]  /*44b0*/  @!P5 IMAD.IADD R20, R20, 0x1, -R27 ;  /* 0x000000011414d824 */ /* 0x000fe200078e0a1b */
[C---:B------:R-:W-:Y:S01]  /*44c0*/  ISETP.GT.U32.AND P5, PT, R27.reuse, R23, PT ;  /* 0x000000171b00720c */ /* 0x040fe20003fa4070 */
[----:B------:R-:W-:Y:S02]  /*44d0*/  @!P6 IMAD.MOV R17, RZ, RZ, -R17 ;  /* 0x000000ffff11e224 */ /* 0x000fe400078e0a11 */
[----:B------:R-:W-:-:S02]  /*44e0*/  IMAD R2, R27, R2, R5 ;  /* 0x000000021b027224 */ /* 0x000fc400078e0205 */
[----:B------:R-:W-:-:S04]  /*44f0*/  IMAD.HI.U32 R3, R3, R29, RZ ;  /* 0x0000001d03037227 */ /* 0x000fc800078e00ff */
[----:B------:R-:W-:Y:S02]  /*4500*/  IMAD R5, R27, R13, R16 ;  /* 0x0000000d1b057224 */ /* 0x000fe400078e0210 */
[----:B------:R-:W-:Y:S01]  /*4510*/  @!P0 IMAD.MOV R18, RZ, RZ, -R18 ;  /* 0x000000ffff128224 */ /* 0x000fe200078e0a12 */
[----:B------:R-:W2:Y:S01]  /*4520*/  LDL.LU R16, [R1+0x6c] ;  /* 0x00006c0001107983 */ /* 0x000ea20000300800 */
[----:B------:R-:W-:Y:S02]  /*4530*/  @!P2 IMAD.MOV R19, RZ, RZ, -R19 ;  /* 0x000000ffff13a224 */ /* 0x000fe400078e0a13 */
[----:B------:R-:W-:Y:S01]  /*4540*/  @!P3 IMAD.MOV R20, RZ, RZ, -R20 ;  /* 0x000000ffff14b224 */ /* 0x000fe200078e0a14 */
[----:B------:R-:W3:Y:S01]  /*4550*/  LDL R13, [R1+0xf7c] ;  /* 0x000f7c00010d7983 */ /* 0x000ee20000100800 */
[----:B------:R-:W-:Y:S02]  /*4560*/  IMAD.MOV R3, RZ, RZ, -R3 ;  /* 0x000000ffff037224 */ /* 0x000fe400078e0a03 */
[----:B------:R-:W-:Y:S01]  /*4570*/  @!P1 IMAD.IADD R21, R21, 0x1, -R27 ;  /* 0x0000000115159824 */ /* 0x000fe200078e0a1b */
[----:B------:R0:W-:Y:S01]  /*4580*/  STL [R1+0x1094], R17 ;  /* 0x0010941101007387 */ /* 0x0001e20000100800 */
[----:B------:R-:W-:-:S02]  /*4590*/  IMAD R3, R27, R3, R29 ;  /* 0x000000031b037224 */ /* 0x000fc400078e021d */
[--C-:B------:R-:W-:Y:S01]  /*45a0*/  @!P5 IMAD.IADD R23, R23, 0x1, -R27.reuse ;  /* 0x000000011717d824 */ /* 0x100fe200078e0a1b */
[----:B------:R-:W-:Y:S01]  /*45b0*/  ISETP.GT.U32.AND P1, PT, R27, R21, PT ;  /* 0x000000151b00720c */ /* 0x000fe20003f24070 */
[----:B------:R-:W-:Y:S01]  /*45c0*/  IMAD.HI.U32 R11, R11, R28, RZ ;  /* 0x0000001c0b0b7227 */ /* 0x000fe200078e00ff */
[----:B------:R-:W-:Y:S01]  /*45d0*/  ISETP.GT.U32.AND P5, PT, R27, R25, PT ;  /* 0x000000191b00720c */ /* 0x000fe20003fa4070 */
[----:B0-----:R-:W4:Y:S04]  /*45e0*/  LDL.LU R17, [R1+0xa8] ;  /* 0x0000a80001117983 */ /* 0x001f280000300800 */
[----:B------:R-:W-:Y:S06]  /*45f0*/  STL [R1+0x1098], R18 ;  /* 0x0010981201007387 */ /* 0x000fec0000100800 */
[--C-:B------:R-:W-:Y:S01]  /*4600*/  @!P1 IMAD.IADD R21, R21, 0x1, -R27.reuse ;  /* 0x0000000115159824 */ /* 0x100fe200078e0a1b */
[----:B------:R-:W-:Y:S01]  /*4610*/  STL [R1+0x109c], R19 ;  /* 0x00109c1301007387 */ /* 0x000fe20000100800 */
[----:B------:R-:W-:Y:S01]  /*4620*/  ISETP.GT.U32.AND P1, PT, R27, R24, PT ;  /* 0x000000181b00720c */ /* 0x000fe20003f24070 */
[----:B------:R-:W-:Y:S01]  /*4630*/  @!P5 IMAD.IADD R25, R25, 0x1, -R27 ;  /* 0x000000011919d824 */ /* 0x000fe200078e0a1b */
[C---:B------:R-:W-:Y:S01]  /*4640*/  ISETP.GT.U32.AND P6, PT, R27.reuse, R23, PT ;  /* 0x000000171b00720c */ /* 0x040fe20003fc4070 */
[----:B------:R-:W-:Y:S01]  /*4650*/  STL [R1+0x10a0], R20 ;  /* 0x0010a01401007387 */ /* 0x000fe20000100800 */
[----:B------:R-:W-:Y:S01]  /*4660*/  IMAD.MOV R11, RZ, RZ, -R11 ;  /* 0x000000ffff0b7224 */ /* 0x000fe200078e0a0b */
[----:B------:R-:W-:-:S02]  /*4670*/  ISETP.GT.U32.AND P5, PT, R27, R6, PT ;  /* 0x000000061b00720c */ /* 0x000fc40003fa4070 */
[----:B------:R-:W3:Y:S06]  /*4680*/  LDL.LU R29, [R1+0x10dc] ;  /* 0x0010dc00011d7983 */ /* 0x000eec0000300800 */
[----:B------:R-:W-:Y:S01]  /*4690*/  @!P1 IMAD.IADD R24, R24, 0x1, -R27 ;  /* 0x0000000118189824 */ /* 0x000fe200078e0a1b */
[----:B------:R-:W-:-:S13]  /*46a0*/  ISETP.GT.U32.AND P1, PT, R27, R26, PT ;  /* 0x0000001a1b00720c */ /* 0x000fda0003f24070 */
[----:B------:R-:W-:Y:S01]  /*46b0*/  @!P1 IMAD.IADD R26, R26, 0x1, -R27 ;  /* 0x000000011a1a9824 */ /* 0x000fe200078e0a1b */
[----:B------:R-:W-:-:S04]  /*46c0*/  ISETP.GT.U32.AND P1, PT, R27, R22, PT ;  /* 0x000000161b00720c */ /* 0x000fc80003f24070 */
[C---:B------:R-:W-:Y:S02]  /*46d0*/  ISETP.GT.U32.AND P3, PT, R27.reuse, R26, PT ;  /* 0x0000001a1b00720c */ /* 0x040fe40003f64070 */
[C---:B------:R-:W-:Y:S02]  /*46e0*/  ISETP.GT.U32.AND P0, PT, R27.reuse, R24, PT ;  /* 0x000000181b00720c */ /* 0x040fe40003f04070 */
[----:B------:R-:W-:-:S05]  /*46f0*/  ISETP.GT.U32.AND P2, PT, R27, R25, PT ;  /* 0x000000191b00720c */ /* 0x000fca0003f44070 */
[----:B------:R-:W-:Y:S01]  /*4700*/  @!P1 IMAD.IADD R22, R22, 0x1, -R27 ;  /* 0x0000000116169824 */ /* 0x000fe200078e0a1b */
[----:B------:R-:W-:-:S03]  /*4710*/  ISETP.GT.U32.AND P1, PT, R27, R4, PT ;  /* 0x000000041b00720c */ /* 0x000fc60003f24070 */
[--C-:B------:R-:W-:Y:S02]  /*4720*/  @!P3 IMAD.IADD R26, R26, 0x1, -R27.reuse ;  /* 0x000000011a1ab824 */ /* 0x100fe400078e0a1b */
[--C-:B------:R-:W-:Y:S01]  /*4730*/  @!P6 IMAD.IADD R23, R23, 0x1, -R27.reuse ;  /* 0x000000011717e824 */ /* 0x100fe200078e0a1b */
[C---:B------:R-:W-:Y:S01]  /*4740*/  ISETP.GT.U32.AND P6, PT, R27.reuse, R3, PT ;  /* 0x000000031b00720c */ /* 0x040fe20003fc4070 */
[--C-:B------:R-:W-:Y:S01]  /*4750*/  @!P0 IMAD.IADD R24, R24, 0x1, -R27.reuse ;  /* 0x0000000118188824 */ /* 0x100fe200078e0a1b */
[----:B------:R-:W-:Y:S01]  /*4760*/  ISETP.GT.U32.AND P0, PT, R27, R2, PT ;  /* 0x000000021b00720c */ /* 0x000fe20003f04070 */
[----:B------:R-:W-:-:S04]  /*4770*/  @!P2 IMAD.IADD R25, R25, 0x1, -R27 ;  /* 0x000000011919a824 */ /* 0x000fc800078e0a1b */
[--C-:B------:R-:W-:Y:S01]  /*4780*/  @!P1 IMAD.IADD R4, R4, 0x1, -R27.reuse ;  /* 0x0000000104049824 */ /* 0x100fe200078e0a1b */
[----:B------:R-:W-:Y:S02]  /*4790*/  ISETP.GE.AND P1, PT, R10, RZ, PT ;  /* 0x000000ff0a00720c */ /* 0x000fe40003f26270 */
[----:B------:R-:W0:Y:S01]  /*47a0*/  S2R R10, SR_TID.X ;  /* 0x00000000000a7919 */ /* 0x000e220000002100 */
[----:B------:R-:W-:Y:S02]  /*47b0*/  ISETP.GT.U32.AND P2, PT, R27, R5, PT ;  /* 0x000000051b00720c */ /* 0x000fe40003f44070 */
[--C-:B------:R-:W-:Y:S02]  /*47c0*/  @!P6 IMAD.IADD R3, R3, 0x1, -R27.reuse ;  /* 0x000000010303e824 */ /* 0x100fe400078e0a1b */
[----:B------:R-:W-:Y:S02]  /*47d0*/  @!P0 IMAD.IADD R2, R2, 0x1, -R27 ;  /* 0x0000000102028824 */ /* 0x000fe400078e0a1b */
[----:B------:R-:W-:-:S07]  /*47e0*/  IMAD R11, R12, R11, R28 ;  /* 0x0000000b0c0b7224 */ /* 0x000fce00078e021c */
[----:B------:R-:W-:Y:S01]  /*47f0*/  @!P2 IMAD.IADD R5, R5, 0x1, -R27 ;  /* 0x000000010505a824 */ /* 0x000fe200078e0a1b */
[----:B------:R-:W-:Y:S01]  /*4800*/  ISETP.GE.AND P2, PT, R15, RZ, PT ;  /* 0x000000ff0f00720c */ /* 0x000fe20003f46270 */
[----:B------:R-:W-:Y:S01]  /*4810*/  @!P1 IMAD.MOV R22, RZ, RZ, -R22 ;  /* 0x000000ffff169224 */ /* 0x000fe200078e0a16 */
[----:B------:R-:W-:Y:S02]  /*4820*/  ISETP.GT.U32.AND P1, PT, R27, R3, PT ;  /* 0x000000031b00720c */ /* 0x000fe40003f24070 */
[----:B0-----:R-:W-:-:S09]  /*4830*/  LOP3.LUT R10, R10, 0x7, RZ, 0xc0, !PT ;  /* 0x000000070a0a7812 */ /* 0x001fd200078ec0ff */
[----:B------:R-:W-:Y:S02]  /*4840*/  @!P2 IMAD.MOV R25, RZ, RZ, -R25 ;  /* 0x000000ffff19a224 */ /* 0x000fe400078e0a19 */
[----:B------:R-:W-:Y:S02]  /*4850*/  IMAD R10, R10, 0x410, RZ ;  /* 0x000004100a0a7824 */ /* 0x000fe400078e02ff */
[----:B------:R-:W-:Y:S01]  /*4860*/  @!P1 IMAD.IADD R3, R3, 0x1, -R27 ;  /* 0x0000000103039824 */ /* 0x000fe200078e0a1b */
[----:B------:R-:W-:Y:S02]  /*4870*/  ISETP.GE.AND P1, PT, R7, RZ, PT ;  /* 0x000000ff0700720c */ /* 0x000fe40003f26270 */
[----:B--2---:R-:W-:Y:S02]  /*4880*/  ISETP.GE.AND P0, PT, R16, RZ, PT ;  /* 0x000000ff1000720c */ /* 0x004fe40003f06270 */
[----:B---3--:R-:W-:Y:S02]  /*4890*/  ISETP.GE.AND P3, PT, R29, RZ, PT ;  /* 0x000000ff1d00720c */ /* 0x008fe40003f66270 */
[----:B------:R-:W0:Y:S01]  /*48a0*/  S2R R29, SR_TID.X ;  /* 0x00000000001d7919 */ /* 0x000e220000002100 */
[----:B----4-:R-:W-:-:S08]  /*48b0*/  ISETP.GE.AND P6, PT, R17, RZ, PT ;  /* 0x000000ff1100720c */ /* 0x010fd00003fc6270 */
[----:B------:R-:W-:Y:S02]  /*48c0*/  @!P0 IMAD.MOV R24, RZ, RZ, -R24 ;  /* 0x000000ffff188224 */ /* 0x000fe400078e0a18 */
[----:B------:R-:W-:Y:S01]  /*48d0*/  @!P3 IMAD.MOV R21, RZ, RZ, -R21 ;  /* 0x000000ffff15b224 */ /* 0x000fe200078e0a15 */
[----:B------:R-:W-:Y:S02]  /*48e0*/  ISETP.GT.U32.AND P3, PT, R27, R4, PT ;  /* 0x000000041b00720c */ /* 0x000fe40003f64070 */
[----:B------:R-:W-:Y:S02]  /*48f0*/  @!P6 IMAD.MOV R23, RZ, RZ, -R23 ;  /* 0x000000ffff17e224 */ /* 0x000fe400078e0a17 */
[----:B------:R-:W-:Y:S01]  /*4900*/  STL [R1+0x10a4], R21 ;  /* 0x0010a41501007387 */ /* 0x000fe20000100800 */
[----:B0-----:R-:W-:-:S04]  /*4910*/  SHF.R.U32.HI R28, RZ, 0x2, R29 ;  /* 0x00000002ff1c7819 */ /* 0x001fc8000001161d */
[----:B------:R-:W-:Y:S01]  /*4920*/  LOP3.LUT R28, R28, 0x60, RZ, 0xc0, !PT ;  /* 0x000000601c1c7812 */ /* 0x000fe200078ec0ff */
[----:B------:R-:W-:Y:S03]  /*4930*/  STL [R1+0x10a8], R22 ;  /* 0x0010a81601007387 */ /* 0x000fe60000100800 */
[----:B------:R-:W-:Y:S01]  /*4940*/  LOP3.LUT R28, R28, 0x10, R13, 0xf8, !PT ;  /* 0x000000101c1c7812 */ /* 0x000fe200078ef80d */
[----:B------:R-:W-:Y:S03]  /*4950*/  STL [R1+0x10ac], R23 ;  /* 0x0010ac1701007387 */ /* 0x000fe60000100800 */
[----:B------:R-:W-:Y:S01]  /*4960*/  LOP3.LUT R28, R10, R28, RZ, 0x3c, !PT ;  /* 0x0000001c0a1c7212 */ /* 0x000fe200078e3cff */
[----:B------:R-:W-:Y:S04]  /*4970*/  STL [R1+0x10b0], R24 ;  /* 0x0010b01801007387 */ /* 0x000fe80000100800 */
[----:B------:R-:W-:Y:S01]  /*4980*/  STL [R1+0x10b4], R25 ;  /* 0x0010b41901007387 */ /* 0x000fe20000100800 */
[----:B------:R-:W-:-:S03]  /*4990*/  ISETP.GE.AND P6, PT, R9, RZ, PT ;  /* 0x000000ff0900720c */ /* 0x000fc60003fc6270 */
[----:B------:R-:W2:Y:S01]  /*49a0*/  LDL.LU R10, [R1+0xd4] ;  /* 0x0000d400010a7983 */ /* 0x000ea20000300800 */
[--C-:B------:R-:W-:Y:S01]  /*49b0*/  @!P3 IMAD.IADD R4, R4, 0x1, -R27.reuse ;  /* 0x000000010404b824 */ /* 0x100fe200078e0a1b */
[----:B------:R-:W-:Y:S02]  /*49c0*/  ISETP.GE.AND P3, PT, R8, RZ, PT ;  /* 0x000000ff0800720c */ /* 0x000fe40003f66270 */
[----:B------:R-:W3:Y:S04]  /*49d0*/  LDL.LU R9, [R1+0xd0] ;  /* 0x0000d00001097983 */ /* 0x000ee80000300800 */
[----:B------:R-:W4:Y:S04]  /*49e0*/  LDL.LU R8, [R1+0xcc] ;  /* 0x0000cc0001087983 */ /* 0x000f280000300800 */
[----:B------:R-:W4:Y:S01]  /*49f0*/  LDL.LU R7, [R1+0xc8] ;  /* 0x0000c80001077983 */ /* 0x000f220000300800 */
[----:B------:R-:W-:-:S05]  /*4a00*/  @!P5 IMAD.IADD R6, R6, 0x1, -R27 ;  /* 0x000000010606d824 */ /* 0x000fca00078e0a1b */
[----:B------:R-:W-:-:S13]  /*4a10*/  ISETP.GT.U32.AND P5, PT, R27, R6, PT ;  /* 0x000000061b00720c */ /* 0x000fda0003fa4070 */
[----:B------:R-:W-:Y:S01]  /*4a20*/  @!P5 IMAD.IADD R6, R6, 0x1, -R27 ;  /* 0x000000010606d824 */ /* 0x000fe200078e0a1b */
[----:B------:R-:W-:Y:S02]  /*4a30*/  ISETP.GT.U32.AND P5, PT, R12, R11, PT ;  /* 0x0000000b0c00720c */ /* 0x000fe40003fa4070 */
[----:B------:R-:W-:Y:S01]  /*4a40*/  ISETP.GT.U32.AND P0, PT, R27, R5, PT ;  /* 0x000000051b00720c */ /* 0x000fe20003f04070 */
[----:B------:R-:W-:Y:S02]  /*4a50*/  IMAD.SHL.U32 R13, R29, 0x200, RZ ;  /* 0x000002001d0d7824 */ /* 0x000fe400078e00ff */
[----:B------:R-:W-:Y:S01]  /*4a60*/  @!P6 IMAD.MOV R26, RZ, RZ, -R26 ;  /* 0x000000ffff1ae224 */ /* 0x000fe200078e0a1a */
[----:B------:R-:W4:Y:S07]  /*4a70*/  LDL.LU R29, [R1+0xc4] ;  /* 0x0000c400011d7983 */ /* 0x000f2e0000300800 */
[----:B------:R-:W-:Y:S01]  /*4a80*/  @!P5 IMAD.IADD R11, R11, 0x1, -R12 ;  /* 0x000000010b0bd824 */ /* 0x000fe200078e0a0c */
[----:B------:R-:W-:-:S04]  /*4a90*/  ISETP.GT.U32.AND P5, PT, R27, R2, PT ;  /* 0x000000021b00720c */ /* 0x000fc80003fa4070 */
[----:B------:R-:W-:Y:S01]  /*4aa0*/  ISETP.GT.U32.AND P2, PT, R12, R11, PT ;  /* 0x0000000b0c00720c */ /* 0x000fe20003f44070 */
[----:B------:R-:W-:Y:S01]  /*4ab0*/  @!P0 IMAD.IADD R5, R5, 0x1, -R27 ;  /* 0x0000000105058824 */ /* 0x000fe200078e0a1b */
[----:B------:R-:W-:Y:S02]  /*4ac0*/  LOP3.LUT R13, R13, 0x2000, RZ, 0xc0, !PT ;  /* 0x000020000d0d7812 */ /* 0x000fe400078ec0ff */
[----:B------:R-:W-:-:S05]  /*4ad0*/  ISETP.GE.AND P0, PT, R14, RZ, PT ;  /* 0x000000ff0e00720c */ /* 0x000fca0003f06270 */
[----:B------:R-:W-:Y:S01]  /*4ae0*/  @!P5 IMAD.IADD R2, R2, 0x1, -R27 ;  /* 0x000000010202d824 */ /* 0x000fe200078e0a1b */
[----:B------:R-:W-:Y:S01]  /*4af0*/  ISETP.GE.AND P5, PT, R0, RZ, PT ;  /* 0x000000ff0000720c */ /* 0x000fe20003fa6270 */
[----:B------:R-:W-:Y:S01]  /*4b00*/  IMAD.IADD R13, R13, 0x1, R28 ;  /* 0x000000010d0d7824 */ /* 0x000fe200078e021c */
[----:B------:R-:W4:Y:S01]  /*4b10*/  LDL.LU R0, [R1+0xc0] ;  /* 0x0000c00001007983 */ /* 0x000f220000300800 */
[----:B------:R-:W-:Y:S02]  /*4b20*/  @!P2 IMAD.IADD R11, R11, 0x1, -R12 ;  /* 0x000000010b0ba824 */ /* 0x000fe400078e0a0c */
[----:B------:R-:W-:Y:S01]  /*4b30*/  @!P3 IMAD.MOV R6, RZ, RZ, -R6 ;  /* 0x000000ffff06b224 */ /* 0x000fe200078e0a06 */
[----:B------:R-:W-:Y:S01]  /*4b40*/  STL [R1+0x128], R13 ;  /* 0x0001280d01007387 */ /* 0x000fe20000100800 */
[----:B------:R-:W-:Y:S02]  /*4b50*/  @!P1 IMAD.MOV R4, RZ, RZ, -R4 ;  /* 0x000000ffff049224 */ /* 0x000fe400078e0a04 */
[----:B------:R-:W-:Y:S01]  /*4b60*/  @!P4 IMAD.MOV R3, RZ, RZ, -R3 ;  /* 0x000000ffff03c224 */ /* 0x000fe200078e0a03 */
[----:B------:R-:W-:Y:S01]  /*4b70*/  STL [R1+0x10b8], R26 ;  /* 0x0010b81a01007387 */ /* 0x000fe20000100800 */
[----:B------:R-:W-:-:S02]  /*4b80*/  ISETP.NE.AND P2, PT, RZ, c[0x0][0x17c], PT ;  /* 0x00005f00ff007a0c */ /* 0x000fc40003f45270 */
[----:B------:R-:W-:Y:S01]  /*4b90*/  LOP3.LUT R27, RZ, c[0x0][0x17c], RZ, 0x33, !PT ;  /* 0x00005f00ff1b7a12 */ /* 0x000fe200078e33ff */
[----:B------:R-:W-:Y:S01]  /*4ba0*/  STL [R1], R11 ;  /* 0x0000000b01007387 */ /* 0x000fe20000100800 */
[----:B------:R-:W-:-:S03]  /*4bb0*/  @!P5 IMAD.MOV R2, RZ, RZ, -R2 ;  /* 0x000000ffff02d224 */ /* 0x000fc600078e0a02 */
[----:B------:R-:W-:Y:S01]  /*4bc0*/  STL [R1+0x10bc], R6 ;  /* 0x0010bc0601007387 */ /* 0x000fe20000100800 */
[----:B------:R-:W-:-:S03]  /*4bd0*/  @!P0 IMAD.MOV R5, RZ, RZ, -R5 ;  /* 0x000000ffff058224 */ /* 0x000fc600078e0a05 */
[----:B------:R-:W-:Y:S04]  /*4be0*/  STL [R1+0x10c0], R4 ;  /* 0x0010c00401007387 */ /* 0x000fe80000100800 */
[----:B------:R2:W-:Y:S04]  /*4bf0*/  STL [R1+0x10c4], R3 ;  /* 0x0010c40301007387 */ /* 0x0005e80000100800 */
[----:B------:R3:W-:Y:S04]  /*4c00*/  STL [R1+0x10c8], R2 ;  /* 0x0010c80201007387 */ /* 0x0007e80000100800 */
[----:B------:R-:W-:Y:S01]  /*4c10*/  STL [R1+0x10cc], R5 ;  /* 0x0010cc0501007387 */ /* 0x000fe20000100800 */
[----:B--2---:R-:W-:-:S02]  /*4c20*/  SEL R3, R27, R10, !P2 ;  /* 0x0000000a1b037207 */ /* 0x004fc40005000000 */
[----:B---3--:R-:W-:-:S03]  /*4c30*/  SEL R2, R27, R9, !P2 ;  /* 0x000000091b027207 */ /* 0x008fc60005000000 */
[----:B------:R0:W-:Y:S01]  /*4c40*/  STL [R1+0xd4], R3 ;  /* 0x0000d40301007387 */ /* 0x0001e20000100800 */
[----:B----4-:R-:W-:-:S03]  /*4c50*/  SEL R4, R27, R8, !P2 ;  /* 0x000000081b047207 */ /* 0x010fc60005000000 */
[----:B------:R1:W-:Y:S01]  /*4c60*/  STL [R1+0xd0], R2 ;  /* 0x0000d00201007387 */ /* 0x0003e20000100800 */
[----:B0-----:R-:W-:-:S03]  /*4c70*/  SEL R3, R27, R7, !P2 ;  /* 0x000000071b037207 */ /* 0x001fc60005000000 */
[----:B------:R-:W-:Y:S04]  /*4c80*/  STL [R1+0xcc], R4 ;  /* 0x0000cc0401007387 */ /* 0x000fe80000100800 */
[----:B------:R-:W-:Y:S04]  /*4c90*/  STL [R1+0xc8], R3 ;  /* 0x0000c80301007387 */ /* 0x000fe80000100800 */
[----:B------:R-:W2:Y:S01]  /*4ca0*/  LDL.LU R5, [R1+0xa4] ;  /* 0x0000a40001057983 */ /* 0x000ea20000300800 */
[----:B-1----:R-:W-:-:S05]  /*4cb0*/  SEL R2, R27, R29, !P2 ;  /* 0x0000001d1b027207 */ /* 0x002fca0005000000 */
[----:B------:R-:W-:Y:S01]  /*4cc0*/  STL [R1+0xc4], R2 ;  /* 0x0000c40201007387 */ /* 0x000fe20000100800 */
[----:B------:R-:W-:-:S03]  /*4cd0*/  SEL R0, R27, R0, !P2 ;  /* 0x000000001b007207 */ /* 0x000fc60005000000 */
[----:B--2---:R0:W-:Y:S04]  /*4ce0*/  STL [R1+0x10d0], R5 ;  /* 0x0010d00501007387 */ /* 0x0041e80000100800 */
[----:B------:R-:W-:Y:S04]  /*4cf0*/  STL [R1+0xc0], R0 ;  /* 0x0000c00001007387 */ /* 0x000fe80000100800 */
[----:B0-----:R-:W2:Y:S04]  /*4d00*/  LDL.LU R5, [R1+0xb4] ;  /* 0x0000b40001057983 */ /* 0x001ea80000300800 */
[----:B--2---:R0:W-:Y:S04]  /*4d10*/  STL [R1+0x10d4], R5 ;  /* 0x0010d40501007387 */ /* 0x0041e80000100800 */
[----:B0-----:R-:W2:Y:S04]  /*4d20*/  LDL.LU R5, [R1+0xb8] ;  /* 0x0000b80001057983 */ /* 0x001ea80000300800 */
[----:B--2---:R0:W-:Y:S04]  /*4d30*/  STL [R1+0x10d8], R5 ;  /* 0x0010d80501007387 */ /* 0x0041e80000100800 */
[----:B0-----:R-:W2:Y:S04]  /*4d40*/  LDL.LU R5, [R1+0xbc] ;  /* 0x0000bc0001057983 */ /* 0x001ea80000300800 */
[----:B------:R-:W3:Y:S04]  /*4d50*/  LDL.LU R2, [R1+0xa0] ;  /* 0x0000a00001027983 */ /* 0x000ee80000300800 */
[----:B------:R-:W4:Y:S04]  /*4d60*/  LDL.LU R3, [R1+0x9c] ;  /* 0x00009c0001037983 */ /* 0x000f280000300800 */
[----:B------:R-:W3:Y:S04]  /*4d70*/  LDL.LU R4, [R1+0x98] ;  /* 0x0000980001047983 */ /* 0x000ee80000300800 */
        /* <DEDUP_REMOVED lines=23> */
[----:B------:R-:W3:Y:S01]  /*4ef0*/  LDL.LU R28, [R1+0x14] ;  /* 0x00001400011c7983 */ /* 0x000ee20000300800 */
[----:B--2---:R-:W-:-:S05]  /*4f00*/  SEL R5, R27, R5, !P2 ;  /* 0x000000051b057207 */ /* 0x004fca0005000000 */
[----:B------:R0:W-:Y:S04]  /*4f10*/  STL [R1+0xb0], R5 ;  /* 0x0000b00501007387 */ /* 0x0001e80000100800 */
[----:B0-----:R-:W2:Y:S02]  /*4f20*/  LDL.LU R5, [R1+0x10d8] ;  /* 0x0010d80001057983 */ /* 0x001ea40000300800 */
[----:B--2---:R-:W-:-:S05]  /*4f30*/  SEL R5, R27, R5, !P2 ;  /* 0x000000051b057207 */ /* 0x004fca0005000000 */
[----:B------:R0:W-:Y:S04]  /*4f40*/  STL [R1+0xac], R5 ;  /* 0x0000ac0501007387 */ /* 0x0001e80000100800 */
[----:B0-----:R-:W2:Y:S02]  /*4f50*/  LDL.LU R5, [R1+0x10d4] ;  /* 0x0010d40001057983 */ /* 0x001ea40000300800 */
[----:B--2---:R-:W-:-:S05]  /*4f60*/  SEL R5, R27, R5, !P2 ;  /* 0x000000051b057207 */ /* 0x004fca0005000000 */
[----:B------:R0:W-:Y:S04]  /*4f70*/  STL [R1+0xa8], R5 ;  /* 0x0000a80501007387 */ /* 0x0001e80000100800 */
[----:B0-----:R-:W2:Y:S01]  /*4f80*/  LDL.LU R5, [R1+0x10d0] ;  /* 0x0010d00001057983 */ /* 0x001ea20000300800 */
[C---:B---3--:R-:W-:Y:S02]  /*4f90*/  SEL R2, R27.reuse, R2, !P2 ;  /* 0x000000021b027207 */ /* 0x048fe40005000000 */
[C---:B----4-:R-:W-:Y:S02]  /*4fa0*/  SEL R3, R27.reuse, R3, !P2 ;  /* 0x000000031b037207 */ /* 0x050fe40005000000 */
[C---:B------:R-:W-:Y:S02]  /*4fb0*/  SEL R4, R27.reuse, R4, !P2 ;  /* 0x000000041b047207 */ /* 0x040fe40005000000 */
[----:B------:R-:W-:-:S02]  /*4fc0*/  SEL R6, R27, R6, !P2 ;  /* 0x000000061b067207 */ /* 0x000fc40005000000 */
[C---:B------:R-:W-:Y:S02]  /*4fd0*/  SEL R26, R27.reuse, R26, !P2 ;  /* 0x0000001a1b1a7207 */ /* 0x040fe40005000000 */
[C---:B------:R-:W-:Y:S02]  /*4fe0*/  SEL R25, R27.reuse, R25, !P2 ;  /* 0x000000191b197207 */ /* 0x040fe40005000000 */
[C---:B------:R-:W-:Y:S02]  /*4ff0*/  SEL R24, R27.reuse, R24, !P2 ;  /* 0x000000181b187207 */ /* 0x040fe40005000000 */
[C---:B------:R-:W-:Y:S02]  /*5000*/  SEL R23, R27.reuse, R23, !P2 ;  /* 0x000000171b177207 */ /* 0x040fe40005000000 */
        /* <DEDUP_REMOVED lines=18> */
[----:B--2---:R-:W-:-:S05]  /*5130*/  SEL R5, R27, R5, !P2 ;  /* 0x000000051b057207 */ /* 0x004fca0005000000 */
[----:B------:R0:W-:Y:S04]  /*5140*/  STL [R1+0xa4], R5 ;  /* 0x0000a40501007387 */ /* 0x0001e80000100800 */
[----:B0-----:R-:W2:Y:S04]  /*5150*/  LDL.LU R5, [R1+0x10cc] ;  /* 0x0010cc0001057983 */ /* 0x001ea80000300800 */
[----:B------:R0:W-:Y:S04]  /*5160*/  STL [R1+0xa0], R2 ;  /* 0x0000a00201007387 */ /* 0x0001e80000100800 */
[----:B0-----:R-:W3:Y:S04]  /*5170*/  LDL.LU R2, [R1+0x10c8] ;  /* 0x0010c80001027983 */ /* 0x001ee80000300800 */
[----:B------:R0:W-:Y:S04]  /*5180*/  STL [R1+0x9c], R3 ;  /* 0x00009c0301007387 */ /* 0x0001e80000100800 */
[----:B0-----:R-:W4:Y:S04]  /*5190*/  LDL.LU R3, [R1+0x10c4] ;  /* 0x0010c40001037983 */ /* 0x001f280000300800 */
[----:B------:R0:W-:Y:S04]  /*51a0*/  STL [R1+0x98], R4 ;  /* 0x0000980401007387 */ /* 0x0001e80000100800 */
[----:B0-----:R-:W2:Y:S04]  /*51b0*/  LDL.LU R4, [R1+0x10c0] ;  /* 0x0010c00001047983 */ /* 0x001ea80000300800 */
[----:B------:R0:W-:Y:S04]  /*51c0*/  STL [R1+0x94], R6 ;  /* 0x0000940601007387 */ /* 0x0001e80000100800 */
[----:B0-----:R-:W2:Y:S04]  /*51d0*/  LDL.LU R6, [R1+0x10bc] ;  /* 0x0010bc0001067983 */ /* 0x001ea80000300800 */
[----:B------:R0:W-:Y:S04]  /*51e0*/  STL [R1+0x84], R26 ;  /* 0x0000841a01007387 */ /* 0x0001e80000100800 */
[----:B0-----:R-:W2:Y:S04]  /*51f0*/  LDL.LU R26, [R1+0x10b8] ;  /* 0x0010b800011a7983 */ /* 0x001ea80000300800 */
[----:B------:R0:W-:Y:S04]  /*5200*/  STL [R1+0x80], R25 ;  /* 0x0000801901007387 */ /* 0x0001e80000100800 */
[----:B0-----:R-:W3:Y:S04]  /*5210*/  LDL.LU R25, [R1+0x10b4] ;  /* 0x0010b40001197983 */ /* 0x001ee80000300800 */
[----:B------:R0:W-:Y:S04]  /*5220*/  STL [R1+0x7c], R24 ;  /* 0x00007c1801007387 */ /* 0x0001e80000100800 */
[----:B0-----:R-:W4:Y:S04]  /*5230*/  LDL.LU R24, [R1+0x10b0] ;  /* 0x0010b00001187983 */ /* 0x001f280000300800 */
        /* <DEDUP_REMOVED lines=37> */
[----:B0-----:R-:W4:Y:S01]  /*5490*/  LDL.LU R0, [R1+0x1064] ;  /* 0x0010640001007983 */ /* 0x001f220000300800 */
[----:B------:R-:W-:-:S05]  /*54a0*/  SEL R28, R27, R28, !P2 ;  /* 0x0000001c1b1c7207 */ /* 0x000fca0005000000 */
[----:B------:R0:W-:Y:S04]  /*54b0*/  STL [R1+0x14], R28 ;  /* 0x0000141c01007387 */ /* 0x0001e80000100800 */
[----:B0-----:R-:W4:Y:S01]  /*54c0*/  LDL R28, [R1+0xf80] ;  /* 0x000f8000011c7983 */ /* 0x001f220000100800 */
[C---:B--2---:R-:W-:Y:S02]  /*54d0*/  SEL R26, R27.reuse, R26, !P2 ;  /* 0x0000001a1b1a7207 */ /* 0x044fe40005000000 */
[C---:B---3--:R-:W-:Y:S02]  /*54e0*/  SEL R25, R27.reuse, R25, !P2 ;  /* 0x000000191b197207 */ /* 0x048fe40005000000 */
[C---:B------:R-:W-:Y:S02]  /*54f0*/  SEL R5, R27.reuse, R5, !P2 ;  /* 0x000000051b057207 */ /* 0x040fe40005000000 */
[----:B----4-:R-:W-:-:S02]  /*5500*/  SEL R3, R27, R3, !P2 ;  /* 0x000000031b037207 */ /* 0x010fc40005000000 */
        /* <DEDUP_REMOVED lines=18> */
[----:B------:R-:W-:-:S05]  /*5630*/  SEL R0, R27, R0, !P2 ;  /* 0x000000001b007207 */ /* 0x000fca0005000000 */
[----:B------:R0:W-:Y:S04]  /*5640*/  STL [R1+0xc], R0 ;  /* 0x00000c0001007387 */ /* 0x0001e80000100800 */
[----:B------:R-:W-:Y:S01]  /*5650*/  STL [R1+0x8], R29 ;  /* 0x0000081d01007387 */ /* 0x000fe20000100800 */
[----:B0-----:R-:W-:-:S05]  /*5660*/  SEL R0, R27, R7, !P2 ;  /* 0x000000071b007207 */ /* 0x001fca0005000000 */
[----:B------:R-:W-:Y:S04]  /*5670*/  STL [R1+0xff0], R0 ;  /* 0x000ff00001007387 */ /* 0x000fe80000100800 */
[----:B------:R0:W-:Y:S04]  /*5680*/  STL [R1+0xff4], R8 ;  /* 0x000ff40801007387 */ /* 0x0001e80000100800 */
[----:B------:R-:W-:Y:S04]  /*5690*/  STL [R1+0xff8], R9 ;  /* 0x000ff80901007387 */ /* 0x000fe80000100800 */
[----:B------:R-:W-:Y:S04]  /*56a0*/  STL [R1+0xffc], R10 ;  /* 0x000ffc0a01007387 */ /* 0x000fe80000100800 */
[----:B------:R-:W-:Y:S04]  /*56b0*/  STL [R1+0x1000], R11 ;  /* 0x0010000b01007387 */ /* 0x000fe80000100800 */
[----:B------:R-:W-:Y:S04]  /*56c0*/  STL [R1+0x1004], R12 ;  /* 0x0010040c01007387 */ /* 0x000fe80000100800 */
[----:B------:R-:W-:Y:S04]  /*56d0*/  STL [R1+0x1008], R13 ;  /* 0x0010080d01007387 */ /* 0x000fe80000100800 */
[----:B------:R-:W-:Y:S04]  /*56e0*/  STL [R1+0x100c], R14 ;  /* 0x00100c0e01007387 */ /* 0x000fe80000100800 */
[----:B------:R1:W-:Y:S04]  /*56f0*/  STL [R1+0x1010], R15 ;  /* 0x0010100f01007387 */ /* 0x0003e80000100800 */
[----:B------:R-:W-:Y:S04]  /*5700*/  STL [R1+0x1014], R16 ;  /* 0x0010141001007387 */ /* 0x000fe80000100800 */
[----:B------:R-:W-:Y:S04]  /*5710*/  STL [R1+0x1018], R17 ;  /* 0x0010181101007387 */ /* 0x000fe80000100800 */
[----:B------:R-:W-:Y:S01]  /*5720*/  STL [R1+0x101c], R18 ;  /* 0x00101c1201007387 */ /* 0x000fe20000100800 */
[----:B------:R-:W-:-:S03]  /*5730*/  SEL R7, R27, R6, !P2 ;  /* 0x000000061b077207 */ /* 0x000fc60005000000 */
[----:B------:R-:W-:Y:S01]  /*5740*/  STL [R1+0x1020], R19 ;  /* 0x0010201301007387 */ /* 0x000fe20000100800 */
[----:B------:R-:W-:-:S03]  /*5750*/  SEL R6, R27, R4, !P2 ;  /* 0x000000041b067207 */ /* 0x000fc60005000000 */
[----:B------:R-:W-:Y:S01]  /*5760*/  STL [R1+0x1024], R20 ;  /* 0x0010241401007387 */ /* 0x000fe20000100800 */
[----:B------:R-:W-:-:S03]  /*5770*/  SEL R4, R27, R2, !P2 ;  /* 0x000000021b047207 */ /* 0x000fc60005000000 */
[----:B------:R-:W-:Y:S04]  /*5780*/  STL [R1+0x1028], R21 ;  /* 0x0010281501007387 */ /* 0x000fe80000100800 */
        /* <DEDUP_REMOVED lines=9> */
[----:B------:R2:W-:Y:S04]  /*5820*/  STL [R1+0x1050], R3 ;  /* 0x0010500301007387 */ /* 0x0005e80000100800 */
[----:B------:R-:W-:Y:S04]  /*5830*/  STL [R1+0x870], RZ ;  /* 0x000870ff01007387 */ /* 0x000fe80000100800 */
        /* <DEDUP_REMOVED lines=455> */
[----:B0-----:R-:W0:Y:S04]  /*74b0*/  S2R R8, SR_TID.X ;  /* 0x0000000000087919 */ /* 0x001e280000002100 */
        /* <DEDUP_REMOVED lines=20> */
[----:B------:R-:W-:Y:S01]  /*7600*/  STL [R1+0x130], RZ ;  /* 0x000130ff01007387 */ /* 0x000fe20000100800 */
[----:B0-----:R-:W-:-:S03]  /*7610*/  LOP3.LUT R29, R8, 0x1ff, RZ, 0xc0, !PT ;  /* 0x000001ff081d7812 */ /* 0x001fc600078ec0ff */
[----:B------:R-:W-:Y:S01]  /*7620*/  STL [R1+0x134], RZ ;  /* 0x000134ff01007387 */ /* 0x000fe20000100800 */
[----:B------:R-:W-:-:S03]  /*7630*/  LOP3.LUT R0, R8, 0x3f, RZ, 0xc0, !PT ;  /* 0x0000003f08007812 */ /* 0x000fc600078ec0ff */
[----:B------:R-:W-:Y:S04]  /*7640*/  STL [R1+0x138], RZ ;  /* 0x000138ff01007387 */ /* 0x000fe80000100800 */
[----:B-1----:R-:W3:Y:S04]  /*7650*/  LDL.LU R15, [R1+0xdc] ;  /* 0x0000dc00010f7983 */ /* 0x002ee80000300800 */
[----:B------:R-:W4:Y:S04]  /*7660*/  LDL.LU R14, [R1+0xd4] ;  /* 0x0000d400010e7983 */ /* 0x000f280000300800 */
[----:B------:R-:W4:Y:S01]  /*7670*/  LDL.LU R13, [R1+0xd0] ;  /* 0x0000d000010d7983 */ /* 0x000f220000300800 */
[----:B------:R-:W-:-:S03]  /*7680*/  LOP3.LUT R27, R8, 0x1c0, RZ, 0xc0, !PT ;  /* 0x000001c0081b7812 */ /* 0x000fc600078ec0ff */
[----:B------:R-:W4:Y:S01]  /*7690*/  LDL.LU R12, [R1+0xcc] ;  /* 0x0000cc00010c7983 */ /* 0x000f220000300800 */
[----:B--2---:R-:W-:-:S03]  /*76a0*/  IMAD.SHL.U32 R3, R29, 0x2, RZ ;  /* 0x000000021d037824 */ /* 0x004fc600078e00ff */
[----:B------:R-:W2:Y:S01]  /*76b0*/  LDL.LU R11, [R1+0xc8] ;  /* 0x0000c800010b7983 */ /* 0x000ea20000300800 */
[----:B------:R-:W-:-:S03]  /*76c0*/  IMAD R29, R0, c[0x0][0x18c], RZ ;  /* 0x00006300001d7a24 */ /* 0x000fc600078e02ff */
[----:B------:R-:W2:Y:S04]  /*76d0*/  LDL.LU R10, [R1+0xc4] ;  /* 0x0000c400010a7983 */ /* 0x000ea80000300800 */
[----:B------:R-:W2:Y:S04]  /*76e0*/  LDL.LU R9, [R1+0xc0] ;  /* 0x0000c00001097983 */ /* 0x000ea80000300800 */
[----:B------:R-:W2:Y:S04]  /*76f0*/  LDL.LU R8, [R1+0xb0] ;  /* 0x0000b00001087983 */ /* 0x000ea80000300800 */
[----:B------:R-:W2:Y:S04]  /*7700*/  LDL.LU R0, [R1+0xac] ;  /* 0x0000ac0001007983 */ /* 0x000ea80000300800 */
[----:B------:R-:W2:Y:S01]  /*7710*/  LDL.LU R2, [R1] ;  /* 0x0000000001027983 */ /* 0x000ea20000300800 */
[----:B------:R-:W-:-:S02]  /*7720*/  ISETP.GE.AND P1, PT, R28, RZ, PT ;  /* 0x000000ff1c00720c */ /* 0x000fc40003f26270 */
[----:B------:R-:W-:Y:S02]  /*7730*/  ISETP.NE.AND P0, PT, RZ, c[0x0][0x178], PT ;  /* 0x00005e00ff007a0c */ /* 0x000fe40003f05270 */
[----:B------:R-:W-:Y:S02]  /*7740*/  SHF.R.S32.HI R28, RZ, 0x1f, R29 ;  /* 0x0000001fff1c7819 */ /* 0x000fe4000001141d */
[----:B------:R-:W-:Y:S02]  /*7750*/  SHF.R.U32.HI R27, RZ, 0x2, R27 ;  /* 0x00000002ff1b7819 */ /* 0x000fe4000001161b */
[C---:B------:R-:W-:Y:S01]  /*7760*/  SHF.L.U64.HI R28, R29.reuse, 0x1, R28 ;  /* 0x000000011d1c7819 */ /* 0x040fe2000001021c */
[----:B------:R-:W-:Y:S01]  /*7770*/  IMAD.SHL.U32 R29, R29, 0x2, RZ ;  /* 0x000000021d1d7824 */ /* 0x000fe200078e00ff */
[----:B------:R-:W-:Y:S02]  /*7780*/  LOP3.LUT R3, R3, R27, RZ, 0x3c, !PT ;  /* 0x0000001b03037212 */ /* 0x000fe400078e3cff */
[----:B---3--:R-:W-:Y:S01]  /*7790*/  SHF.R.S32.HI R4, RZ, 0x6, R15 ;  /* 0x00000006ff047819 */ /* 0x008fe2000001140f */
[----:B----4-:R-:W-:-:S04]  /*77a0*/  IMAD R27, R14, c[0x0][0x190], RZ ;  /* 0x000064000e1b7a24 */ /* 0x010fc800078e02ff */
[----:B------:R0:W-:Y:S04]  /*77b0*/  STL [R1+0xd5c], R4 ;  /* 0x000d5c0401007387 */ /* 0x0001e80000100800 */
[----:B------:R-:W-:Y:S01]  /*77c0*/  STL [R1+0xf90], R28 ;  /* 0x000f901c01007387 */ /* 0x000fe20000100800 */
[----:B------:R-:W-:-:S03]  /*77d0*/  IMAD R3, R12, c[0x0][0x190], RZ ;  /* 0x000064000c037a24 */ /* 0x000fc600078e02ff */
[----:B------:R-:W-:Y:S01]  /*77e0*/  STL [R1+0xf94], R29 ;  /* 0x000f941d01007387 */ /* 0x000fe20000100800 */
[----:B0-----:R-:W-:Y:S02]  /*77f0*/  IMAD R4, R13, c[0x0][0x190], RZ ;  /* 0x000064000d047a24 */ /* 0x001fe400078e02ff */
[----:B--2---:R-:W-:Y:S01]  /*7800*/  @!P1 IMAD.MOV R2, RZ, RZ, -R2 ;  /* 0x000000ffff029224 */ /* 0x004fe200078e0a02 */
[----:B------:R-:W-:-:S05]  /*7810*/  @!P0 LOP3.LUT R2, RZ, c[0x0][0x178], RZ, 0x33, !PT ;  /* 0x00005e00ff028a12 */ /* 0x000fca00078e33ff */
[----:B------:R0:W-:Y:S04]  /*7820*/  STL [R1+0x1054], R2 ;  /* 0x0010540201007387 */ /* 0x0001e80000100800 */
[----:B------:R-:W-:Y:S04]  /*7830*/  STL [R1+0x1058], R27 ;  /* 0x0010581b01007387 */ /* 0x000fe80000100800 */
[----:B------:R1:W-:Y:S01]  /*7840*/  STL [R1], R4 ;  /* 0x0000000401007387 */ /* 0x0003e20000100800 */
[----:B0-----:R-:W-:-:S03]  /*7850*/  IMAD R2, R11, c[0x0][0x190], RZ ;  /* 0x000064000b027a24 */ /* 0x001fc600078e02ff */
[----:B------:R0:W-:Y:S01]  /*7860*/  STL [R1+0x10], R3 ;  /* 0x0000100301007387 */ /* 0x0001e20000100800 */
[----:B-1----:R-:W-:-:S03]  /*7870*/  IMAD R4, R10, c[0x0][0x190], RZ ;  /* 0x000064000a047a24 */ /* 0x002fc600078e02ff */
[----:B------:R1:W-:Y:S01]  /*7880*/  STL [R1+0x24], R2 ;  /* 0x0000240201007387 */ /* 0x0003e20000100800 */
[----:B0-----:R-:W-:-:S03]  /*7890*/  IMAD R3, R9, c[0x0][0x190], RZ ;  /* 0x0000640009037a24 */ /* 0x001fc600078e02ff */
[----:B------:R-:W-:Y:S04]  /*78a0*/  STL [R1+0x54], R4 ;  /* 0x0000540401007387 */ /* 0x000fe80000100800 */
[----:B------:R-:W-:Y:S04]  /*78b0*/  STL [R1+0x58], R3 ;  /* 0x0000580301007387 */ /* 0x000fe80000100800 */
[----:B------:R-:W2:Y:S01]  /*78c0*/  LDL.LU R27, [R1+0xa0] ;  /* 0x0000a000011b7983 */ /* 0x000ea20000300800 */
[----:B-1----:R-:W-:Y:S02]  /*78d0*/  IMAD R2, R8, c[0x0][0x190], RZ ;  /* 0x0000640008027a24 */ /* 0x002fe400078e02ff */
[----:B------:R-:W-:-:S03]  /*78e0*/  IMAD R0, R0, c[0x0][0x190], RZ ;  /* 0x0000640000007a24 */ /* 0x000fc600078e02ff */
[----:B------:R-:W-:Y:S04]  /*78f0*/  STL [R1+0x5c], R2 ;  /* 0x00005c0201007387 */ /* 0x000fe80000100800 */
[----:B--2---:R0:W-:Y:S04]  /*7900*/  STL [R1+0x105c], R27 ;  /* 0x00105c1b01007387 */ /* 0x0041e80000100800 */
[----:B------:R-:W-:Y:S04]  /*7910*/  STL [R1+0x60], R0 ;  /* 0x0000600001007387 */ /* 0x000fe80000100800 */
        /* <DEDUP_REMOVED lines=31> */
[----:B--2---:R-:W-:-:S05]  /*7b10*/  IMAD R27, R27, c[0x0][0x190], RZ ;  /* 0x000064001b1b7a24 */ /* 0x004fca00078e02ff */
[----:B------:R0:W-:Y:S04]  /*7b20*/  STL [R1+0x70], R27 ;  /* 0x0000701b01007387 */ /* 0x0001e80000100800 */
[----:B0-----:R-:W2:Y:S02]  /*7b30*/  LDL.LU R27, [R1+0x1060] ;  /* 0x00106000011b7983 */ /* 0x001ea40000300800 */
[----:B--2---:R-:W-:-:S05]  /*7b40*/  IMAD R27, R27, c[0x0][0x190], RZ ;  /* 0x000064001b1b7a24 */ /* 0x004fca00078e02ff */
[----:B------:R0:W-:Y:S04]  /*7b50*/  STL [R1+0x88], R27 ;  /* 0x0000881b01007387 */ /* 0x0001e80000100800 */
[----:B0-----:R-:W2:Y:S01]  /*7b60*/  LDL.LU R27, [R1+0x105c] ;  /* 0x00105c00011b7983 */ /* 0x001ea20000300800 */
[----:B---3--:R-:W-:Y:S02]  /*7b70*/  IMAD R2, R2, c[0x0][0x190], RZ ;  /* 0x0000640002027a24 */ /* 0x008fe400078e02ff */
[----:B----4-:R-:W-:Y:S02]  /*7b80*/  IMAD R3, R3, c[0x0][0x190], RZ ;  /* 0x0000640003037a24 */ /* 0x010fe400078e02ff */
[----:B------:R-:W-:Y:S02]  /*7b90*/  IMAD R5, R5, c[0x0][0x190], RZ ;  /* 0x0000640005057a24 */ /* 0x000fe400078e02ff */
[----:B------:R-:W-:-:S02]  /*7ba0*/  IMAD R4, R4, c[0x0][0x190], RZ ;  /* 0x0000640004047a24 */ /* 0x000fc400078e02ff */
[----:B------:R-:W-:Y:S02]  /*7bb0*/  IMAD R6, R6, c[0x0][0x190], RZ ;  /* 0x0000640006067a24 */ /* 0x000fe400078e02ff */
[----:B------:R-:W-:Y:S02]  /*7bc0*/  IMAD R7, R7, c[0x0][0x190], RZ ;  /* 0x0000640007077a24 */ /* 0x000fe400078e02ff */
[----:B------:R-:W-:Y:S02]  /*7bd0*/  IMAD R26, R26, c[0x0][0x190], RZ ;  /* 0x000064001a1a7a24 */ /* 0x000fe400078e02ff */
[----:B------:R-:W-:Y:S02]  /*7be0*/  IMAD R25, R25, c[0x0][0x190], RZ ;  /* 0x0000640019197a24 */ /* 0x000fe400078e02ff */
        /* <DEDUP_REMOVED lines=18> */
[----:B--2---:R-:W-:-:S05]  /*7d10*/  IMAD R27, R27, c[0x0][0x190], RZ ;  /* 0x000064001b1b7a24 */ /* 0x004fca00078e02ff */
        /* <DEDUP_REMOVED lines=54> */
[----:B------:R-:W-:-:S05]  /*8080*/  IMAD R29, R29, c[0x0][0x190], RZ ;  /* 0x000064001d1d7a24 */ /* 0x000fca00078e02ff */
[----:B------:R0:W-:Y:S02]  /*8090*/  STL [R1+0xc], R29 ;  /* 0x00000c1d01007387 */ /* 0x0001e40000100800 */
[----:B0-----:R-:W-:-:S05]  /*80a0*/  IMAD R29, R28, c[0x0][0x190], RZ ;  /* 0x000064001c1d7a24 */ /* 0x001fca00078e02ff */
[----:B------:R0:W-:Y:S04]  /*80b0*/  STL [R1+0xfb0], R29 ;  /* 0x000fb01d01007387 */ /* 0x0001e80000100800 */
[----:B0-----:R-:W4:Y:S01]  /*80c0*/  LDL.LU R29, [R1+0x90] ;  /* 0x00009000011d7983 */ /* 0x001f220000300800 */
[----:B--2---:R-:W-:Y:S02]  /*80d0*/  IMAD R19, R19, c[0x0][0x190], RZ ;  /* 0x0000640013137a24 */ /* 0x004fe400078e02ff */
[----:B---3--:R-:W-:Y:S02]  /*80e0*/  IMAD R18, R18, c[0x0][0x190], RZ ;  /* 0x0000640012127a24 */ /* 0x008fe400078e02ff */
[----:B----4-:R-:W-:Y:S02]  /*80f0*/  IMAD R17, R17, c[0x0][0x190], RZ ;  /* 0x0000640011117a24 */ /* 0x010fe400078e02ff */
        /* <DEDUP_REMOVED lines=9> */
[----:B------:R-:W-:-:S05]  /*8190*/  IMAD R28, R0, c[0x0][0x190], RZ ;  /* 0x00006400001c7a24 */ /* 0x000fca00078e02ff */
        /* <DEDUP_REMOVED lines=25> */
[----:B0-----:R-:W4:Y:S01]  /*8330*/  LDL.LU R19, [R1] ;  /* 0x0000000001137983 */ /* 0x001f220000300800 */
[----:B------:R-:W-:-:S02]  /*8340*/  IMAD R20, R20, c[0x0][0x190], RZ ;  /* 0x0000640014147a24 */ /* 0x000fc400078e02ff */
[----:B------:R-:W-:Y:S02]  /*8350*/  IMAD R21, R21, c[0x0][0x190], RZ ;  /* 0x0000640015157a24 */ /* 0x000fe400078e02ff */
[----:B------:R-:W-:Y:S02]  /*8360*/  IMAD R22, R22, c[0x0][0x190], RZ ;  /* 0x0000640016167a24 */ /* 0x000fe400078e02ff */
[----:B------:R-:W-:Y:S01]  /*8370*/  IMAD R23, R23, c[0x0][0x190], RZ ;  /* 0x0000640017177a24 */ /* 0x000fe200078e02ff */
[----:B------:R-:W-:Y:S01]  /*8380*/  STL [R1+0xfd0], R20 ;  /* 0x000fd01401007387 */ /* 0x000fe20000100800 */
[----:B------:R-:W-:Y:S02]  /*8390*/  IMAD R24, R24, c[0x0][0x190], RZ ;  /* 0x0000640018187a24 */ /* 0x000fe400078e02ff */
[----:B------:R-:W-:Y:S01]  /*83a0*/  IMAD R0, R25, c[0x0][0x190], RZ ;  /* 0x0000640019007a24 */ /* 0x000fe200078e02ff */
[----:B------:R0:W-:Y:S01]  /*83b0*/  STL [R1+0xfd4], R21 ;  /* 0x000fd41501007387 */ /* 0x0001e20000100800 */
[----:B------:R-:W-:-:S02]  /*83c0*/  IMAD R26, R26, c[0x0][0x190], RZ ;  /* 0x000064001a1a7a24 */ /* 0x000fc400078e02ff */
[----:B------:R-:W-:Y:S01]  /*83d0*/  IMAD R25, R7, c[0x0][0x190], RZ ;  /* 0x0000640007197a24 */ /* 0x000fe200078e02ff */
[----:B------:R-:W-:Y:S04]  /*83e0*/  STL [R1+0xfd8], R22 ;  /* 0x000fd81601007387 */ /* 0x000fe80000100800 */
[----:B------:R-:W-:Y:S01]  /*83f0*/  STL [R1+0xfdc], R23 ;  /* 0x000fdc1701007387 */ /* 0x000fe20000100800 */
[----:B0-----:R-:W-:-:S03]  /*8400*/  LEA R21, P0, R27, c[0x0][0x168], 0x1 ;  /* 0x00005a001b157a11 */ /* 0x001fc600078008ff */
[----:B------:R-:W-:Y:S04]  /*8410*/  STL [R1+0xfe0], R24 ;  /* 0x000fe01801007387 */ /* 0x000fe80000100800 */
[----:B------:R-:W-:Y:S04]  /*8420*/  STL [R1+0xfe4], R0 ;  /* 0x000fe40001007387 */ /* 0x000fe80000100800 */
[----:B------:R-:W-:Y:S04]  /*8430*/  STL [R1+0xfe8], R26 ;  /* 0x000fe81a01007387 */ /* 0x000fe80000100800 */
[----:B------:R0:W-:Y:S04]  /*8440*/  STL [R1+0xfec], R25 ;  /* 0x000fec1901007387 */ /* 0x0001e80000100800 */
[----:B------:R2:W-:Y:S04]  /*8450*/  STL [R1+0xe5c], R21 ;  /* 0x000e5c1501007387 */ /* 0x0005e80000100800 */
[----:B0-----:R-:W4:Y:S01]  /*8460*/  LDL.LU R25, [R1+0x80] ;  /* 0x0000800001197983 */ /* 0x001f220000300800 */
[----:B------:R-:W-:-:S02]  /*8470*/  IMAD R2, R2, c[0x0][0x184], RZ ;  /* 0x0000610002027a24 */ /* 0x000fc400078e02ff */
[----:B------:R-:W-:Y:S02]  /*8480*/  IMAD R7, R6, c[0x0][0x190], RZ ;  /* 0x0000640006077a24 */ /* 0x000fe400078e02ff */
[----:B------:R-:W-:Y:S01]  /*8490*/  IMAD R6, R4, c[0x0][0x190], RZ ;  /* 0x0000640004067a24 */ /* 0x000fe200078e02ff */
[----:B------:R-:W-:-:S04]  /*84a0*/  LEA R4, P6, R2, c[0x0][0x160], 0x1 ;  /* 0x0000580002047a11 */ /* 0x000fc800078c08ff */
[----:B------:R-:W-:Y:S02]  /*84b0*/  LEA.HI.X.SX32 R2, R2, c[0x0][0x164], 0x1, P6 ;  /* 0x0000590002027a11 */ /* 0x000fe400030f0eff */
[----:B--2---:R-:W-:Y:S02]  /*84c0*/  LEA R21, P3, R17, c[0x0][0x168], 0x1 ;  /* 0x00005a0011157a11 */ /* 0x004fe400078608ff */
[----:B---3--:R-:W-:Y:S02]  /*84d0*/  LEA R0, P2, R18, c[0x0][0x168], 0x1 ;  /* 0x00005a0012007a11 */ /* 0x008fe400078408ff */
[----:B----4-:R-:W-:-:S05]  /*84e0*/  LEA R20, P1, R19, c[0x0][0x168], 0x1 ;  /* 0x00005a0013147a11 */ /* 0x010fca00078208ff */
[----:B------:R0:W-:Y:S04]  /*84f0*/  STL [R1+0xf0c], R20 ;  /* 0x000f0c1401007387 */ /* 0x0001e80000100800 */
[----:B------:R1:W-:Y:S04]  /*8500*/  STL [R1+0xdb4], R0 ;  /* 0x000db40001007387 */ /* 0x0003e80000100800 */
[----:B------:R2:W-:Y:S04]  /*8510*/  STL [R1+0xe64], R21 ;  /* 0x000e641501007387 */ /* 0x0005e80000100800 */
[----:B------:R-:W3:Y:S01]  /*8520*/  LDL.LU R26, [R1+0x7c] ;  /* 0x00007c00011a7983 */ /* 0x000ee20000300800 */
[----:B0-----:R-:W-:-:S02]  /*8530*/  LEA R20, P4, R16, c[0x0][0x168], 0x1 ;  /* 0x00005a0010147a11 */ /* 0x001fc400078808ff */
[----:B-1----:R-:W-:-:S03]  /*8540*/  LEA R0, P5, R15, c[0x0][0x168], 0x1 ;  /* 0x00005a000f007a11 */ /* 0x002fc600078a08ff */
[----:B------:R-:W-:Y:S04]  /*8550*/  STL [R1+0xf10], R20 ;  /* 0x000f101401007387 */ /* 0x000fe80000100800 */
[----:B------:R0:W-:Y:S01]  /*8560*/  STL [R1+0xdbc], R0 ;  /* 0x000dbc0001007387 */ /* 0x0001e20000100800 */
[----:B--2---:R-:W-:-:S03]  /*8570*/  LEA R21, P6, R14, c[0x0][0x168], 0x1 ;  /* 0x00005a000e157a11 */ /* 0x004fc600078c08ff */
[----:B0-----:R-:W2:Y:S01]  /*8580*/  LDL.LU R0, [R1+0x78] ;  /* 0x0000780001007983 */ /* 0x001ea20000300800 */
[----:B------:R-:W-:-:S03]  /*8590*/  LEA.HI.X.SX32 R20, R27, c[0x0][0x16c], 0x1, P0 ;  /* 0x00005b001b147a11 */ /* 0x000fc600000f0eff */
[----:B------:R0:W-:Y:S04]  /*85a0*/  STL [R1+0xe6c], R21 ;  /* 0x000e6c1501007387 */ /* 0x0001e80000100800 */
[----:B------:R1:W-:Y:S01]  /*85b0*/  STL [R1+0xdb0], R20 ;  /* 0x000db01401007387 */ /* 0x0003e20000100800 */
[----:B0-----:R-:W-:-:S05]  /*85c0*/  LEA R21, P0, R13, c[0x0][0x168], 0x1 ;  /* 0x00005a000d157a11 */ /* 0x001fca00078008ff */
[----:B------:R-:W-:Y:S04]  /*85d0*/  STL [R1+0xf14], R21 ;  /* 0x000f141501007387 */ /* 0x000fe80000100800 */
[----:B------:R-:W4:Y:S01]  /*85e0*/  LDL.LU R24, [R1+0x74] ;  /* 0x0000740001187983 */ /* 0x000f220000300800 */
[----:B------:R-:W-:Y:S02]  /*85f0*/  LEA.HI.X.SX32 R19, R19, c[0x0][0x16c], 0x1, P1 ;  /* 0x00005b0013137a11 */ /* 0x000fe400008f0eff */
[----:B-1----:R-:W-:-:S03]  /*8600*/  LEA R20, P1, R12, c[0x0][0x168], 0x1 ;  /* 0x00005a000c147a11 */ /* 0x002fc600078208ff */
[----:B------:R0:W-:Y:S04]  /*8610*/  STL [R1+0xe60], R19 ;  /* 0x000e601301007387 */ /* 0x0001e80000100800 */
[----:B------:R-:W-:Y:S01]  /*8620*/  STL [R1+0xdc4], R20 ;  /* 0x000dc41401007387 */ /* 0x000fe20000100800 */
[----:B0-----:R-:W-:-:S05]  /*8630*/  LEA.HI.X.SX32 R19, R18, c[0x0][0x16c], 0x1, P2 ;  /* 0x00005b0012137a11 */ /* 0x001fca00010f0eff */
[----:B------:R-:W-:Y:S04]  /*8640*/  STL [R1+0xd60], R19 ;  /* 0x000d601301007387 */ /* 0x000fe80000100800 */
[----:B------:R-:W4:Y:S01]  /*8650*/  LDL.LU R23, [R1+0x6c] ;  /* 0x00006c0001177983 */ /* 0x000f220000300800 */
[----:B------:R-:W-:Y:S02]  /*8660*/  LEA R18, P2, R10, c[0x0][0x168], 0x1 ;  /* 0x00005a000a127a11 */ /* 0x000fe400078408ff */
        /* <DEDUP_REMOVED lines=18> */
[----:B------:R-:W-:Y:S01]  /*8790*/  STL [R1+0xf1c], R15 ;  /* 0x000f1c0f01007387 */ /* 0x000fe20000100800 */
[----:B-1----:R-:W-:-:S03]  /*87a0*/  LEA.HI.X.SX32 R14, R13, c[0x0][0x16c], 0x1, P0 ;  /* 0x00005b000d0e7a11 */ /* 0x002fc600000f0eff */
[----:B------:R-:W4:Y:S01]  /*87b0*/  LDL.LU R20, [R1+0x50] ;  /* 0x0000500001147983 */ /* 0x000f220000300800 */
[----:B------:R-:W-:-:S03]  /*87c0*/  LEA R13, P0, R11, c[0x0][0x168], 0x1 ;  /* 0x00005a000b0d7a11 */ /* 0x000fc600078008ff */
[----:B------:R-:W-:Y:S01]  /*87d0*/  STL [R1+0xe70], R14 ;  /* 0x000e700e01007387 */ /* 0x000fe20000100800 */
[----:B------:R-:W-:-:S03]  /*87e0*/  LEA.HI.X.SX32 R12, R12, c[0x0][0x16c], 0x1, P1 ;  /* 0x00005b000c0c7a11 */ /* 0x000fc600008f0eff */
[----:B------:R0:W-:Y:S04]  /*87f0*/  STL [R1+0xdd4], R13 ;  /* 0x000dd40d01007387 */ /* 0x0001e80000100800 */
[----:B------:R-:W4:Y:S04]  /*8800*/  LDL.LU R19, [R1+0x4c] ;  /* 0x00004c0001137983 */ /* 0x000f280000300800 */
[----:B------:R1:W-:Y:S01]  /*8810*/  STL [R1+0xd68], R12 ;  /* 0x000d680c01007387 */ /* 0x0003e20000100800 */
[----:B0-----:R-:W-:-:S03]  /*8820*/  LEA R13, P1, R25, c[0x0][0x168], 0x1 ;  /* 0x00005a00190d7a11 */ /* 0x001fc600078208ff */
[----:B------:R-:W4:Y:S04]  /*8830*/  LDL.LU R18, [R1+0x48] ;  /* 0x0000480001127983 */ /* 0x000f280000300800 */
[----:B------:R-:W-:Y:S01]  /*8840*/  STL [R1+0xe84], R13 ;  /* 0x000e840d01007387 */ /* 0x000fe20000100800 */
[----:B-1----:R-:W-:-:S03]  /*8850*/  LEA.HI.X.SX32 R12, R10, c[0x0][0x16c], 0x1, P2 ;  /* 0x00005b000a0c7a11 */ /* 0x002fc600010f0eff */
[----:B------:R-:W4:Y:S04]  /*8860*/  LDL.LU R17, [R1+0x44] ;  /* 0x0000440001117983 */ /* 0x000f280000300800 */
[----:B------:R-:W-:Y:S04]  /*8870*/  STL [R1+0xdc8], R12 ;  /* 0x000dc80c01007387 */ /* 0x000fe80000100800 */
[----:B------:R-:W4:Y:S01]  /*8880*/  LDL.LU R16, [R1+0x40] ;  /* 0x0000400001107983 */ /* 0x000f220000300800 */
[----:B------:R-:W-:Y:S02]  /*8890*/  LEA.HI.X.SX32 R8, R8, c[0x0][0x16c], 0x1, P3 ;  /* 0x00005b0008087a11 */ /* 0x000fe400018f0eff */
[----:B---3--:R-:W-:-:S05]  /*88a0*/  LEA R10, P2, R26, c[0x0][0x168], 0x1 ;  /* 0x00005a001a0a7a11 */ /* 0x008fca00078408ff */
[----:B------:R2:W-:Y:S04]  /*88b0*/  STL [R1+0xf20], R10 ;  /* 0x000f200a01007387 */ /* 0x0005e80000100800 */
[----:B------:R-:W3:Y:S04]  /*88c0*/  LDL.LU R15, [R1+0x3c] ;  /* 0x00003c00010f7983 */ /* 0x000ee80000300800 */
[----:B------:R0:W-:Y:S04]  /*88d0*/  STL [R1+0xe78], R8 ;  /* 0x000e780801007387 */ /* 0x0001e80000100800 */
[----:B------:R-:W3:Y:S01]  /*88e0*/  LDL.LU R14, [R1+0x38] ;  /* 0x00003800010e7983 */ /* 0x000ee20000300800 */
[----:B--2---:R-:W-:-:S05]  /*88f0*/  LEA R10, P3, R0, c[0x0][0x168], 0x1 ;  /* 0x00005a00000a7a11 */ /* 0x004fca00078608ff */
[----:B------:R4:W-:Y:S01]  /*8900*/  STL [R1+0xddc], R10 ;  /* 0x000ddc0a01007387 */ /* 0x0009e20000100800 */
[----:B0-----:R-:W-:-:S03]  /*8910*/  LEA.HI.X.SX32 R8, R29, c[0x0][0x16c], 0x1, P4 ;  /* 0x00005b001d087a11 */ /* 0x001fc600020f0eff */
[----:B------:R-:W2:Y:S04]  /*8920*/  LDL.LU R13, [R1+0x34] ;  /* 0x00003400010d7983 */ /* 0x000ea80000300800 */
[----:B------:R0:W-:Y:S04]  /*8930*/  STL [R1+0xd6c], R8 ;  /* 0x000d6c0801007387 */ /* 0x0001e80000100800 */
[----:B------:R-:W2:Y:S01]  /*8940*/  LDL.LU R29, [R1+0x30] ;  /* 0x00003000011d7983 */ /* 0x000ea20000300800 */
[----:B----4-:R-:W-:Y:S02]  /*8950*/  LEA R10, P4, R24, c[0x0][0x168], 0x1 ;  /* 0x00005a00180a7a11 */ /* 0x010fe400078808ff */
[----:B0-----:R-:W-:-:S03]  /*8960*/  LEA.HI.X.SX32 R8, R28, c[0x0][0x16c], 0x1, P5 ;  /* 0x00005b001c087a11 */ /* 0x001fc600028f0eff */
[----:B------:R0:W-:Y:S04]  /*8970*/  STL [R1+0xe8c], R10 ;  /* 0x000e8c0a01007387 */ /* 0x0001e80000100800 */
[----:B------:R-:W4:Y:S04]  /*8980*/  LDL.LU R28, [R1+0x2c] ;  /* 0x00002c00011c7983 */ /* 0x000f280000300800 */
[----:B------:R1:W-:Y:S01]  /*8990*/  STL [R1+0xdd0], R8 ;  /* 0x000dd00801007387 */ /* 0x0003e20000100800 */
[----:B0-----:R-:W-:-:S03]  /*89a0*/  LEA.HI.X.SX32 R10, R9, c[0x0][0x16c], 0x1, P6 ;  /* 0x00005b00090a7a11 */ /* 0x001fc600030f0eff */
[----:B-1----:R-:W2:Y:S01]  /*89b0*/  LDL.LU R8, [R1+0x28] ;  /* 0x0000280001087983 */ /* 0x002ea20000300800 */
[----:B------:R-:W-:-:S05]  /*89c0*/  LEA R12, P5, R23, c[0x0][0x168], 0x1 ;  /* 0x00005a00170c7a11 */ /* 0x000fca00078a08ff */
[----:B------:R0:W-:Y:S04]  /*89d0*/  STL [R1+0xf24], R12 ;  /* 0x000f240c01007387 */ /* 0x0001e80000100800 */
[----:B------:R-:W4:Y:S04]  /*89e0*/  LDL.LU R9, [R1+0x20] ;  /* 0x0000200001097983 */ /* 0x000f280000300800 */
[----:B------:R1:W-:Y:S01]  /*89f0*/  STL [R1+0xe80], R10 ;  /* 0x000e800a01007387 */ /* 0x0003e20000100800 */
[----:B0-----:R-:W-:-:S03]  /*8a00*/  LEA.HI.X.SX32 R12, R11, c[0x0][0x16c], 0x1, P0 ;  /* 0x00005b000b0c7a11 */ /* 0x001fc600000f0eff */
[----:B-1----:R-:W4:Y:S01]  /*8a10*/  LDL.LU R10, [R1+0x1c] ;  /* 0x00001c00010a7983 */ /* 0x002f220000300800 */
[----:B------:R-:W-:-:S05]  /*8a20*/  LEA R27, P6, R22, c[0x0][0x168], 0x1 ;  /* 0x00005a00161b7a11 */ /* 0x000fca00078c08ff */
[----:B------:R-:W-:Y:S04]  /*8a30*/  STL [R1+0xde4], R27 ;  /* 0x000de41b01007387 */ /* 0x000fe80000100800 */
[----:B------:R-:W4:Y:S04]  /*8a40*/  LDL.LU R11, [R1+0x18] ;  /* 0x00001800010b7983 */ /* 0x000f280000300800 */
[----:B------:R0:W-:Y:S04]  /*8a50*/  STL [R1+0xd70], R12 ;  /* 0x000d700c01007387 */ /* 0x0001e80000100800 */
[----:B0-----:R-:W4:Y:S01]  /*8a60*/  LDL.LU R12, [R1+0x14] ;  /* 0x00001400010c7983 */ /* 0x001f220000300800 */
[----:B------:R-:W-:-:S05]  /*8a70*/  LEA R27, P0, R21, c[0x0][0x168], 0x1 ;  /* 0x00005a00151b7a11 */ /* 0x000fca00078008ff */
[----:B------:R0:W-:Y:S04]  /*8a80*/  STL [R1+0xe94], R27 ;  /* 0x000e941b01007387 */ /* 0x0001e80000100800 */
[----:B0-----:R-:W4:Y:S01]  /*8a90*/  LDL.LU R27, [R1+0xc] ;  /* 0x00000c00011b7983 */ /* 0x001f220000300800 */
[----:B------:R-:W-:Y:S02]  /*8aa0*/  LEA.HI.X.SX32 R25, R25, c[0x0][0x16c], 0x1, P1 ;  /* 0x00005b0019197a11 */ /* 0x000fe400008f0eff */
[----:B------:R-:W-:-:S03]  /*8ab0*/  LEA.HI.X.SX32 R26, R26, c[0x0][0x16c], 0x1, P2 ;  /* 0x00005b001a1a7a11 */ /* 0x000fc600010f0eff */
[----:B------:R0:W-:Y:S02]  /*8ac0*/  STL [R1+0xdd8], R25 ;  /* 0x000dd81901007387 */ /* 0x0001e40000100800 */
[----:B0-----:R-:W-:-:S05]  /*8ad0*/  LEA R25, P1, R20, c[0x0][0x168], 0x1 ;  /* 0x00005a0014197a11 */ /* 0x001fca00078208ff */
[----:B------:R0:W-:Y:S01]  /*8ae0*/  STL [R1+0xf28], R25 ;  /* 0x000f281901007387 */ /* 0x0001e20000100800 */
[----:B------:R-:W-:-:S03]  /*8af0*/  LEA.HI.X.SX32 R0, R0, c[0x0][0x16c], 0x1, P3 ;  /* 0x00005b0000007a11 */ /* 0x000fc600018f0eff */
[----:B0-----:R-:W4:Y:S04]  /*8b00*/  LDL.LU R25, [R1+0xfec] ;  /* 0x000fec0001197983 */ /* 0x001f280000300800 */
        /* <DEDUP_REMOVED lines=20> */
[----:B------:R3:W-:Y:S01]  /*8c50*/  STL [R1+0xd78], R22 ;  /* 0x000d781601007387 */ /* 0x0007e20000100800 */
[----:B------:R-:W-:Y:S02]  /*8c60*/  LEA.HI.X.SX32 R20, R20, c[0x0][0x16c], 0x1, P1 ;  /* 0x00005b0014147a11 */ /* 0x000fe400008f0eff */
[----:B------:R-:W-:Y:S02]  /*8c70*/  LEA.HI.X.SX32 R19, R19, c[0x0][0x16c], 0x1, P2 ;  /* 0x00005b0013137a11 */ /* 0x000fe400010f0eff */
[----:B---3--:R-:W-:-:S05]  /*8c80*/  LEA R22, P6, R15, c[0x0][0x168], 0x1 ;  /* 0x00005a000f167a11 */ /* 0x008fca00078c08ff */
[----:B------:R0:W-:Y:S04]  /*8c90*/  STL [R1+0xea4], R22 ;  /* 0x000ea41601007387 */ /* 0x0001e80000100800 */
[----:B0-----:R-:W3:Y:S04]  /*8ca0*/  LDL.LU R22, [R1+0xfd8] ;  /* 0x000fd80001167983 */ /* 0x001ee80000300800 */
[----:B------:R0:W-:Y:S02]  /*8cb0*/  STL [R1+0xde8], R21 ;  /* 0x000de81501007387 */ /* 0x0001e40000100800 */
[----:B0-----:R-:W-:-:S05]  /*8cc0*/  LEA R21, P0, R14, c[0x0][0x168], 0x1 ;  /* 0x00005a000e157a11 */ /* 0x001fca00078008ff */
[----:B------:R0:W-:Y:S04]  /*8cd0*/  STL [R1+0xf30], R21 ;  /* 0x000f301501007387 */ /* 0x0001e80000100800 */
[----:B0-----:R-:W3:Y:S04]  /*8ce0*/  LDL.LU R21, [R1+0xfd4] ;  /* 0x000fd40001157983 */ /* 0x001ee80000300800 */
[----:B------:R2:W-:Y:S02]  /*8cf0*/  STL [R1+0xe98], R20 ;  /* 0x000e981401007387 */ /* 0x0005e40000100800 */
[----:B--2---:R-:W-:-:S05]  /*8d00*/  LEA R20, P1, R13, c[0x0][0x168], 0x1 ;  /* 0x00005a000d147a11 */ /* 0x004fca00078208ff */
[----:B------:R0:W-:Y:S01]  /*8d10*/  STL [R1+0xdfc], R20 ;  /* 0x000dfc1401007387 */ /* 0x0001e20000100800 */
[----:B------:R-:W-:-:S03]  /*8d20*/  LEA.HI.X.SX32 R18, R18, c[0x0][0x16c], 0x1, P3 ;  /* 0x00005b0012127a11 */ /* 0x000fc600018f0eff */
[----:B0-----:R-:W2:Y:S04]  /*8d30*/  LDL.LU R20, [R1+0xfd0] ;  /* 0x000fd00001147983 */ /* 0x001ea80000300800 */
[----:B------:R0:W-:Y:S02]  /*8d40*/  STL [R1+0xd7c], R19 ;  /* 0x000d7c1301007387 */ /* 0x0001e40000100800 */
[----:B0-----:R-:W-:-:S05]  /*8d50*/  LEA R19, P2, R29, c[0x0][0x168], 0x1 ;  /* 0x00005a001d137a11 */ /* 0x001fca00078408ff */
[----:B------:R0:W-:Y:S01]  /*8d60*/  STL [R1+0xeac], R19 ;  /* 0x000eac1301007387 */ /* 0x0001e20000100800 */
[----:B------:R-:W-:-:S03]  /*8d70*/  LEA.HI.X.SX32 R17, R17, c[0x0][0x16c], 0x1, P4 ;  /* 0x00005b0011117a11 */ /* 0x000fc600020f0eff */
[----:B0-----:R-:W2:Y:S04]  /*8d80*/  LDL.LU R19, [R1+0xfcc] ;  /* 0x000fcc0001137983 */ /* 0x001ea80000300800 */
[----:B------:R4:W-:Y:S02]  /*8d90*/  STL [R1+0xdf0], R18 ;  /* 0x000df01201007387 */ /* 0x0009e40000100800 */
[----:B----4-:R-:W-:-:S05]  /*8da0*/  LEA R18, P3, R28, c[0x0][0x168], 0x1 ;  /* 0x00005a001c127a11 */ /* 0x010fca00078608ff */
[----:B------:R0:W-:Y:S01]  /*8db0*/  STL [R1+0xf34], R18 ;  /* 0x000f341201007387 */ /* 0x0001e20000100800 */
[----:B------:R-:W-:-:S03]  /*8dc0*/  LEA.HI.X.SX32 R16, R16, c[0x0][0x16c], 0x1, P5 ;  /* 0x00005b0010107a11 */ /* 0x000fc600028f0eff */
[----:B0-----:R-:W4:Y:S04]  /*8dd0*/  LDL.LU R18, [R1+0xfc8] ;  /* 0x000fc80001127983 */ /* 0x001f280000300800 */
[----:B------:R0:W-:Y:S02]  /*8de0*/  STL [R1+0xea0], R17 ;  /* 0x000ea01101007387 */ /* 0x0001e40000100800 */
[----:B0-----:R-:W-:-:S05]  /*8df0*/  LEA R17, P4, R8, c[0x0][0x168], 0x1 ;  /* 0x00005a0008117a11 */ /* 0x001fca00078808ff */
        /* <DEDUP_REMOVED lines=20> */
[----:B------:R0:W-:Y:S04]  /*8f40*/  STL [R1+0xebc], R13 ;  /* 0x000ebc0d01007387 */ /* 0x0001e80000100800 */
[----:B0-----:R-:W2:Y:S04]  /*8f50*/  LDL.LU R13, [R1+0xfb4] ;  /* 0x000fb400010d7983 */ /* 0x001ea80000300800 */
[----:B------:R0:W-:Y:S02]  /*8f60*/  STL [R1+0xe00], R29 ;  /* 0x000e001d01007387 */ /* 0x0001e40000100800 */
[----:B0-----:R-:W-:-:S05]  /*8f70*/  LEA R29, P2, R27, c[0x0][0x168], 0x1 ;  /* 0x00005a001b1d7a11 */ /* 0x001fca00078408ff */
[----:B------:R0:W-:Y:S04]  /*8f80*/  STL [R1+0xf3c], R29 ;  /* 0x000f3c1d01007387 */ /* 0x0001e80000100800 */
[----:B0-----:R-:W2:Y:S01]  /*8f90*/  LDL.LU R29, [R1+0xfb0] ;  /* 0x000fb000011d7983 */ /* 0x001ea20000300800 */
[----:B------:R-:W-:-:S05]  /*8fa0*/  LEA.HI.X.SX32 R28, R28, c[0x0][0x16c], 0x1, P3 ;  /* 0x00005b001c1c7a11 */ /* 0x000fca00018f0eff */
[----:B------:R2:W-:Y:S02]  /*8fb0*/  STL [R1+0xeb0], R28 ;  /* 0x000eb01c01007387 */ /* 0x0005e40000100800 */
[----:B--2---:R-:W-:-:S05]  /*8fc0*/  LEA R28, P3, R29, c[0x0][0x168], 0x1 ;  /* 0x00005a001d1c7a11 */ /* 0x004fca00078608ff */
        /* <DEDUP_REMOVED lines=28> */
[----:B------:R2:W-:Y:S01]  /*9190*/  STL [R1+0xec0], R27 ;  /* 0x000ec01b01007387 */ /* 0x0005e20000100800 */
[----:B------:R-:W-:Y:S02]  /*91a0*/  LEA.HI.X.SX32 R8, R8, c[0x0][0x16c], 0x1, P5 ;  /* 0x00005b0008087a11 */ /* 0x000fe400028f0eff */
[----:B------:R-:W-:Y:S02]  /*91b0*/  LEA.HI.X.SX32 R9, R9, c[0x0][0x16c], 0x1, P6 ;  /* 0x00005b0009097a11 */ /* 0x000fe400030f0eff */
[----:B------:R-:W-:Y:S01]  /*91c0*/  LEA.HI.X.SX32 R10, R10, c[0x0][0x16c], 0x1, P0 ;  /* 0x00005b000a0a7a11 */ /* 0x000fe200000f0eff */
[----:B------:R-:W-:Y:S01]  /*91d0*/  IMAD R5, R5, c[0x0][0x190], RZ ;  /* 0x0000640005057a24 */ /* 0x000fe200078e02ff */
[----:B--2---:R-:W-:-:S05]  /*91e0*/  LEA R27, P2, R12, c[0x0][0x168], 0x1 ;  /* 0x00005a000c1b7a11 */ /* 0x004fca00078408ff */
[----:B------:R0:W-:Y:S02]  /*91f0*/  STL [R1+0xe24], R27 ;  /* 0x000e241b01007387 */ /* 0x0001e40000100800 */
[----:B0-----:R-:W-:Y:S02]  /*9200*/  LEA.HI.X.SX32 R27, R29, c[0x0][0x16c], 0x1, P3 ;  /* 0x00005b001d1b7a11 */ /* 0x001fe400018f0eff */
[----:B------:R0:W5:Y:S04]  /*9210*/  LDL.LU R29, [R1+0xf94] ;  /* 0x000f9400011d7983 */ /* 0x0001680000300800 */
[----:B------:R1:W-:Y:S02]  /*9220*/  STL [R1+0xd90], R27 ;  /* 0x000d901b01007387 */ /* 0x0003e40000100800 */
[----:B-1----:R-:W-:-:S05]  /*9230*/  LEA R27, P3, R13, c[0x0][0x168], 0x1 ;  /* 0x00005a000d1b7a11 */ /* 0x002fca00078608ff */
[----:B------:R1:W-:Y:S02]  /*9240*/  STL [R1+0xed4], R27 ;  /* 0x000ed41b01007387 */ /* 0x0003e40000100800 */
[----:B-1----:R-:W-:Y:S02]  /*9250*/  LEA.HI.X.SX32 R27, R28, c[0x0][0x16c], 0x1, P4 ;  /* 0x00005b001c1b7a11 */ /* 0x002fe400020f0eff */
[----:B------:R0:W5:Y:S04]  /*9260*/  LDL.LU R28, [R1+0xf90] ;  /* 0x000f9000011c7983 */ /* 0x0001680000300800 */
[----:B------:R1:W-:Y:S02]  /*9270*/  STL [R1+0xe18], R27 ;  /* 0x000e181b01007387 */ /* 0x0003e40000100800 */
[----:B-1----:R-:W-:-:S05]  /*9280*/  LEA R27, P4, R14, c[0x0][0x168], 0x1 ;  /* 0x00005a000e1b7a11 */ /* 0x002fca00078808ff */
[----:B------:R1:W-:Y:S04]  /*9290*/  STL [R1+0xf48], R27 ;  /* 0x000f481b01007387 */ /* 0x0003e80000100800 */
[----:B------:R2:W-:Y:S01]  /*92a0*/  STL [R1+0xec8], R8 ;  /* 0x000ec80801007387 */ /* 0x0005e20000100800 */
[----:B-1----:R-:W-:Y:S02]  /*92b0*/  LEA R27, P5, R15, c[0x0][0x168], 0x1 ;  /* 0x00005a000f1b7a11 */ /* 0x002fe400078a08ff */
[----:B--2---:R-:W-:-:S03]  /*92c0*/  LEA R8, P6, R16, c[0x0][0x168], 0x1 ;  /* 0x00005a0010087a11 */ /* 0x004fc600078c08ff */
[----:B------:R-:W-:Y:S04]  /*92d0*/  STL [R1+0xe2c], R27 ;  /* 0x000e2c1b01007387 */ /* 0x000fe80000100800 */
[----:B------:R1:W-:Y:S04]  /*92e0*/  STL [R1+0xd94], R9 ;  /* 0x000d940901007387 */ /* 0x0003e80000100800 */
[----:B------:R2:W-:Y:S01]  /*92f0*/  STL [R1+0xedc], R8 ;  /* 0x000edc0801007387 */ /* 0x0005e20000100800 */
[----:B-1----:R-:W-:-:S03]  /*9300*/  LEA R9, P0, R17, c[0x0][0x168], 0x1 ;  /* 0x00005a0011097a11 */ /* 0x002fc600078008ff */
[----:B------:R4:W-:Y:S01]  /*9310*/  STL [R1+0xe20], R10 ;  /* 0x000e200a01007387 */ /* 0x0009e20000100800 */
[----:B--2---:R-:W-:-:S03]  /*9320*/  LEA.HI.X.SX32 R8, R11, c[0x0][0x16c], 0x1, P1 ;  /* 0x00005b000b087a11 */ /* 0x004fc600008f0eff */
[----:B------:R1:W-:Y:S01]  /*9330*/  STL [R1+0xf4c], R9 ;  /* 0x000f4c0901007387 */ /* 0x0003e20000100800 */
[----:B----4-:R-:W-:-:S03]  /*9340*/  LEA R10, P1, R18, c[0x0][0x168], 0x1 ;  /* 0x00005a00120a7a11 */ /* 0x010fc600078208ff */
[----:B------:R2:W-:Y:S01]  /*9350*/  STL [R1+0xed0], R8 ;  /* 0x000ed00801007387 */ /* 0x0005e20000100800 */
[----:B-1----:R-:W-:-:S03]  /*9360*/  LEA.HI.X.SX32 R9, R12, c[0x0][0x16c], 0x1, P2 ;  /* 0x00005b000c097a11 */ /* 0x002fc600010f0eff */
[----:B------:R1:W-:Y:S04]  /*9370*/  STL [R1+0xe34], R10 ;  /* 0x000e340a01007387 */ /* 0x0003e80000100800 */
[----:B------:R4:W-:Y:S01]  /*9380*/  STL [R1+0xd98], R9 ;  /* 0x000d980901007387 */ /* 0x0009e20000100800 */
[----:B--2---:R-:W-:Y:S02]  /*9390*/  LEA R8, P2, R19, c[0x0][0x168], 0x1 ;  /* 0x00005a0013087a11 */ /* 0x004fe400078408ff */
[----:B-1----:R-:W-:-:S03]  /*93a0*/  LEA.HI.X.SX32 R10, R13, c[0x0][0x16c], 0x1, P3 ;  /* 0x00005b000d0a7a11 */ /* 0x002fc600018f0eff */
[----:B------:R1:W-:Y:S01]  /*93b0*/  STL [R1+0xee4], R8 ;  /* 0x000ee40801007387 */ /* 0x0003e20000100800 */
[----:B----4-:R-:W-:-:S03]  /*93c0*/  LEA R9, P3, R20, c[0x0][0x168], 0x1 ;  /* 0x00005a0014097a11 */ /* 0x010fc600078608ff */
[----:B------:R3:W-:Y:S04]  /*93d0*/  STL [R1+0xe28], R10 ;  /* 0x000e280a01007387 */ /* 0x0007e80000100800 */
[----:B------:R2:W-:Y:S01]  /*93e0*/  STL [R1+0xf50], R9 ;  /* 0x000f500901007387 */ /* 0x0005e20000100800 */
[----:B-1----:R-:W-:Y:S02]  /*93f0*/  LEA.HI.X.SX32 R8, R14, c[0x0][0x16c], 0x1, P4 ;  /* 0x00005b000e087a11 */ /* 0x002fe400020f0eff */
[----:B---3--:R-:W-:-:S03]  /*9400*/  LEA R10, P4, R21, c[0x0][0x168], 0x1 ;  /* 0x00005a00150a7a11 */ /* 0x008fc600078808ff */
[----:B------:R1:W-:Y:S01]  /*9410*/  STL [R1+0xed8], R8 ;  /* 0x000ed80801007387 */ /* 0x0003e20000100800 */
[----:B--2---:R-:W-:-:S03]  /*9420*/  LEA.HI.X.SX32 R9, R15, c[0x0][0x16c], 0x1, P5 ;  /* 0x00005b000f097a11 */ /* 0x004fc600028f0eff */
[----:B------:R2:W-:Y:S04]  /*9430*/  STL [R1+0xe3c], R10 ;  /* 0x000e3c0a01007387 */ /* 0x0005e80000100800 */
[----:B------:R3:W-:Y:S01]  /*9440*/  STL [R1+0xd9c], R9 ;  /* 0x000d9c0901007387 */ /* 0x0007e20000100800 */
[----:B-1----:R-:W-:Y:S02]  /*9450*/  LEA R8, P5, R22, c[0x0][0x168], 0x1 ;  /* 0x00005a0016087a11 */ /* 0x002fe400078a08ff */
[----:B--2---:R-:W-:-:S03]  /*9460*/  LEA.HI.X.SX32 R10, R16, c[0x0][0x16c], 0x1, P6 ;  /* 0x00005b00100a7a11 */ /* 0x004fc600030f0eff */
[----:B------:R1:W-:Y:S01]  /*9470*/  STL [R1+0xeec], R8 ;  /* 0x000eec0801007387 */ /* 0x0003e20000100800 */
[----:B---3--:R-:W-:-:S03]  /*9480*/  LEA R9, P6, R23, c[0x0][0x168], 0x1 ;  /* 0x00005a0017097a11 */ /* 0x008fc600078c08ff */
[----:B------:R2:W-:Y:S04]  /*9490*/  STL [R1+0xe30], R10 ;  /* 0x000e300a01007387 */ /* 0x0005e80000100800 */
[----:B------:R3:W-:Y:S01]  /*94a0*/  STL [R1+0xf54], R9 ;  /* 0x000f540901007387 */ /* 0x0007e20000100800 */
[----:B-1----:R-:W-:Y:S02]  /*94b0*/  LEA.HI.X.SX32 R8, R17, c[0x0][0x16c], 0x1, P0 ;  /* 0x00005b0011087a11 */ /* 0x002fe400000f0eff */
[----:B--2---:R-:W-:-:S03]  /*94c0*/  LEA R10, P0, R24, c[0x0][0x168], 0x1 ;  /* 0x00005a00180a7a11 */ /* 0x004fc600078008ff */
[----:B------:R1:W-:Y:S01]  /*94d0*/  STL [R1+0xee0], R8 ;  /* 0x000ee00801007387 */ /* 0x0003e20000100800 */
[----:B---3--:R-:W-:-:S03]  /*94e0*/  LEA.HI.X.SX32 R9, R18, c[0x0][0x16c], 0x1, P1 ;  /* 0x00005b0012097a11 */ /* 0x008fc600008f0eff */
        /* <DEDUP_REMOVED lines=22> */
[----:B------:R-:W-:Y:S01]  /*9650*/  STL [R1+0xef0], R8 ;  /* 0x000ef00801007387 */ /* 0x000fe20000100800 */
[----:B---3--:R-:W-:-:S03]  /*9660*/  LEA.HI.X.SX32 R9, R24, c[0x0][0x16c], 0x1, P0 ;  /* 0x00005b0018097a11 */ /* 0x008fc600000f0eff */
[----:B------:R1:W-:Y:S04]  /*9670*/  STL [R1+0xf04], R10 ;  /* 0x000f040a01007387 */ /* 0x0003e80000100800 */
[----:B------:R2:W-:Y:S01]  /*9680*/  STL [R1+0xda8], R9 ;  /* 0x000da80901007387 */ /* 0x0005e20000100800 */
[----:B-1----:R-:W-:-:S03]  /*9690*/  LEA.HI.X.SX32 R10, R0, c[0x0][0x16c], 0x1, P1 ;  /* 0x00005b00000a7a11 */ /* 0x002fc600008f0eff */
[----:B------:R-:W3:Y:S01]  /*96a0*/  LDL.LU R0, [R1+0xf8c] ;  /* 0x000f8c0001007983 */ /* 0x000ee20000300800 */
[----:B------:R-:W-:-:S05]  /*96b0*/  IMAD R3, R3, c[0x0][0x190], RZ ;  /* 0x0000640003037a24 */ /* 0x000fca00078e02ff */
[----:B------:R-:W-:Y:S02]  /*96c0*/  LEA R8, P0, R3, c[0x0][0x168], 0x1 ;  /* 0x00005a0003087a11 */ /* 0x000fe400078008ff */
[----:B--2---:R-:W-:-:S03]  /*96d0*/  LEA.HI.X.SX32 R9, R26, c[0x0][0x16c], 0x1, P2 ;  /* 0x00005b001a097a11 */ /* 0x004fc600010f0eff */
[----:B------:R1:W-:Y:S01]  /*96e0*/  STL [R1+0xf5c], R8 ;  /* 0x000f5c0801007387 */ /* 0x0003e20000100800 */
[----:B------:R-:W-:Y:S02]  /*96f0*/  LEA.HI.X.SX32 R7, R7, c[0x0][0x16c], 0x1, P4 ;  /* 0x00005b0007077a11 */ /* 0x000fe400020f0eff */
[----:B------:R-:W-:Y:S01]  /*9700*/  LEA.HI.X.SX32 R6, R6, c[0x0][0x16c], 0x1, P5 ;  /* 0x00005b0006067a11 */ /* 0x000fe200028f0eff */
[----:B------:R-:W-:Y:S01]  /*9710*/  STL [R1+0xe48], R10 ;  /* 0x000e480a01007387 */ /* 0x000fe20000100800 */
[----:B------:R-:W-:Y:S02]  /*9720*/  LEA.HI.X.SX32 R5, R5, c[0x0][0x16c], 0x1, P6 ;  /* 0x00005b0005057a11 */ /* 0x000fe400030f0eff */
[----:B-1----:R-:W-:Y:S01]  /*9730*/  LEA.HI.X.SX32 R8, R25, c[0x0][0x16c], 0x1, P3 ;  /* 0x00005b0019087a11 */ /* 0x002fe200018f0eff */
[----:B------:R-:W1:Y:S01]  /*9740*/  S2R R27, SR_TID.X ;  /* 0x00000000001b7919 */ /* 0x000e620000002100 */
[----:B------:R-:W-:-:S03]  /*9750*/  LEA.HI.X.SX32 R3, R3, c[0x0][0x16c], 0x1, P0 ;  /* 0x00005b0003037a11 */ /* 0x000fc600000f0eff */
[----:B------:R-:W-:Y:S04]  /*9760*/  STL [R1+0xef8], R9 ;  /* 0x000ef80901007387 */ /* 0x000fe80000100800 */
[----:B------:R-:W-:Y:S04]  /*9770*/  STL [R1+0xdac], R8 ;  /* 0x000dac0801007387 */ /* 0x000fe80000100800 */
[----:B------:R-:W-:Y:S04]  /*9780*/  STL [R1+0xe50], R7 ;  /* 0x000e500701007387 */ /* 0x000fe80000100800 */
[----:B------:R-:W-:Y:S04]  /*9790*/  STL [R1+0xe54], R6 ;  /* 0x000e540601007387 */ /* 0x000fe80000100800 */
[----:B------:R-:W-:Y:S04]  /*97a0*/  STL [R1+0xe58], R5 ;  /* 0x000e580501007387 */ /* 0x000fe80000100800 */
[----:B------:R-:W-:Y:S04]  /*97b0*/  STL [R1+0x13c], RZ ;  /* 0x00013cff01007387 */ /* 0x000fe80000100800 */
[----:B------:R2:W-:Y:S04]  /*97c0*/  STL [R1+0xf08], R3 ;  /* 0x000f080301007387 */ /* 0x0005e80000100800 */
        /* <DEDUP_REMOVED lines=13> */
[----:B-1----:R-:W-:-:S03]  /*98a0*/  LOP3.LUT R27, R27, 0x1ff, RZ, 0xc0, !PT ;  /* 0x000001ff1b1b7812 */ /* 0x002fc600078ec0ff */
[----:B------:R0:W-:Y:S04]  /*98b0*/  STL [R1+0x1a4], RZ ;  /* 0x0001a4ff01007387 */ /* 0x0001e80000100800 */
[----:B------:R0:W-:Y:S04]  /*98c0*/  STL [R1+0x1a8], RZ ;  /* 0x0001a8ff01007387 */ /* 0x0001e80000100800 */
[----:B------:R0:W-:Y:S04]  /*98d0*/  STL [R1+0x1ac], RZ ;  /* 0x0001acff01007387 */ /* 0x0001e80000100800 */
[----:B------:R0:W-:Y:S04]  /*98e0*/  STL [R1+0x7a0], RZ ;  /* 0x0007a0ff01007387 */ /* 0x0001e80000100800 */
[----:B------:R0:W-:Y:S01]  /*98f0*/  STL [R1+0x7a4], RZ ;  /* 0x0007a4ff01007387 */ /* 0x0001e20000100800 */
[----:B------:R-:W-:-:S03]  /*9900*/  IMAD.SHL.U32 R27, R27, 0x2, RZ ;  /* 0x000000021b1b7824 */ /* 0x000fc600078e00ff */
[----:B------:R0:W-:Y:S04]  /*9910*/  STL [R1+0x7a8], RZ ;  /* 0x0007a8ff01007387 */ /* 0x0001e80000100800 */
[----:B------:R0:W-:Y:S04]  /*9920*/  STL [R1+0x7ac], RZ ;  /* 0x0007acff01007387 */ /* 0x0001e80000100800 */
[----:B------:R0:W-:Y:S04]  /*9930*/  STL [R1+0x620], RZ ;  /* 0x000620ff01007387 */ /* 0x0001e80000100800 */
[----:B------:R0:W-:Y:S04]  /*9940*/  STL [R1+0x624], RZ ;  /* 0x000624ff01007387 */ /* 0x0001e80000100800 */
[----:B------:R0:W-:Y:S01]  /*9950*/  STL [R1+0x628], RZ ;  /* 0x000628ff01007387 */ /* 0x0001e20000100800 */
[----:B--2---:R-:W-:-:S03]  /*9960*/  LOP3.LUT R3, R27, 0x20, RZ, 0x3c, !PT ;  /* 0x000000201b037812 */ /* 0x004fc600078e3cff */
[----:B------:R0:W-:Y:S01]  /*9970*/  STL [R1+0x62c], RZ ;  /* 0x00062cff01007387 */ /* 0x0001e20000100800 */
[----:B------:R-:W-:-:S03]  /*9980*/  LOP3.LUT R3, R27, 0x50, RZ, 0x3c, !PT ;  /* 0x000000501b037812 */ /* 0x000fc600078e3cff */
        /* <DEDUP_REMOVED lines=8> */
[----:B------:R-:W-:-:S02]  /*9a10*/  LOP3.LUT R5, R27, 0x10, RZ, 0x3c, !PT ;  /* 0x000000101b057812 */ /* 0x000fc400078e3cff */
[C---:B------:R-:W-:Y:S02]  /*9a20*/  LOP3.LUT R6, R27.reuse, 0x30, RZ, 0x3c, !PT ;  /* 0x000000301b067812 */ /* 0x040fe400078e3cff */
[C---:B------:R-:W-:Y:S02]  /*9a30*/  LOP3.LUT R5, R27.reuse, 0x40, RZ, 0x3c, !PT ;  /* 0x000000401b057812 */ /* 0x040fe400078e3cff */
[C---:B------:R-:W-:Y:S02]  /*9a40*/  LOP3.LUT R6, R27.reuse, 0x60, RZ, 0x3c, !PT ;  /* 0x000000601b067812 */ /* 0x040fe400078e3cff */
[----:B------:R-:W-:Y:S02]  /*9a50*/  LOP3.LUT R5, R27, 0x70, RZ, 0x3c, !PT ;  /* 0x000000701b057812 */ /* 0x000fe400078e3cff */
[----:B---3--:R-:W-:Y:S02]  /*9a60*/  LOP3.LUT R3, R0, 0x40, RZ, 0x3c, !PT ;  /* 0x0000004000037812 */ /* 0x008fe400078e3cff */
[----:B------:R0:W5:Y:S04]  /*9a70*/  LDL.LU R0, [R1+0xf88] ;  /* 0x000f880001007983 */ /* 0x0001680000300800 */
[----:B------:R0:W-:Y:S02]  /*9a80*/  STL [R1+0xd50], R3 ;  /* 0x000d500301007387 */ /* 0x0001e40000100800 */
.L_x_3:
[C---:B-----5:R-:W-:Y:S01]  /*9a90*/  ISETP.GT.AND P0, PT, R0.reuse, 0x1, PT ;  /* 0x000000010000780c */ /* 0x060fe20003f04270 */
[----:B0-----:R-:W-:Y:S01]  /*9aa0*/  IMAD.MOV.U32 R3, RZ, RZ, R2 ;  /* 0x000000ffff037224 */ /* 0x001fe200078e0002 */
[----:B------:R0:W-:Y:S01]  /*9ab0*/  STL [R1+0x344c], R10 ;  /* 0x00344c0a01007387 */ /* 0x0001e20000100800 */
[----:B------:R-:W-:Y:S01]  /*9ac0*/  IMAD.MOV.U32 R8, RZ, RZ, c[0x0][0x188] ;  /* 0x00006200ff087624 */ /* 0x000fe200078e00ff */
[C---:B------:R-:W-:Y:S01]  /*9ad0*/  ISETP.GT.AND P3, PT, R0.reuse, 0x4, PT ;  /* 0x000000040000780c */ /* 0x040fe20003f64270 */
[----:B------:R-:W-:Y:S01]  /*9ae0*/  IMAD.MOV.U32 R2, RZ, RZ, R4 ;  /* 0x000000ffff027224 */ /* 0x000fe200078e0004 */
[----:B------:R-:W-:Y:S01]  /*9af0*/  STL [R1+0x3430], R14 ;  /* 0x0034300e01007387 */ /* 0x000fe20000100800 */
[----:B------:R-:W-:Y:S01]  /*9b00*/  IMAD.MOV.U32 R13, RZ, RZ, c[0x0][0x188] ;  /* 0x00006200ff0d7624 */ /* 0x000fe200078e00ff */
[----:B------:R-:W-:Y:S01]  /*9b10*/  ISETP.GT.AND P1, PT, R0, 0x2, PT ;  /* 0x000000020000780c */ /* 0x000fe20003f24270 */
[----:B------:R-:W-:Y:S01]  /*9b20*/  IMAD.WIDE R8, R8, 0x2, R2 ;  /* 0x0000000208087825 */ /* 0x000fe200078e0202 */
[----:B------:R-:W-:Y:S01]  /*9b30*/  STL [R1+0x3438], R14 ;  /* 0x0034380e01007387 */ /* 0x000fe20000100800 */
[----:B------:R-:W-:-:S02]  /*9b40*/  ISETP.GT.AND P2, PT, R0, 0x3, PT ;  /* 0x000000030000780c */ /* 0x000fc40003f44270 */
[----:B0-----:R-:W-:Y:S01]  /*9b50*/  PRMT R10, RZ, 0x7610, R10 ;  /* 0x00007610ff0a7816 */ /* 0x001fe2000000000a */
[----:B------:R-:W-:Y:S01]  /*9b60*/  STL [R1+0x3440], R14 ;  /* 0x0034400e01007387 */ /* 0x000fe20000100800 */
[----:B------:R-:W-:Y:S01]  /*9b70*/  IMAD.MOV.U32 R5, RZ, RZ, c[0x0][0x188] ;  /* 0x00006200ff057624 */ /* 0x000fe200078e00ff */
[----:B------:R-:W-:Y:S01]  /*9b80*/  PRMT R12, RZ, 0x7610, R12 ;  /* 0x00007610ff0c7816 */ /* 0x000fe2000000000c */
[----:B------:R-:W-:Y:S01]  /*9b90*/  IMAD.MOV.U32 R6, RZ, RZ, c[0x0][0x188] ;  /* 0x00006200ff067624 */ /* 0x000fe200078e00ff */
[----:B------:R-:W-:Y:S01]  /*9ba0*/  STL [R1+0x3418], R15 ;  /* 0x0034180f01007387 */ /* 0x000fe20000100800 */
[----:B------:R-:W-:Y:S01]  /*9bb0*/  IMAD.SHL.U32 R13, R13, 0x4, RZ ;  /* 0x000000040d0d7824 */ /* 0x000fe200078e00ff */
[----:B------:R-:W-:Y:S01]  /*9bc0*/  PRMT R11, RZ, 0x7610, R11 ;  /* 0x00007610ff0b7816 */ /* 0x000fe2000000000b */
[----:B------:R-:W-:Y:S01]  /*9bd0*/  IMAD.SHL.U32 R5, R5, 0x2, RZ ;  /* 0x0000000205057824 */ /* 0x000fe200078e00ff */
[----:B------:R0:W2:Y:S01]  /*9be0*/  @P0 LDG.E.U16 R10, [R8.64] ;  /* 0x00000004080a0981 */ /* 0x0000a2000c1e1500 */
[----:B------:R-:W-:-:S02]  /*9bf0*/  IMAD R6, R6, 0x3, RZ ;  /* 0x0000000306067824 */ /* 0x000fc400078e02ff */
[--C-:B------:R-:W-:Y:S01]  /*9c00*/  IMAD.WIDE R4, R5, 0x2, R2.reuse ;  /* 0x0000000205047825 */ /* 0x100fe200078e0202 */
[----:B------:R-:W-:Y:S03]  /*9c10*/  STL [R1+0x341c], R15 ;  /* 0x00341c0f01007387 */ /* 0x000fe60000100800 */
[--C-:B------:R-:W-:Y:S01]  /*9c20*/  IMAD.WIDE R6, R6, 0x2, R2.reuse ;  /* 0x0000000206067825 */ /* 0x100fe200078e0202 */
        /* <DEDUP_REMOVED lines=29> */
[----:B------:R-:W-:Y:S01]  /*9e00*/  STL [R1+0x33c0], R28 ;  /* 0x0033c01c01007387 */ /* 0x000fe20000100800 */
[----:B0-----:R-:W-:-:S03]  /*9e10*/  IMAD.WIDE R8, R13, 0x2, R2 ;  /* 0x000000020d087825 */ /* 0x001fc600078e0202 */
[----:B------:R-:W3:Y:S04]  /*9e20*/  @P1 LDG.E.U16 R12, [R4.64] ;  /* 0x00000004040c1981 */ /* 0x000ee8000c1e1500 */
[----:B------:R-:W4:Y:S04]  /*9e30*/  @P2 LDG.E.U16 R11, [R6.64] ;  /* 0x00000004060b2981 */ /* 0x000f28000c1e1500 */
[----:B--2---:R0:W-:Y:S04]  /*9e40*/  STL [R1+0xc], R10 ;  /* 0x00000c0a01007387 */ /* 0x0041e80000100800 */
[----:B0-----:R-:W2:Y:S02]  /*9e50*/  LDL.LU R10, [R1+0x344c] ;  /* 0x00344c00010a7983 */ /* 0x001ea40000300800 */
[----:B--2---:R-:W-:-:S06]  /*9e60*/  PRMT R10, RZ, 0x7610, R10 ;  /* 0x00007610ff0a7816 */ /* 0x004fcc000000000a */
[----:B------:R-:W2:Y:S01]  /*9e70*/  @P3 LDG.E.U16 R10, [R8.64] ;  /* 0x00000004080a3981 */ /* 0x000ea2000c1e1500 */
[C---:B------:R-:W-:Y:S02]  /*9e80*/  ISETP.GT.AND P0, PT, R0.reuse, 0x5, PT ;  /* 0x000000050000780c */ /* 0x040fe40003f04270 */
[C---:B------:R-:W-:Y:S02]  /*9e90*/  ISETP.GT.AND P1, PT, R0.reuse, 0x6, PT ;  /* 0x000000060000780c */ /* 0x040fe40003f24270 */
[----:B------:R-:W-:Y:S02]  /*9ea0*/  ISETP.GT.AND P2, PT, R0, 0x7, PT ;  /* 0x000000070000780c */ /* 0x000fe40003f44270 */
[----:B------:R-:W-:Y:S02]  /*9eb0*/  PRMT R27, RZ, 0x7610, R27 ;  /* 0x00007610ff1b7816 */ /* 0x000fe4000000001b */
[----:B------:R-:W-:Y:S02]  /*9ec0*/  PRMT R15, RZ, 0x7610, R15 ;  /* 0x00007610ff0f7816 */ /* 0x000fe4000000000f */
[----:B------:R-:W-:Y:S01]  /*9ed0*/  PRMT R14, RZ, 0x7610, R14 ;  /* 0x00007610ff0e7816 */ /* 0x000fe2000000000e */
[----:B--2---:R0:W-:Y:S04]  /*9ee0*/  STL [R1+0xf8], R10 ;  /* 0x0000f80a01007387 */ /* 0x0041e80000100800 */
[----:B---3--:R-:W-:Y:S01]  /*9ef0*/  STL [R1+0x1c], R12 ;  /* 0x00001c0c01007387 */ /* 0x008fe20000100800 */
[----:B0-----:R-:W-:-:S03]  /*9f00*/  IMAD.MOV.U32 R10, RZ, RZ, c[0x0][0x188] ;  /* 0x00006200ff0a7624 */ /* 0x001fc600078e00ff */
[----:B----4-:R0:W-:Y:S01]  /*9f10*/  STL [R1+0x24], R11 ;  /* 0x0000240b01007387 */ /* 0x0101e20000100800 */
[----:B------:R-:W-:Y:S02]  /*9f20*/  IMAD R10, R10, 0x5, RZ ;  /* 0x000000050a0a7824 */ /* 0x000fe400078e02ff */
[----:B0-----:R-:W-:Y:S02]  /*9f30*/  IMAD.MOV.U32 R11, RZ, RZ, c[0x0][0x188] ;  /* 0x00006200ff0b7624 */ /* 0x001fe400078e00ff */
[----:B------:R-:W-:-:S04]  /*9f40*/  IMAD.WIDE R4, R10, 0x2, R2 ;  /* 0x000000020a047825 */ /* 0x000fc800078e0202 */
[----:B------:R-:W-:Y:S01]  /*9f50*/  IMAD R11, R11, 0x6, RZ ;  /* 0x000000060b0b7824 */ /* 0x000fe200078e02ff */
[----:B------:R-:W2:Y:S01]  /*9f60*/  @P0 LDG.E.U16 R27, [R4.64] ;  /* 0x00000004041b0981 */ /* 0x000ea2000c1e1500 */
[----:B------:R-:W-:Y:S02]  /*9f70*/  IMAD.MOV.U32 R10, RZ, RZ, c[0x0][0x188] ;  /* 0x00006200ff0a7624 */ /* 0x000fe400078e00ff */
[----:B------:R-:W-:-:S04]  /*9f80*/  IMAD.WIDE R8, R11, 0x2, R2 ;  /* 0x000000020b087825 */ /* 0x000fc800078e0202 */
[----:B------:R-:W-:Y:S01]  /*9f90*/  IMAD R10, R10, 0x7, RZ ;  /* 0x000000070a0a7824 */ /* 0x000fe200078e02ff */
[----:B------:R-:W3:Y:S03]  /*9fa0*/  @P1 LDG.E.U16 R15, [R8.64] ;  /* 0x00000004080f1981 */ /* 0x000ee6000c1e1500 */
[----:B------:R-:W-:-:S05]  /*9fb0*/  IMAD.WIDE R10, R10, 0x2, R2 ;  /* 0x000000020a0a7825 */ /* 0x000fca00078e0202 */
[----:B------:R-:W4:Y:S04]  /*9fc0*/  @P2 LDG.E.U16 R14, [R10.64] ;  /* 0x000000040a0e2981 */ /* 0x000f28000c1e1500 */
[----:B--2---:R0:W-:Y:S04]  /*9fd0*/  STL [R1+0x110], R27 ;  /* 0x0001101b01007387 */ /* 0x0041e80000100800 */
[----:B0-----:R-:W2:Y:S04]  /*9fe0*/  LDL.LU R27, [R1+0x3448] ;  /* 0x00344800011b7983 */ /* 0x001ea80000300800 */
[----:B---3--:R0:W-:Y:S04]  /*9ff0*/  STL [R1+0x11c], R15 ;  /* 0x00011c0f01007387 */ /* 0x0081e80000100800 */
[----:B0-----:R-:W3:Y:S04]  /*a000*/  LDL.LU R15, [R1+0x3444] ;  /* 0x00344400010f7983 */ /* 0x001ee80000300800 */
[----:B----4-:R0:W-:Y:S04]  /*a010*/  STL [R1+0x204], R14 ;  /* 0x0002040e01007387 */ /* 0x0101e80000100800 */
[----:B0-----:R-:W4:Y:S01]  /*a020*/  LDL.LU R14, [R1+0x3440] ;  /* 0x00344000010e7983 */ /* 0x001f220000300800 */
[----:B------:R-:W-:Y:S01]  /*a030*/  ISETP.GT.AND P3, PT, R0, 0x8, PT ;  /* 0x000000080000780c */ /* 0x000fe20003f64270 */
[----:B------:R-:W-:Y:S01]  /*a040*/  IMAD.MOV.U32 R12, RZ, RZ, c[0x0][0x188] ;  /* 0x00006200ff0c7624 */ /* 0x000fe200078e00ff */
[----:B------:R-:W-:-:S03]  /*a050*/  PRMT R7, RZ, 0x7610, R7 ;  /* 0x00007610ff077816 */ /* 0x000fc60000000007 */
[----:B------:R-:W-:Y:S01]  /*a060*/  IMAD.SHL.U32 R12, R12, 0x8, RZ ;  /* 0x000000080c0c7824 */ /* 0x000fe200078e00ff */
[----:B------:R-:W-:Y:S01]  /*a070*/  ISETP.GT.AND P1, PT, R0, 0x9, PT ;  /* 0x000000090000780c */ /* 0x000fe20003f24270 */
[----:B------:R-:W-:Y:S02]  /*a080*/  IMAD.MOV.U32 R5, RZ, RZ, c[0x0][0x188] ;  /* 0x00006200ff057624 */ /* 0x000fe400078e00ff */
[----:B------:R-:W-:Y:S01]  /*a090*/  IMAD.WIDE R12, R12, 0x2, R2 ;  /* 0x000000020c0c7825 */ /* 0x000fe200078e0202 */
[----:B------:R-:W-:-:S03]  /*a0a0*/  ISETP.GT.AND P2, PT, R0, 0xa, PT ;  /* 0x0000000a0000780c */ /* 0x000fc60003f44270 */
[----:B------:R-:W-:Y:S01]  /*a0b0*/  IMAD R5, R5, 0x9, RZ ;  /* 0x0000000905057824 */ /* 0x000fe200078e02ff */
[----:B------:R0:W2:Y:S01]  /*a0c0*/  @P3 LDG.E.U16 R7, [R12.64] ;  /* 0x000000040c073981 */ /* 0x0000a2000c1e1500 */
[----:B------:R-:W-:Y:S01]  /*a0d0*/  ISETP.GT.AND P3, PT, R0, 0xb, PT ;  /* 0x0000000b0000780c */ /* 0x000fe20003f64270 */
[----:B------:R-:W-:Y:S02]  /*a0e0*/  IMAD.MOV.U32 R11, RZ, RZ, c[0x0][0x188] ;  /* 0x00006200ff0b7624 */ /* 0x000fe400078e00ff */
[----:B------:R-:W-:Y:S02]  /*a0f0*/  IMAD.MOV.U32 R8, RZ, RZ, c[0x0][0x188] ;  /* 0x00006200ff087624 */ /* 0x000fe400078e00ff */
[----:B------:R-:W-:-:S04]  /*a100*/  IMAD.WIDE R4, R5, 0x2, R2 ;  /* 0x0000000205047825 */ /* 0x000fc800078e0202 */
[----:B------:R-:W-:Y:S01]  /*a110*/  IMAD R11, R11, 0xb, RZ ;  /* 0x0000000b0b0b7824 */ /* 0x000fe200078e02ff */
[----:B0-----:R-:W-:Y:S01]  /*a120*/  PRMT R12, RZ, 0x7610, R12 ;  /* 0x00007610ff0c7816 */ /* 0x001fe2000000000c */
[----:B------:R-:W-:Y:S02]  /*a130*/  IMAD R8, R8, 0xa, RZ ;  /* 0x0000000a08087824 */ /* 0x000fe400078e02ff */
[----:B------:R-:W-:-:S04]  /*a140*/  IMAD.WIDE R10, R11, 0x2, R2 ;  /* 0x000000020b0a7825 */ /* 0x000fc800078e0202 */
[----:B------:R-:W-:Y:S01]  /*a150*/  IMAD.WIDE R8, R8, 0x2, R2 ;  /* 0x0000000208087825 */ /* 0x000fe200078e0202 */
[----:B---3--:R-:W-:-:S06]  /*a160*/  PRMT R15, RZ, 0x7610, R15 ;  /* 0x00007610ff0f7816 */ /* 0x008fcc000000000f */
[----:B------:R0:W3:Y:S01]  /*a170*/  @P1 LDG.E.U16 R15, [R4.64] ;  /* 0x00000004040f1981 */ /* 0x0000e2000c1e1500 */
[----:B----4-:R-:W-:Y:S01]  /*a180*/  PRMT R14, RZ, 0x7610, R14 ;  /* 0x00007610ff0e7816 */ /* 0x010fe2000000000e */
[----:B0-----:R-:W-:-:S05]  /*a190*/  IMAD.MOV.U32 R4, RZ, RZ, R12 ;  /* 0x000000ffff047224 */ /* 0x001fca00078e000c */
[----:B------:R0:W4:Y:S04]  /*a1a0*/  @P3 LDG.E.U16 R14, [R10.64] ;  /* 0x000000040a0e3981 */ /* 0x000128000c1e1500 */
[----:B------:R-:W4:Y:S01]  /*a1b0*/  @P2 LDG.E.U16 R4, [R8.64] ;  /* 0x0000000408042981 */ /* 0x000f22000c1e1500 */
[C---:B------:R-:W-:Y:S01]  /*a1c0*/  ISETP.GT.AND P4, PT, R0.reuse, 0xc, PT ;  /* 0x0000000c0000780c */ /* 0x040fe20003f84270 */
[----:B------:R-:W-:Y:S02]  /*a1d0*/  IMAD.MOV.U32 R13, RZ, RZ, c[0x0][0x188] ;  /* 0x00006200ff0d7624 */ /* 0x000fe400078e00ff */
[----:B--2---:R-:W-:Y:S01]  /*a1e0*/  STL [R1+0x33a4], R7 ;  /* 0x0033a40701007387 */ /* 0x004fe20000100800 */
[----:B------:R-:W-:-:S03]  /*a1f0*/  ISETP.GT.AND P0, PT, R0, 0xd, PT ;  /* 0x0000000d0000780c */ /* 0x000fc60003f04270 */
[----:B------:R-:W-:Y:S01]  /*a200*/  STL [R1+0x33a8], R7 ;  /* 0x0033a80701007387 */ /* 0x000fe20000100800 */
[----:B------:R-:W-:-:S03]  /*a210*/  IMAD.MOV.U32 R5, RZ, RZ, c[0x0][0x188] ;  /* 0x00006200ff057624 */ /* 0x000fc600078e00ff */
[----:B------:R-:W-:Y:S01]  /*a220*/  STL [R1+0x33ac], R7 ;  /* 0x0033ac0701007387 */ /* 0x000fe20000100800 */
[----:B------:R-:W-:-:S03]  /*a230*/  IMAD R13, R13, 0xc, RZ ;  /* 0x0000000c0d0d7824 */ /* 0x000fc600078e02ff */
[----:B------:R-:W-:Y:S04]  /*a240*/  STL [R1+0x33b0], R7 ;  /* 0x0033b00701007387 */ /* 0x000fe80000100800 */
[----:B------:R-:W-:Y:S01]  /*a250*/  STL [R1+0x33b4], R7 ;  /* 0x0033b40701007387 */ /* 0x000fe20000100800 */
[----:B------:R-:W-:-:S03]  /*a260*/  IMAD R5, R5, 0xd, RZ ;  /* 0x0000000d05057824 */ /* 0x000fc600078e02ff */
[----:B------:R-:W-:Y:S01]  /*a270*/  STL [R1+0x33b8], R7 ;  /* 0x0033b80701007387 */ /* 0x000fe20000100800 */
[----:B------:R-:W-:-:S03]  /*a280*/  PRMT R27, RZ, 0x7610, R27 ;  /* 0x00007610ff1b7816 */ /* 0x000fc6000000001b */
[----:B------:R1:W-:Y:S01]  /*a290*/  STL.S16 [R1+0x14], R12 ;  /* 0x0000140c01007387 */ /* 0x0003e20000100600 */
[----:B0-----:R-:W-:Y:S01]  /*a2a0*/  PRMT R11, RZ, 0x7610, R11 ;  /* 0x00007610ff0b7816 */ /* 0x001fe2000000000b */
[----:B-1----:R-:W-:-:S05]  /*a2b0*/  IMAD.WIDE R12, R13, 0x2, R2 ;  /* 0x000000020d0c7825 */ /* 0x002fca00078e0202 */
[----:B------:R-:W2:Y:S04]  /*a2c0*/  @P4 LDG.E.U16 R27, [R12.64] ;  /* 0x000000040c1b4981 */ /* 0x000ea8000c1e1500 */
[----:B---3--:R0:W-:Y:S04]  /*a2d0*/  STL [R1], R15 ;  /* 0x0000000f01007387 */ /* 0x0081e80000100800 */
[----:B0-----:R-:W3:Y:S04]  /*a2e0*/  LDL.LU R15, [R1+0x343c] ;  /* 0x00343c00010f7983 */ /* 0x001ee80000300800 */
[----:B----4-:R0:W-:Y:S04]  /*a2f0*/  STL [R1+0x20], R14 ;  /* 0x0000200e01007387 */ /* 0x0101e80000100800 */
[----:B0-----:R-:W4:Y:S04]  /*a300*/  LDL.LU R14, [R1+0x3438] ;  /* 0x00343800010e7983 */ /* 0x001f280000300800 */
[----:B------:R0:W-:Y:S02]  /*a310*/  @P2 STL [R1+0x14], R4 ;  /* 0x0000140401002387 */ /* 0x0001e40000100800 */
[----:B0-----:R-:W-:-:S05]  /*a320*/  IMAD.WIDE R4, R5, 0x2, R2 ;  /* 0x0000000205047825 */ /* 0x001fca00078e0202 */
[----:B------:R0:W4:Y:S01]  /*a330*/  @P0 LDG.E.U16 R11, [R4.64] ;  /* 0x00000004040b0981 */ /* 0x000122000c1e1500 */
[----:B------:R-:W-:Y:S01]  /*a340*/  ISETP.GT.AND P1, PT, R0, 0xe, PT ;  /* 0x0000000e0000780c */ /* 0x000fe20003f24270 */
[----:B------:R-:W-:-:S04]  /*a350*/  IMAD.MOV.U32 R10, RZ, RZ, c[0x0][0x188] ;  /* 0x00006200ff0a7624 */ /* 0x000fc800078e00ff */
[----:B------:R-:W-:-:S04]  /*a360*/  IMAD R10, R10, 0xe, RZ ;  /* 0x0000000e0a0a7824 */ /* 0x000fc800078e02ff */
[----:B0-----:R-:W-:Y:S01]  /*a370*/  IMAD.WIDE R4, R10, 0x2, R2 ;  /* 0x000000020a047825 */ /* 0x001fe200078e0202 */
[----:B------:R-:W-:Y:S01]  /*a380*/  ISETP.GT.AND P2, PT, R0, 0xf, PT ;  /* 0x0000000f0000780c */ /* 0x000fe20003f44270 */
[----:B--2---:R0:W-:Y:S04]  /*a390*/  STL [R1+0xec], R27 ;  /* 0x0000ec1b01007387 */ /* 0x0041e80000100800 */
[----:B0-----:R-:W2:Y:S01]  /*a3a0*/  LDL.LU R27, [R1+0x3434] ;  /* 0x00343400011b7983 */ /* 0x001ea20000300800 */
[----:B---3--:R-:W-:Y:S02]  /*a3b0*/  PRMT R15, RZ, 0x7610, R15 ;  /* 0x00007610ff0f7816 */ /* 0x008fe4000000000f */
[----:B----4-:R-:W-:-:S06]  /*a3c0*/  PRMT R14, RZ, 0x7610, R14 ;  /* 0x00007610ff0e7816 */ /* 0x010fcc000000000e */
[----:B------:R-:W3:Y:S04]  /*a3d0*/  @P1 LDG.E.U16 R14, [R4.64] ;  /* 0x00000004040e1981 */ /* 0x000ee8000c1e1500 */
[----:B------:R0:W-:Y:S02]  /*a3e0*/  STL [R1+0x104], R11 ;  /* 0x0001040b01007387 */ /* 0x0001e40000100800 */
[----:B0-----:R-:W-:-:S04]  /*a3f0*/  IMAD.MOV.U32 R11, RZ, RZ, c[0x0][0x188] ;  /* 0x00006200ff0b7624 */ /* 0x001fc800078e00ff */
[----:B------:R-:W-:-:S04]  /*a400*/  IMAD R11, R11, 0xf, RZ ;  /* 0x0000000f0b0b7824 */ /* 0x000fc800078e02ff */
[----:B------:R-:W-:-:S05]  /*a410*/  IMAD.WIDE R10, R11, 0x2, R2 ;  /* 0x000000020b0a7825 */ /* 0x000fca00078e0202 */
[----:B------:R-:W4:Y:S04]  /*a420*/  @P2 LDG.E.U16 R15, [R10.64] ;  /* 0x000000040a0f2981 */ /* 0x000f28000c1e1500 */
[----:B---3--:R0:W-:Y:S04]  /*a430*/  STL [R1+0x114], R14 ;  /* 0x0001140e01007387 */ /* 0x0081e80000100800 */
[----:B0-----:R-:W3:Y:S04]  /*a440*/  LDL.LU R14, [R1+0x3430] ;  /* 0x00343000010e7983 */ /* 0x001ee80000300800 */
[----:B----4-:R0:W-:Y:S04]  /*a450*/  STL [R1+0x200], R15 ;  /* 0x0002000f01007387 */ /* 0x0101e80000100800 */
[----:B0-----:R-:W4:Y:S01]  /*a460*/  LDL.LU R15, [R1+0x342c] ;  /* 0x00342c00010f7983 */ /* 0x001f220000300800 */
[C---:B------:R-:W-:Y:S01]  /*a470*/  ISETP.GT.AND P0, PT, R0.reuse, 0x11, PT ;  /* 0x000000110000780c */ /* 0x040fe20003f04270 */
[----:B------:R-:W-:Y:S01]  /*a480*/  IMAD.MOV.U32 R5, RZ, RZ, c[0x0][0x188] ;  /* 0x00006200ff057624 */ /* 0x000fe200078e00ff */
[----:B------:R-:W-:Y:S01]  /*a490*/  ISETP.GT.AND P3, PT, R0, 0x10, PT ;  /* 0x000000100000780c */ /* 0x000fe20003f64270 */
[----:B------:R-:W-:-:S02]  /*a4a0*/  IMAD.MOV.U32 R13, RZ, RZ, c[0x0][0x188] ;  /* 0x00006200ff0d7624 */ /* 0x000fc400078e00ff */
[----:B------:R-:W-:Y:S02]  /*a4b0*/  IMAD R5, R5, 0x11, RZ ;  /* 0x0000001105057824 */ /* 0x000fe400078e02ff */
[----:B------:R-:W-:Y:S02]  /*a4c0*/  IMAD.SHL.U32 R13, R13, 0x10, RZ ;  /* 0x000000100d0d7824 */ /* 0x000fe400078e00ff */
[----:B------:R-:W-:Y:S01]  /*a4d0*/  IMAD.WIDE R4, R5, 0x2, R2 ;  /* 0x0000000205047825 */ /* 0x000fe200078e0202 */
[----:B------:R-:W-:Y:S02]  /*a4e0*/  PRMT R8, RZ, 0x7610, R8 ;  /* 0x00007610ff087816 */ /* 0x000fe40000000008 */
[C---:B------:R-:W-:Y:S01]  /*a4f0*/  ISETP.GT.AND P4, PT, R0.reuse, 0x12, PT ;  /* 0x000000120000780c */ /* 0x040fe20003f84270 */
[----:B------:R-:W-:Y:S01]  /*a500*/  IMAD.MOV.U32 R11, RZ, RZ, c[0x0][0x188] ;  /* 0x00006200ff0b7624 */ /* 0x000fe200078e00ff */
[----:B------:R-:W-:Y:S01]  /*a510*/  ISETP.GT.AND P1, PT, R0, 0x13, PT ;  /* 0x000000130000780c */ /* 0x000fe20003f24270 */
[----:B------:R-:W-:Y:S01]  /*a520*/  IMAD.WIDE R12, R13, 0x2, R2 ;  /* 0x000000020d0c7825 */ /* 0x000fe200078e0202 */
[----:B------:R-:W-:-:S03]  /*a530*/  PRMT R16, RZ, 0x7610, R16 ;  /* 0x00007610ff107816 */ /* 0x000fc60000000010 */
[----:B------:R-:W-:Y:S01]  /*a540*/  IMAD R11, R11, 0x12, RZ ;  /* 0x000000120b0b7824 */ /* 0x000fe200078e02ff */
[----:B------:R-:W2:Y:S03]  /*a550*/  @P3 LDG.E.U16 R8, [R12.64] ;  /* 0x000000040c083981 */ /* 0x000ea6000c1e1500 */
[----:B------:R-:W-:-:S05]  /*a560*/  IMAD.WIDE R10, R11, 0x2, R2 ;  /* 0x000000020b0a7825 */ /* 0x000fca00078e0202 */
[----:B------:R-:W2:Y:S01]  /*a570*/  @P4 LDG.E.U16 R16, [R10.64] ;  /* 0x000000040a104981 */ /* 0x000ea2000c1e1500 */
[----:B---3--:R-:W-:-:S06]  /*a580*/  PRMT R14, RZ, 0x7610, R14 ;  /* 0x00007610ff0e7816 */ /* 0x008fcc000000000e */
[----:B------:R0:W3:Y:S02]  /*a590*/  @P0 LDG.E.U16 R14, [R4.64] ;  /* 0x00000004040e0981 */ /* 0x0000e4000c1e1500 */
[----:B0-----:R-:W-:-:S04]  /*a5a0*/  IMAD.MOV.U32 R5, RZ, RZ, c[0x0][0x188] ;  /* 0x00006200ff057624 */ /* 0x001fc800078e00ff */
[----:B------:R-:W-:-:S04]  /*a5b0*/  IMAD R5, R5, 0x13, RZ ;  /* 0x0000001305057824 */ /* 0x000fc800078e02ff */
[----:B------:R-:W-:Y:S01]  /*a5c0*/  IMAD.WIDE R4, R5, 0x2, R2 ;  /* 0x0000000205047825 */ /* 0x000fe200078e0202 */
[----:B----4-:R-:W-:-:S06]  /*a5d0*/  PRMT R15, RZ, 0x7610, R15 ;  /* 0x00007610ff0f7816 */ /* 0x010fcc000000000f */
[----:B------:R-:W4:Y:S04]  /*a5e0*/  @P1 LDG.E.U16 R15, [R4.64] ;  /* 0x00000004040f1981 */ /* 0x000f28000c1e1500 */
[----:B--2---:R-:W-:Y:S04]  /*a5f0*/  STL [R1+0x33a0], R8 ;  /* 0x0033a00801007387 */ /* 0x004fe80000100800 */
[----:B------:R-:W-:Y:S04]  /*a600*/  STL [R1+0x33bc], R8 ;  /* 0x0033bc0801007387 */ /* 0x000fe80000100800 */
[----:B---3--:R-:W-:Y:S04]  /*a610*/  STL [R1+0x3380], R14 ;  /* 0x0033800e01007387 */ /* 0x008fe80000100800 */
[----:B------:R-:W-:Y:S04]  /*a620*/  STL [R1+0x3384], R14 ;  /* 0x0033840e01007387 */ /* 0x000fe80000100800 */
[----:B------:R-:W-:Y:S04]  /*a630*/  STL [R1+0x3394], R14 ;  /* 0x0033940e01007387 */ /* 0x000fe80000100800 */
[----:B------:R-:W-:Y:S04]  /*a640*/  STL [R1+0x3398], R14 ;  /* 0x0033980e01007387 */ /* 0x000fe80000100800 */
[----:B------:R-:W-:Y:S04]  /*a650*/  STL [R1+0x339c], R14 ;  /* 0x00339c0e01007387 */ /* 0x000fe80000100800 */
[----:B------:R0:W-:Y:S04]  /*a660*/  STL [R1+0x8], R16 ;  /* 0x0000081001007387 */ /* 0x0001e80000100800 */
[----:B0-----:R-:W2:Y:S04]  /*a670*/  LDL.LU R16, [R1+0x3428] ;  /* 0x0034280001107983 */ /* 0x001ea80000300800 */
[----:B----4-:R0:W-:Y:S04]  /*a680*/  STL [R1+0x18], R15 ;  /* 0x0000180f01007387 */ /* 0x0101e80000100800 */
[----:B0-----:R-:W3:Y:S01]  /*a690*/  LDL.LU R15, [R1+0x3424] ;  /* 0x00342400010f7983 */ /* 0x001ee20000300800 */
[C---:B------:R-:W-:Y:S01]  /*a6a0*/  ISETP.GT.AND P2, PT, R0.reuse, 0x14, PT ;  /* 0x000000140000780c */ /* 0x040fe20003f44270 */
[----:B------:R-:W-:Y:S01]  /*a6b0*/  IMAD.MOV.U32 R11, RZ, RZ, c[0x0][0x188] ;  /* 0x00006200ff0b7624 */ /* 0x000fe200078e00ff */
[----:B------:R-:W-:Y:S01]  /*a6c0*/  ISETP.GT.AND P0, PT, R0, 0x15, PT ;  /* 0x000000150000780c */ /* 0x000fe20003f04270 */
[----:B------:R-:W-:-:S02]  /*a6d0*/  IMAD.MOV.U32 R5, RZ, RZ, c[0x0][0x188] ;  /* 0x00006200ff057624 */ /* 0x000fc400078e00ff */
[----:B------:R-:W-:Y:S01]  /*a6e0*/  IMAD R11, R11, 0x14, RZ ;  /* 0x000000140b0b7824 */ /* 0x000fe200078e02ff */
[----:B------:R-:W-:Y:S01]  /*a6f0*/  PRMT R27, RZ, 0x7610, R27 ;  /* 0x00007610ff1b7816 */ /* 0x000fe2000000001b */
[----:B------:R-:W-:Y:S02]  /*a700*/  IMAD R5, R5, 0x15, RZ ;  /* 0x0000001505057824 */ /* 0x000fe400078e02ff */
[----:B------:R-:W-:-:S04]  /*a710*/  IMAD.WIDE R10, R11, 0x2, R2 ;  /* 0x000000020b0a7825 */ /* 0x000fc800078e0202 */
[----:B------:R-:W-:Y:S01]  /*a720*/  IMAD.WIDE R4, R5, 0x2, R2 ;  /* 0x0000000205047825 */ /* 0x000fe200078e0202 */
[----:B------:R-:W4:Y:S01]  /*a730*/  @P2 LDG.E.U16 R27, [R10.64] ;  /* 0x000000040a1b2981 */ /* 0x000f22000c1e1500 */
[----:B---3--:R-:W-:-:S06]  /*a740*/  PRMT R15, RZ, 0x7610, R15 ;  /* 0x00007610ff0f7816 */ /* 0x008fcc000000000f */
[----:B------:R-:W3:Y:S04]  /*a750*/  @P0 LDG.E.U16 R15, [R4.64] ;  /* 0x00000004040f0981 */ /* 0x000ee8000c1e1500 */
[----:B----4-:R0:W-:Y:S04]  /*a760*/  STL [R1+0xe0], R27 ;  /* 0x0000e01b01007387 */ /* 0x0101e80000100800 */
[----:B0-----:R-:W4:Y:S04]  /*a770*/  LDL.LU R27, [R1+0x3420] ;  /* 0x00342000011b7983 */ /* 0x001f280000300800 */
[----:B---3--:R0:W-:Y:S04]  /*a780*/  STL [R1+0xf4], R15 ;  /* 0x0000f40f01007387 */ /* 0x0081e80000100800 */
[----:B0-----:R-:W3:Y:S01]  /*a790*/  LDL.LU R15, [R1+0x341c] ;  /* 0x00341c00010f7983 */ /* 0x001ee20000300800 */
[----:B------:R-:W-:Y:S01]  /*a7a0*/  ISETP.GT.AND P1, PT, R0, 0x16, PT ;  /* 0x000000160000780c */ /* 0x000fe20003f24270 */
[----:B------:R-:W-:-:S04]  /*a7b0*/  IMAD.MOV.U32 R5, RZ, RZ, c[0x0][0x188] ;  /* 0x00006200ff057624 */ /* 0x000fc800078e00ff */
[----:B------:R-:W-:-:S04]  /*a7c0*/  IMAD R5, R5, 0x16, RZ ;  /* 0x0000001605057824 */ /* 0x000fc800078e02ff */
[----:B------:R-:W-:Y:S01]  /*a7d0*/  IMAD.WIDE R4, R5, 0x2, R2 ;  /* 0x0000000205047825 */ /* 0x000fe200078e0202 */
[----:B------:R-:W-:Y:S02]  /*a7e0*/  ISETP.GT.AND P0, PT, R0, 0x17, PT ;  /* 0x000000170000780c */ /* 0x000fe40003f04270 */
[----:B----4-:R-:W-:Y:S02]  /*a7f0*/  PRMT R27, RZ, 0x7610, R27 ;  /* 0x00007610ff1b7816 */ /* 0x010fe4000000001b */
[----:B---3--:R-:W-:-:S06]  /*a800*/  PRMT R15, RZ, 0x7610, R15 ;  /* 0x00007610ff0f7816 */ /* 0x008fcc000000000f */
[----:B------:R0:W3:Y:S02]  /*a810*/  @P1 LDG.E.U16 R15, [R4.64] ;  /* 0x00000004040f1981 */ /* 0x0000e4000c1e1500 */
        /* <DEDUP_REMOVED lines=8> */
[----:B------:R-:W-:Y:S01]  /*a8a0*/  ISETP.GT.AND P1, PT, R0, 0x18, PT ;  /* 0x000000180000780c */ /* 0x000fe20003f24270 */
[----:B------:R-:W-:Y:S01]  /*a8b0*/  IMAD.MOV.U32 R5, RZ, RZ, c[0x0][0x188] ;  /* 0x00006200ff057624 */ /* 0x000fe200078e00ff */
[----:B------:R-:W-:-:S03]  /*a8c0*/  PRMT R9, RZ, 0x7610, R9 ;  /* 0x00007610ff097816 */ /* 0x000fc60000000009 */
[----:B------:R-:W-:-:S04]  /*a8d0*/  IMAD R5, R5, 0x18, RZ ;  /* 0x0000001805057824 */ /* 0x000fc800078e02ff */
[----:B------:R-:W-:Y:S01]  /*a8e0*/  IMAD.WIDE R4, R5, 0x2, R2 ;  /* 0x0000000205047825 */ /* 0x000fe200078e0202 */
[----:B------:R-:W-:-:S04]  /*a8f0*/  ISETP.GT.AND P0, PT, R0, 0x19, PT ;  /* 0x000000190000780c */ /* 0x000fc80003f04270 */
[----:B------:R0:W4:Y:S02]  /*a900*/  @P1 LDG.E.U16 R9, [R4.64] ;  /* 0x0000000404091981 */ /* 0x000124000c1e1500 */
[----:B0-----:R-:W-:-:S04]  /*a910*/  IMAD.MOV.U32 R5, RZ, RZ, c[0x0][0x188] ;  /* 0x00006200ff057624 */ /* 0x001fc800078e00ff */
[----:B------:R-:W-:-:S04]  /*a920*/  IMAD R5, R5, 0x19, RZ ;  /* 0x0000001905057824 */ /* 0x000fc800078e02ff */
[----:B------:R-:W-:Y:S01]  /*a930*/  IMAD.WIDE R4, R5, 0x2, R2 ;  /* 0x0000000205047825 */ /* 0x000fe200078e0202 */
[----:B------:R-:W-:Y:S02]  /*a940*/  ISETP.GT.AND P1, PT, R0, 0x1a, PT ;  /* 0x0000001a0000780c */ /* 0x000fe40003f24270 */
[----:B--2---:R-:W-:Y:S02]  /*a950*/  PRMT R16, RZ, 0x7610, R16 ;  /* 0x00007610ff107816 */ /* 0x004fe40000000010 */
[----:B---3--:R-:W-:-:S06]  /*a960*/  PRMT R15, RZ, 0x7610, R15 ;  /* 0x00007610ff0f7816 */ /* 0x008fcc000000000f */
[----:B------:R0:W2:Y:S02]  /*a970*/  @P0 LDG.E.U16 R15, [R4.64] ;  /* 0x00000004040f0981 */ /* 0x0000a4000c1e1500 */
[----:B0-----:R-:W-:-:S04]  /*a980*/  IMAD.MOV.U32 R5, RZ, RZ, c[0x0][0x188] ;  /* 0x00006200ff057624 */ /* 0x001fc800078e00ff */
[----:B------:R-:W-:Y:S01]  /*a990*/  IMAD R5, R5, 0x1a, RZ ;  /* 0x0000001a05057824 */ /* 0x000fe200078e02ff */
[----:B----4-:R-:W-:-:S03]  /*a9a0*/  PRMT R27, RZ, 0x7610, R27 ;  /* 0x00007610ff1b7816 */ /* 0x010fc6000000001b */
[----:B------:R-:W-:Y:S01]  /*a9b0*/  IMAD.WIDE R4, R5, 0x2, R2 ;  /* 0x0000000205047825 */ /* 0x000fe200078e0202 */
[----:B------:R-:W-:-:S04]  /*a9c0*/  ISETP.GT.AND P0, PT, R0, 0x1b, PT ;  /* 0x0000001b0000780c */ /* 0x000fc80003f04270 */
[----:B------:R0:W3:Y:S02]  /*a9d0*/  @P1 LDG.E.U16 R27, [R4.64] ;  /* 0x00000004041b1981 */ /* 0x0000e4000c1e1500 */
[----:B0-----:R-:W-:-:S04]  /*a9e0*/  IMAD.MOV.U32 R5, RZ, RZ, c[0x0][0x188] ;  /* 0x00006200ff057624 */ /* 0x001fc800078e00ff */
[----:B------:R-:W-:-:S04]  /*a9f0*/  IMAD R5, R5, 0x1b, RZ ;  /* 0x0000001b05057824 */ /* 0x000fc800078e02ff */
[----:B------:R-:W-:-:S05]  /*aa00*/  IMAD.WIDE R4, R5, 0x2, R2 ;  /* 0x0000000205047825 */ /* 0x000fca00078e0202 */
[----:B------:R-:W4:Y:S04]  /*aa10*/  @P0 LDG.E.U16 R16, [R4.64] ;  /* 0x0000000404100981 */ /* 0x000f28000c1e1500 */
[----:B--2---:R-:W-:Y:S04]  /*aa20*/  STL [R1+0x337c], R15 ;  /* 0x00337c0f01007387 */ /* 0x004fe80000100800 */
[----:B------:R-:W-:Y:S04]  /*aa30*/  STL [R1+0x3388], R15 ;  /* 0x0033880f01007387 */ /* 0x000fe80000100800 */
[----:B------:R-:W-:Y:S04]  /*aa40*/  STL [R1+0x338c], R15 ;  /* 0x00338c0f01007387 */ /* 0x000fe80000100800 */
[----:B------:R-:W-:Y:S04]  /*aa50*/  STL [R1+0x3390], R15 ;  /* 0x0033900f01007387 */ /* 0x000fe80000100800 */
[----:B---3--:R-:W-:Y:S04]  /*aa60*/  STL [R1+0x3358], R27 ;  /* 0x0033581b01007387 */ /* 0x008fe80000100800 */
[----:B------:R-:W-:Y:S04]  /*aa70*/  STL [R1+0x335c], R27 ;  /* 0x00335c1b01007387 */ /* 0x000fe80000100800 */
[----:B----4-:R0:W-:Y:S04]  /*aa80*/  STL [R1+0x10], R16 ;  /* 0x0000101001007387 */ /* 0x0101e80000100800 */
[----:B0-----:R-:W2:Y:S01]  /*aa90*/  LDL.LU R16, [R1+0x3410] ;  /* 0x0034100001107983 */ /* 0x001ea20000300800 */
[----:B------:R-:W-:Y:S01]  /*aaa0*/  ISETP.GT.AND P1, PT, R0, 0x1c, PT ;  /* 0x0000001c0000780c */ /* 0x000fe20003f24270 */
[----:B------:R-:W-:-:S04]  /*aab0*/  IMAD.MOV.U32 R5, RZ, RZ, c[0x0][0x188] ;  /* 0x00006200ff057624 */ /* 0x000fc800078e00ff */
[----:B------:R-:W-:-:S04]  /*aac0*/  IMAD R5, R5, 0x1c, RZ ;  /* 0x0000001c05057824 */ /* 0x000fc800078e02ff */
[----:B------:R-:W-:Y:S01]  /*aad0*/  IMAD.WIDE R4, R5, 0x2, R2 ;  /* 0x0000000205047825 */ /* 0x000fe200078e0202 */
[----:B--2---:R-:W-:-:S06]  /*aae0*/  PRMT R16, RZ, 0x7610, R16 ;  /* 0x00007610ff107816 */ /* 0x004fcc0000000010 */
[----:B------:R-:W2:Y:S01]  /*aaf0*/  @P1 LDG.E.U16 R16, [R4.64] ;  /* 0x0000000404101981 */ /* 0x000ea2000c1e1500 */
[----:B------:R-:W-:-:S03]  /*ab00*/  ISETP.GT.AND P0, PT, R0, 0x1d, PT ;  /* 0x0000001d0000780c */ /* 0x000fc60003f04270 */
[----:B--2---:R0:W-:Y:S04]  /*ab10*/  STL [R1+0xcc], R16 ;  /* 0x0000cc1001007387 */ /* 0x0041e80000100800 */
[----:B0-----:R-:W2:Y:S01]  /*ab20*/  LDL.LU R16, [R1+0x340c] ;  /* 0x00340c0001107983 */ /* 0x001ea20000300800 */
        /* <DEDUP_REMOVED lines=11> */
[----:B------:R-:W-:Y:S02]  /*abe0*/  ISETP.GT.AND P0, PT, R0, 0x1f, PT ;  /* 0x0000001f0000780c */ /* 0x000fe40003f04270 */
[----:B------:R-:W-:Y:S02]  /*abf0*/  PRMT R20, RZ, 0x7610, R20 ;  /* 0x00007610ff147816 */ /* 0x000fe40000000014 */
[----:B--2---:R-:W-:-:S06]  /*ac00*/  PRMT R16, RZ, 0x7610, R16 ;  /* 0x00007610ff107816 */ /* 0x004fcc0000000010 */
[----:B------:R0:W2:Y:S02]  /*ac10*/  @P1 LDG.E.U16 R16, [R4.64] ;  /* 0x0000000404101981 */ /* 0x0000a4000c1e1500 */
[----:B0-----:R-:W-:-:S04]  /*ac20*/  IMAD.MOV.U32 R5, RZ, RZ, c[0x0][0x188] ;  /* 0x00006200ff057624 */ /* 0x001fc800078e00ff */
[----:B------:R-:W-:-:S04]  /*ac30*/  IMAD R5, R5, 0x1f, RZ ;  /* 0x0000001f05057824 */ /* 0x000fc800078e02ff */
[----:B------:R-:W-:-:S05]  /*ac40*/  IMAD.WIDE R4, R5, 0x2, R2 ;  /* 0x0000000205047825 */ /* 0x000fca00078e0202 */
[----:B------:R-:W3:Y:S04]  /*ac50*/  @P0 LDG.E.U16 R20, [R4.64] ;  /* 0x0000000404140981 */ /* 0x000ee8000c1e1500 */
[----:B--2---:R0:W-:Y:S04]  /*ac60*/  STL [R1+0x100], R16 ;  /* 0x0001001001007387 */ /* 0x0041e80000100800 */
[----:B0-----:R-:W2:Y:S04]  /*ac70*/  LDL.LU R16, [R1+0x3404] ;  /* 0x0034040001107983 */ /* 0x001ea80000300800 */
[----:B---3--:R0:W-:Y:S04]  /*ac80*/  STL [R1+0x10c], R20 ;  /* 0x00010c1401007387 */ /* 0x0081e80000100800 */
[----:B0-----:R-:W3:Y:S01]  /*ac90*/  LDL.LU R20, [R1+0x3400] ;  /* 0x0034000001147983 */ /* 0x001ee20000300800 */
[----:B------:R-:W-:Y:S01]  /*aca0*/  ISETP.GT.AND P1, PT, R0, 0x20, PT ;  /* 0x000000200000780c */ /* 0x000fe20003f24270 */
[----:B------:R-:W-:Y:S01]  /*acb0*/  IMAD.MOV.U32 R5, RZ, RZ, c[0x0][0x188] ;  /* 0x00006200ff057624 */ /* 0x000fe200078e00ff */
[----:B------:R-:W-:-:S03]  /*acc0*/  PRMT R10, RZ, 0x7610, R10 ;  /* 0x00007610ff0a7816 */ /* 0x000fc6000000000a */
[----:B------:R-:W-:-:S04]  /*acd0*/  IMAD.SHL.U32 R5, R5, 0x20, RZ ;  /* 0x0000002005057824 */ /* 0x000fc800078e00ff */
[----:B------:R-:W-:Y:S01]  /*ace0*/  IMAD.WIDE R4, R5, 0x2, R2 ;  /* 0x0000000205047825 */ /* 0x000fe200078e0202 */
[----:B------:R-:W-:-:S04]  /*acf0*/  ISETP.GT.AND P0, PT, R0, 0x21, PT ;  /* 0x000000210000780c */ /* 0x000fc80003f04270 */
[----:B------:R0:W4:Y:S02]  /*ad00*/  @P1 LDG.E.U16 R10, [R4.64] ;  /* 0x00000004040a1981 */ /* 0x000124000c1e1500 */
[----:B0-----:R-:W-:-:S04]  /*ad10*/  IMAD.MOV.U32 R5, RZ, RZ, c[0x0][0x188] ;  /* 0x00006200ff057624 */ /* 0x001fc800078e00ff */
[----:B------:R-:W-:-:S04]  /*ad20*/  IMAD R5, R5, 0x21, RZ ;  /* 0x0000002105057824 */ /* 0x000fc800078e02ff */
[----:B------:R-:W-:Y:S01]  /*ad30*/  IMAD.WIDE R4, R5, 0x2, R2 ;  /* 0x0000000205047825 */ /* 0x000fe200078e0202 */
[----:B------:R-:W-:Y:S02]  /*ad40*/  ISETP.GT.AND P1, PT, R0, 0x22, PT ;  /* 0x000000220000780c */ /* 0x000fe40003f24270 */
[----:B------:R-:W-:Y:S02]  /*ad50*/  PRMT R17, RZ, 0x7610, R17 ;  /* 0x00007610ff117816 */ /* 0x000fe40000000011 */
[----:B--2---:R-:W-:-:S06]  /*ad60*/  PRMT R16, RZ, 0x7610, R16 ;  /* 0x00007610ff107816 */ /* 0x004fcc0000000010 */
[----:B------:R0:W2:Y:S02]  /*ad70*/  @P0 LDG.E.U16 R16, [R4.64] ;  /* 0x0000000404100981 */ /* 0x0000a4000c1e1500 */
[----:B0-----:R-:W-:-:S04]  /*ad80*/  IMAD.MOV.U32 R5, RZ, RZ, c[0x0][0x188] ;  /* 0x00006200ff057624 */ /* 0x001fc800078e00ff */
[----:B------:R-:W-:Y:S01]  /*ad90*/  IMAD R5, R5, 0x22, RZ ;  /* 0x0000002205057824 */ /* 0x000fe200078e02ff */
[----:B---3--:R-:W-:-:S03]  /*ada0*/  PRMT R20, RZ, 0x7610, R20 ;  /* 0x00007610ff147816 */ /* 0x008fc60000000014 */
        /* <DEDUP_REMOVED lines=8> */
[----:B---3--:R-:W-:Y:S04]  /*ae30*/  STL [R1+0x3354], R20 ;  /* 0x0033541401007387 */ /* 0x008fe80000100800 */
[----:B------:R-:W-:Y:S04]  /*ae40*/  STL [R1+0x3360], R20 ;  /* 0x0033601401007387 */ /* 0x000fe80000100800 */
[----:B------:R-:W-:Y:S04]  /*ae50*/  STL [R1+0x3364], R20 ;  /* 0x0033641401007387 */ /* 0x000fe80000100800 */
[----:B------:R-:W-:Y:S04]  /*ae60*/  STL [R1+0x3368], R20 ;  /* 0x0033681401007387 */ /* 0x000fe80000100800 */
[----:B------:R-:W-:Y:S04]  /*ae70*/  STL [R1+0x336c], R20 ;  /* 0x00336c1401007387 */ /* 0x000fe80000100800 */
[----:B------:R-:W-:Y:S04]  /*ae80*/  STL [R1+0x3370], R20 ;  /* 0x0033701401007387 */ /* 0x000fe80000100800 */
        /* <DEDUP_REMOVED lines=9> */
[C---:B------:R-:W-:Y:S02]  /*af20*/  ISETP.GT.AND P0, PT, R0.reuse, RZ, PT ;  /* 0x000000ff0000720c */ /* 0x040fe40003f04270 */
[----:B------:R-:W-:Y:S01]  /*af30*/  ISETP.GT.AND P1, PT, R0, 0x25, PT ;  /* 0x000000250000780c */ /* 0x000fe20003f24270 */
[----:B--2---:R0:W-:Y:S04]  /*af40*/  STL [R1+0xac], R17 ;  /* 0x0000ac1101007387 */ /* 0x0041e80000100800 */
[----:B0-----:R-:W2:Y:S01]  /*af50*/  LDL.LU R17, [R1+0x33f8] ;  /* 0x0033f80001117983 */ /* 0x001ea20000300800 */
[----:B------:R-:W-:Y:S01]  /*af60*/  IMAD.MOV.U32 R5, RZ, RZ, c[0x0][0x188] ;  /* 0x00006200ff057624 */ /* 0x000fe200078e00ff */
[----:B------:R-:W-:-:S03]  /*af70*/  PRMT R6, RZ, 0x7610, R6 ;  /* 0x00007610ff067816 */ /* 0x000fc60000000006 */
[----:B------:R-:W-:-:S03]  /*af80*/  IMAD R5, R5, 0x25, RZ ;  /* 0x0000002505057824 */ /* 0x000fc600078e02ff */
[----:B------:R0:W3:Y:S01]  /*af90*/  @P0 LDG.E.U16 R6, [R2.64] ;  /* 0x0000000402060981 */ /* 0x0000e2000c1e1500 */
[----:B------:R-:W-:Y:S01]  /*afa0*/  IMAD.WIDE R4, R5, 0x2, R2 ;  /* 0x0000000205047825 */ /* 0x000fe200078e0202 */
[----:B------:R-:W-:Y:S02]  /*afb0*/  ISETP.GT.AND P0, PT, R0, 0x26, PT ;  /* 0x000000260000780c */ /* 0x000fe40003f04270 */
[----:B------:R-:W-:Y:S02]  /*afc0*/  PRMT R21, RZ, 0x7610, R21 ;  /* 0x00007610ff157816 */ /* 0x000fe40000000015 */
[----:B------:R-:W-:Y:S02]  /*afd0*/  PRMT R24, RZ, 0x7610, R24 ;  /* 0x00007610ff187816 */ /* 0x000fe40000000018 */
[----:B--2---:R-:W-:-:S06]  /*afe0*/  PRMT R17, RZ, 0x7610, R17 ;  /* 0x00007610ff117816 */ /* 0x004fcc0000000011 */
[----:B------:R1:W2:Y:S02]  /*aff0*/  @P1 LDG.E.U16 R17, [R4.64] ;  /* 0x0000000404111981 */ /* 0x0002a4000c1e1500 */
[----:B-1----:R-:W-:-:S04]  /*b000*/  IMAD.MOV.U32 R5, RZ, RZ, c[0x0][0x188] ;  /* 0x00006200ff057624 */ /* 0x002fc800078e00ff */
[----:B------:R-:W-:-:S04]  /*b010*/  IMAD R5, R5, 0x26, RZ ;  /* 0x0000002605057824 */ /* 0x000fc800078e02ff */
[----:B------:R-:W-:Y:S01]  /*b020*/  IMAD.WIDE R4, R5, 0x2, R2 ;  /* 0x0000000205047825 */ /* 0x000fe200078e0202 */
[----:B------:R-:W-:-:S04]  /*b030*/  ISETP.GT.AND P1, PT, R0, 0x27, PT ;  /* 0x000000270000780c */ /* 0x000fc80003f24270 */
[----:B------:R1:W4:Y:S02]  /*b040*/  @P0 LDG.E.U16 R21, [R4.64] ;  /* 0x0000000404150981 */ /* 0x000324000c1e1500 */
[----:B-1----:R-:W-:-:S04]  /*b050*/  IMAD.MOV.U32 R5, RZ, RZ, c[0x0][0x188] ;  /* 0x00006200ff057624 */ /* 0x002fc800078e00ff */
[----:B------:R-:W-:-:S04]  /*b060*/  IMAD R5, R5, 0x27, RZ ;  /* 0x0000002705057824 */ /* 0x000fc800078e02ff */
[----:B------:R-:W-:-:S05]  /*b070*/  IMAD.WIDE R4, R5, 0x2, R2 ;  /* 0x0000000205047825 */ /* 0x000fca00078e0202 */
[----:B------:R-:W3:Y:S04]  /*b080*/  @P1 LDG.E.U16 R24, [R4.64] ;  /* 0x0000000404181981 */ /* 0x000ee8000c1e1500 */
[----:B--2---:R1:W-:Y:S04]  /*b090*/  STL [R1+0xd4], R17 ;  /* 0x0000d41101007387 */ /* 0x0043e80000100800 */
[----:B-1----:R-:W2:Y:S04]  /*b0a0*/  LDL.LU R17, [R1+0x33f4] ;  /* 0x0033f40001117983 */ /* 0x002ea80000300800 */
[----:B----4-:R1:W-:Y:S04]  /*b0b0*/  STL [R1+0xf0], R21 ;  /* 0x0000f01501007387 */ /* 0x0103e80000100800 */
[----:B-1----:R-:W4:Y:S04]  /*b0c0*/  LDL.LU R21, [R1+0x33f0] ;  /* 0x0033f00001157983 */ /* 0x002f280000300800 */
[----:B---3--:R1:W-:Y:S04]  /*b0d0*/  STL [R1+0xfc], R24 ;  /* 0x0000fc1801007387 */ /* 0x0083e80000100800 */
[----:B-1----:R-:W3:Y:S01]  /*b0e0*/  LDL.LU R24, [R1+0x33ec] ;  /* 0x0033ec0001187983 */ /* 0x002ee20000300800 */
[----:B------:R-:W-:Y:S01]  /*b0f0*/  ISETP.GT.AND P0, PT, R0, 0x28, PT ;  /* 0x000000280000780c */ /* 0x000fe20003f04270 */
[----:B------:R-:W-:Y:S01]  /*b100*/  IMAD.MOV.U32 R5, RZ, RZ, c[0x0][0x188] ;  /* 0x00006200ff057624 */ /* 0x000fe200078e00ff */
[----:B------:R-:W-:-:S03]  /*b110*/  PRMT R11, RZ, 0x7610, R11 ;  /* 0x00007610ff0b7816 */ /* 0x000fc6000000000b */
[----:B------:R-:W-:-:S04]  /*b120*/  IMAD R5, R5, 0x28, RZ ;  /* 0x0000002805057824 */ /* 0x000fc800078e02ff */
[----:B------:R-:W-:Y:S01]  /*b130*/  IMAD.WIDE R4, R5, 0x2, R2 ;  /* 0x0000000205047825 */ /* 0x000fe200078e0202 */
[----:B------:R-:W-:-:S04]  /*b140*/  ISETP.GT.AND P1, PT, R0, 0x29, PT ;  /* 0x000000290000780c */ /* 0x000fc80003f24270 */
[----:B------:R1:W3:Y:S02]  /*b150*/  @P0 LDG.E.U16 R11, [R4.64] ;  /* 0x00000004040b0981 */ /* 0x0002e4000c1e1500 */
[----:B-1----:R-:W-:-:S04]  /*b160*/  IMAD.MOV.U32 R5, RZ, RZ, c[0x0][0x188] ;  /* 0x00006200ff057624 */ /* 0x002fc800078e00ff */
[----:B------:R-:W-:-:S04]  /*b170*/  IMAD R5, R5, 0x29, RZ ;  /* 0x0000002905057824 */ /* 0x000fc800078e02ff */
[----:B------:R-:W-:Y:S01]  /*b180*/  IMAD.WIDE R4, R5, 0x2, R2 ;  /* 0x0000000205047825 */ /* 0x000fe200078e0202 */
[C---:B------:R-:W-:Y:S02]  /*b190*/  ISETP.GT.AND P0, PT, R0.reuse, 0x2a, PT ;  /* 0x0000002a0000780c */ /* 0x040fe40003f04270 */
[----:B------:R-:W-:Y:S02]  /*b1a0*/  ISETP.GT.AND P2, PT, R0, 0x30, PT ;  /* 0x000000300000780c */ /* 0x000fe40003f44270 */
[----:B------:R-:W-:Y:S02]  /*b1b0*/  PRMT R12, RZ, 0x7610, R12 ;  /* 0x00007610ff0c7816 */ /* 0x000fe4000000000c */
[----:B------:R-:W-:Y:S02]  /*b1c0*/  PRMT R18, RZ, 0x7610, R18 ;  /* 0x00007610ff127816 */ /* 0x000fe40000000012 */
[----:B--2---:R-:W-:-:S06]  /*b1d0*/  PRMT R17, RZ, 0x7610, R17 ;  /* 0x00007610ff117816 */ /* 0x004fcc0000000011 */
[----:B------:R1:W2:Y:S02]  /*b1e0*/  @P1 LDG.E.U16 R17, [R4.64] ;  /* 0x0000000404111981 */ /* 0x0002a4000c1e1500 */
[----:B-1----:R-:W-:-:S04]  /*b1f0*/  IMAD.MOV.U32 R5, RZ, RZ, c[0x0][0x188] ;  /* 0x00006200ff057624 */ /* 0x002fc800078e00ff */
[----:B------:R-:W-:Y:S01]  /*b200*/  IMAD R5, R5, 0x2a, RZ ;  /* 0x0000002a05057824 */ /* 0x000fe200078e02ff */
[----:B----4-:R-:W-:-:S03]  /*b210*/  PRMT R21, RZ, 0x7610, R21 ;  /* 0x00007610ff157816 */ /* 0x010fc60000000015 */
[----:B------:R-:W-:Y:S01]  /*b220*/  IMAD.WIDE R4, R5, 0x2, R2 ;  /* 0x0000000205047825 */ /* 0x000fe200078e0202 */
[----:B------:R-:W-:-:S04]  /*b230*/  ISETP.GT.AND P1, PT, R0, 0x2b, PT ;  /* 0x0000002b0000780c */ /* 0x000fc80003f24270 */
[----:B------:R1:W4:Y:S02]  /*b240*/  @P0 LDG.E.U16 R21, [R4.64] ;  /* 0x0000000404150981 */ /* 0x000324000c1e1500 */
[----:B-1----:R-:W-:-:S04]  /*b250*/  IMAD.MOV.U32 R5, RZ, RZ, c[0x0][0x188] ;  /* 0x00006200ff057624 */ /* 0x002fc800078e00ff */
[----:B------:R-:W-:Y:S01]  /*b260*/  IMAD R5, R5, 0x2b, RZ ;  /* 0x0000002b05057824 */ /* 0x000fe200078e02ff */
[----:B---3--:R-:W-:-:S03]  /*b270*/  PRMT R24, RZ, 0x7610, R24 ;  /* 0x00007610ff187816 */ /* 0x008fc60000000018 */
[----:B------:R-:W-:-:S05]  /*b280*/  IMAD.WIDE R4, R5, 0x2, R2 ;  /* 0x0000000205047825 */ /* 0x000fca00078e0202 */
[----:B------:R1:W3:Y:S02]  /*b290*/  @P1 LDG.E.U16 R24, [R4.64] ;  /* 0x0000000404181981 */ /* 0x0002e4000c1e1500 */
[----:B-1----:R-:W-:-:S04]  /*b2a0*/  IMAD.MOV.U32 R5, RZ, RZ, c[0x0][0x188] ;  /* 0x00006200ff057624 */ /* 0x002fc800078e00ff */
[----:B------:R-:W-:-:S04]  /*b2b0*/  IMAD R5, R5, 0x30, RZ ;  /* 0x0000003005057824 */ /* 0x000fc800078e02ff */
[----:B------:R-:W-:Y:S01]  /*b2c0*/  IMAD.WIDE R4, R5, 0x2, R2 ;  /* 0x0000000205047825 */ /* 0x000fe200078e0202 */
[----:B------:R-:W-:-:S04]  /*b2d0*/  ISETP.GT.AND P0, PT, R0, 0x2c, PT ;  /* 0x0000002c0000780c */ /* 0x000fc80003f04270 */
[----:B------:R1:W2:Y:S02]  /*b2e0*/  @P2 LDG.E.U16 R12, [R4.64] ;  /* 0x00000004040c2981 */ /* 0x0002a4000c1e1500 */
[----:B-1----:R-:W-:-:S04]  /*b2f0*/  IMAD.MOV.U32 R5, RZ, RZ, c[0x0][0x188] ;  /* 0x00006200ff057624 */ /* 0x002fc800078e00ff */
[----:B------:R-:W-:-:S04]  /*b300*/  IMAD R5, R5, 0x2c, RZ ;  /* 0x0000002c05057824 */ /* 0x000fc800078e02ff */
[----:B------:R-:W-:-:S05]  /*b310*/  IMAD.WIDE R4, R5, 0x2, R2 ;  /* 0x0000000205047825 */ /* 0x000fca00078e0202 */
[----:B------:R-:W2:Y:S04]  /*b320*/  @P0 LDG.E.U16 R18, [R4.64] ;  /* 0x0000000404120981 */ /* 0x000ea8000c1e1500 */
[----:B----4-:R-:W-:Y:S04]  /*b330*/  STL [R1+0x3350], R21 ;  /* 0x0033501501007387 */ /* 0x010fe80000100800 */
[----:B---3--:R-:W-:Y:S04]  /*b340*/  STL [R1+0x3330], R24 ;  /* 0x0033301801007387 */ /* 0x008fe80000100800 */
[----:B------:R-:W-:Y:S04]  /*b350*/  STL [R1+0x3334], R24 ;  /* 0x0033341801007387 */ /* 0x000fe80000100800 */
[----:B--2---:R1:W-:Y:S04]  /*b360*/  STL [R1+0x8c], R18 ;  /* 0x00008c1201007387 */ /* 0x0043e80000100800 */
[----:B-1----:R-:W2:Y:S01]  /*b370*/  LDL.LU R18, [R1+0x33e8] ;  /* 0x0033e80001127983 */ /* 0x002ea20000300800 */
        /* <DEDUP_REMOVED lines=31> */
[----:B------:R-:W-:-:S04]  /*b570*/  IMAD.MOV.U32 R5, RZ, RZ, c[0x0][0x188] ;  /* 0x00006200ff057624 */ /* 0x000fc800078e00ff */
[----:B------:R-:W-:-:S04]  /*b580*/  IMAD R5, R5, 0x31, RZ ;  /* 0x0000003105057824 */ /* 0x000fc800078e02ff */
[----:B------:R-:W-:Y:S01]  /*b590*/  IMAD.WIDE R4, R5, 0x2, R2 ;  /* 0x0000000205047825 */ /* 0x000fe200078e0202 */
[----:B------:R-:W-:Y:S02]  /*b5a0*/  ISETP.GT.AND P0, PT, R0, 0x32, PT ;  /* 0x000000320000780c */ /* 0x000fe40003f04270 */
        /* <DEDUP_REMOVED lines=12> */
[----:B------:R-:W-:Y:S01]  /*b670*/  IMAD.WIDE R4, R5, 0x2, R2 ;  /* 0x0000000205047825 */ /* 0x000fe200078e0202 */
[----:B------:R-:W-:-:S04]  /*b680*/  ISETP.GT.AND P0, PT, R0, 0x34, PT ;  /* 0x000000340000780c */ /* 0x000fc80003f04270 */
[----:B------:R1:W3:Y:S02]  /*b690*/  @P1 LDG.E.U16 R25, [R4.64] ;  /* 0x0000000404191981 */ /* 0x0002e4000c1e1500 */
[----:B-1----:R-:W-:-:S04]  /*b6a0*/  IMAD.MOV.U32 R5, RZ, RZ, c[0x0][0x188] ;  /* 0x00006200ff057624 */ /* 0x002fc800078e00ff */
[----:B------:R-:W-:-:S04]  /*b6b0*/  IMAD R5, R5, 0x34, RZ ;  /* 0x0000003405057824 */ /* 0x000fc800078e02ff */
[----:B------:R-:W-:-:S05]  /*b6c0*/  IMAD.WIDE R4, R5, 0x2, R2 ;  /* 0x0000000205047825 */ /* 0x000fca00078e0202 */
[----:B------:R-:W2:Y:S04]  /*b6d0*/  @P0 LDG.E.U16 R19, [R4.64] ;  /* 0x0000000404130981 */ /* 0x000ea8000c1e1500 */
[----:B----4-:R-:W-:Y:S04]  /*b6e0*/  STL [R1+0x334c], R22 ;  /* 0x00334c1601007387 */ /* 0x010fe80000100800 */
[----:B---3--:R-:W-:Y:S04]  /*b6f0*/  STL [R1+0x332c], R25 ;  /* 0x00332c1901007387 */ /* 0x008fe80000100800 */
[----:B------:R-:W-:Y:S04]  /*b700*/  STL [R1+0x3338], R25 ;  /* 0x0033381901007387 */ /* 0x000fe80000100800 */
[----:B------:R-:W-:Y:S04]  /*b710*/  STL [R1+0x333c], R25 ;  /* 0x00333c1901007387 */ /* 0x000fe80000100800 */
[----:B------:R-:W-:Y:S04]  /*b720*/  STL [R1+0x3340], R25 ;  /* 0x0033401901007387 */ /* 0x000fe80000100800 */
[----:B------:R-:W-:Y:S04]  /*b730*/  STL [R1+0x3344], R25 ;  /* 0x0033441901007387 */ /* 0x000fe80000100800 */
[----:B------:R-:W-:Y:S04]  /*b740*/  STL [R1+0x3348], R25 ;  /* 0x0033481901007387 */ /* 0x000fe80000100800 */
[----:B--2---:R1:W-:Y:S04]  /*b750*/  STL [R1+0x74], R19 ;  /* 0x0000741301007387 */ /* 0x0043e80000100800 */
[----:B-1----:R-:W2:Y:S01]  /*b760*/  LDL.LU R19, [R1+0x33d8] ;  /* 0x0033d80001137983 */ /* 0x002ea20000300800 */
[----:B------:R-:W-:Y:S01]  /*b770*/  ISETP.GT.AND P1, PT, R0, 0x35, PT ;  /* 0x000000350000780c */ /* 0x000fe20003f24270 */
[----:B------:R-:W-:-:S04]  /*b780*/  IMAD.MOV.U32 R5, RZ, RZ, c[0x0][0x188] ;  /* 0x00006200ff057624 */ /* 0x000fc800078e00ff */
        /* <DEDUP_REMOVED lines=11> */
[----:B------:R1:W3:Y:S02]  /*b840*/  @P0 LDG.E.U16 R23, [R4.64] ;  /* 0x0000000404170981 */ /* 0x0002e4000c1e1500 */
[----:B-1----:R-:W-:-:S04]  /*b850*/  IMAD.MOV.U32 R5, RZ, RZ, c[0x0][0x188] ;  /* 0x00006200ff057624 */ /* 0x002fc800078e00ff */
[----:B------:R-:W-:-:S04]  /*b860*/  IMAD R5, R5, 0x37, RZ ;  /* 0x0000003705057824 */ /* 0x000fc800078e02ff */
[----:B------:R-:W-:-:S05]  /*b870*/  IMAD.WIDE R4, R5, 0x2, R2 ;  /* 0x0000000205047825 */ /* 0x000fca00078e0202 */
[----:B------:R-:W4:Y:S04]  /*b880*/  @P1 LDG.E.U16 R26, [R4.64] ;  /* 0x00000004041a1981 */ /* 0x000f28000c1e1500 */
[----:B--2---:R1:W-:Y:S04]  /*b890*/  STL [R1+0x9c], R19 ;  /* 0x00009c1301007387 */ /* 0x0043e80000100800 */
[----:B-1----:R-:W2:Y:S04]  /*b8a0*/  LDL.LU R19, [R1+0x33d4] ;  /* 0x0033d40001137983 */ /* 0x002ea80000300800 */
[----:B---3--:R1:W-:Y:S04]  /*b8b0*/  STL [R1+0xd0], R23 ;  /* 0x0000d01701007387 */ /* 0x0083e80000100800 */
[----:B-1----:R-:W3:Y:S04]  /*b8c0*/  LDL.LU R23, [R1+0x33d0] ;  /* 0x0033d00001177983 */ /* 0x002ee80000300800 */
[----:B----4-:R1:W-:Y:S04]  /*b8d0*/  STL [R1+0xd8], R26 ;  /* 0x0000d81a01007387 */ /* 0x0103e80000100800 */
[----:B-1----:R-:W4:Y:S01]  /*b8e0*/  LDL.LU R26, [R1+0x33cc] ;  /* 0x0033cc00011a7983 */ /* 0x002f220000300800 */
        /* <DEDUP_REMOVED lines=10> */
[----:B---3--:R-:W-:-:S03]  /*b990*/  PRMT R23, RZ, 0x7610, R23 ;  /* 0x00007610ff177816 */ /* 0x008fc60000000017 */
[----:B------:R-:W-:Y:S01]  /*b9a0*/  IMAD.WIDE R4, R5, 0x2, R2 ;  /* 0x0000000205047825 */ /* 0x000fe200078e0202 */
[----:B------:R-:W-:-:S04]  /*b9b0*/  ISETP.GT.AND P0, PT, R0, 0x3b, PT ;  /* 0x0000003b0000780c */ /* 0x000fc80003f04270 */
[----:B------:R1:W3:Y:S02]  /*b9c0*/  @P1 LDG.E.U16 R23, [R4.64] ;  /* 0x0000000404171981 */ /* 0x0002e4000c1e1500 */
[----:B-1----:R-:W-:-:S04]  /*b9d0*/  IMAD.MOV.U32 R5, RZ, RZ, c[0x0][0x188] ;  /* 0x00006200ff057624 */ /* 0x002fc800078e00ff */
[----:B------:R-:W-:Y:S01]  /*b9e0*/  IMAD R5, R5, 0x3b, RZ ;  /* 0x0000003b05057824 */ /* 0x000fe200078e02ff */
[----:B----4-:R-:W-:-:S03]  /*b9f0*/  PRMT R26, RZ, 0x7610, R26 ;  /* 0x00007610ff1a7816 */ /* 0x010fc6000000001a */
[----:B------:R-:W-:Y:S01]  /*ba00*/  IMAD.WIDE R4, R5, 0x2, R2 ;  /* 0x0000000205047825 */ /* 0x000fe200078e0202 */
[----:B------:R-:W-:-:S04]  /*ba10*/  ISETP.GT.AND P1, PT, R0, 0x3c, PT ;  /* 0x0000003c0000780c */ /* 0x000fc80003f24270 */
[----:B------:R1:W4:Y:S02]  /*ba20*/  @P0 LDG.E.U16 R26, [R4.64] ;  /* 0x00000004041a0981 */ /* 0x000324000c1e1500 */
[----:B-1----:R-:W-:-:S04]  /*ba30*/  IMAD.MOV.U32 R5, RZ, RZ, c[0x0][0x188] ;  /* 0x00006200ff057624 */ /* 0x002fc800078e00ff */
[----:B------:R-:W-:-:S04]  /*ba40*/  IMAD R5, R5, 0x3c, RZ ;  /* 0x0000003c05057824 */ /* 0x000fc800078e02ff */
[----:B------:R-:W-:-:S05]  /*ba50*/  IMAD.WIDE R4, R5, 0x2, R2 ;  /* 0x0000000205047825 */ /* 0x000fca00078e0202 */
[----:B------:R-:W2:Y:S04]  /*ba60*/  @P1 LDG.E.U16 R29, [R4.64] ;  /* 0x00000004041d1981 */ /* 0x000ea8000c1e1500 */
[----:B----4-:R-:W-:Y:S04]  /*ba70*/  STL [R1+0x3328], R26 ;  /* 0x0033281a01007387 */ /* 0x010fe80000100800 */
        /* <DEDUP_REMOVED lines=19> */
[----:B------:R-:W3:Y:S01]  /*bbb0*/  @P0 LDG.E.U16 R8, [R4.64] ;  /* 0x0000000404080981 */ /* 0x000ee2000c1e1500 */
[----:B------:R-:W-:-:S03]  /*bbc0*/  PRMT R7, RZ, 0x7610, R7 ;  /* 0x00007610ff077816 */ /* 0x000fc60000000007 */
[----:B------:R-:W-:Y:S06]  /*bbd0*/  BAR.SYNC.DEFER_BLOCKING 0x0 ;  /* 0x0000000000007b1d */ /* 0x000fec0000010000 */
[----:B--2---:R1:W-:Y:S04]  /*bbe0*/  STL [R1+0x88], R29 ;  /* 0x0000881d01007387 */ /* 0x0043e80000100800 */
[----:B-1----:R-:W2:Y:S04]  /*bbf0*/  LDL.LU R29, [R1+0x33c4] ;  /* 0x0033c400011d7983 */ /* 0x002ea80000300800 */
[----:B----4-:R1:W-:Y:S04]  /*bc00*/  STL [R1+0xbc], R28 ;  /* 0x0000bc1c01007387 */ /* 0x0103e80000100800 */
[----:B-1----:R-:W4:Y:S04]  /*bc10*/  LDL.LU R28, [R1+0x33c0] ;  /* 0x0033c000011c7983 */ /* 0x002f280000300800 */
[----:B------:R-:W-:Y:S04]  /*bc20*/  STL [R1+0xf90], R2 ;  /* 0x000f900201007387 */ /* 0x000fe80000100800 */
[----:B------:R-:W-:Y:S04]  /*bc30*/  STL [R1+0xf8c], R3 ;  /* 0x000f8c0301007387 */ /* 0x000fe80000100800 */
[----:B---3--:R1:W-:Y:S04]  /*bc40*/  STL [R1+0xc8], R8 ;  /* 0x0000c80801007387 */ /* 0x0083e80000100800 */
[----:B-1----:R-:W3:Y:S04]  /*bc50*/  LDL.LU R8, [R1+0x33bc] ;  /* 0x0033bc0001087983 */ /* 0x002ee80000300800 */
[----:B------:R-:W2:Y:S04]  /*bc60*/  LDL R5, [R1+0xe5c] ;  /* 0x000e5c0001057983 */ /* 0x000ea80000100800 */
[----:B0-----:R-:W0:Y:S02]  /*bc70*/  S2R R2, SR_TID.X ;  /* 0x0000000000027919 */ /* 0x001e240000002100 */
[----:B0-----:R-:W-:-:S04]  /*bc80*/  LOP3.LUT R2, R2, 0x3f, RZ, 0xc0, !PT ;  /* 0x0000003f02027812 */ /* 0x001fc800078ec0ff */
[----:B------:R-:W-:Y:S02]  /*bc90*/  ISETP.GE.AND P0, PT, R2, R0, PT ;  /* 0x000000000200720c */ /* 0x000fe40003f06270 */
[----:B------:R-:W3:Y:S04]  /*bca0*/  LDL.LU R2, [R1+0xe54] ;  /* 0x000e540001027983 */ /* 0x000ee80000300800 */
[----:B------:R-:W3:Y:S04]  /*bcb0*/  LDL.LU R3, [R1+0xf00] ;  /* 0x000f000001037983 */ /* 0x000ee80000300800 */
[----:B------:R0:W-:Y:S04]  /*bcc0*/  STL [R1+0xf88], R0 ;  /* 0x000f880001007387 */ /* 0x0001e80000100800 */
[----:B0-----:R-:W3:Y:S01]  /*bcd0*/  LDL.LU R0, [R1+0xf5c] ;  /* 0x000f5c0001007983 */ /* 0x001ee20000300800 */
[----:B--2---:R-:W-:-:S03]  /*bce0*/  IADD3 R4, P1, R5, R29, RZ ;  /* 0x0000001d05047210 */ /* 0x004fc60007f3e0ff */
[----:B------:R-:W4:Y:S02]  /*bcf0*/  LDL R5, [R1+0xdb0] ;  /* 0x000db00001057983 */ /* 0x000f240000100800 */
[----:B----4-:R-:W-:-:S05]  /*bd00*/  IMAD.X R5, R5, 0x1, R28, P1 ;  /* 0x0000000105057824 */ /* 0x010fca00008e061c */
[----:B------:R-:W2:Y:S04]  /*bd10*/  @!P0 LDG.E.U16 R7, [R4.64] ;  /* 0x0000000404078981 */ /* 0x000ea8000c1e1500 */
[----:B--2---:R0:W-:Y:S04]  /*bd20*/  STL [R1+0xc4], R7 ;  /* 0x0000c40701007387 */ /* 0x0041e80000100800 */
[----:B0-----:R-:W2:Y:S04]  /*bd30*/  LDL.LU R7, [R1+0x33b8] ;  /* 0x0033b80001077983 */ /* 0x001ea80000300800 */
[----:B------:R-:W4:Y:S01]  /*bd40*/  LDL R5, [R1+0xf08] ;  /* 0x000f080001057983 */ /* 0x000f220000100800 */
[----:B---3--:R-:W-:-:S02]  /*bd50*/  IADD3 R4, P1, R0, R29, RZ ;  /* 0x0000001d00047210 */ /* 0x008fc40007f3e0ff */
[----:B--2---:R-:W-:-:S03]  /*bd60*/  PRMT R7, RZ, 0x7610, R7 ;  /* 0x00007610ff077816 */ /* 0x004fc60000000007 */
[----:B----4-:R-:W-:-:S05]  /*bd70*/  IMAD.X R5, R5, 0x1, R28, P1 ;  /* 0x0000000105057824 */ /* 0x010fca00008e061c */
[----:B------:R-:W2:Y:S04]  /*bd80*/  @!P0 LDG.E.U16 R7, [R4.64] ;  /* 0x0000000404078981 */ /* 0x000ea8000c1e1500 */
[----:B------:R0:W-:Y:S04]  /*bd90*/  STL [R1+0xf94], R0 ;  /* 0x000f940001007387 */ /* 0x0001e80000100800 */
[----:B0-----:R-:W3:Y:S04]  /*bda0*/  LDL.LU R0, [R1+0xefc] ;  /* 0x000efc0001007983 */ /* 0x001ee80000300800 */
[----:B--2---:R0:W-:Y:S04]  /*bdb0*/  STL [R1+0xb8], R7 ;  /* 0x0000b80701007387 */ /* 0x0041e80000100800 */
[----:B0-----:R-:W2:Y:S04]  /*bdc0*/  LDL.LU R7, [R1+0x33b4] ;  /* 0x0033b40001077983 */ /* 0x001ea80000300800 */
[----:B------:R-:W4:Y:S02]  /*bdd0*/  LDL R5, [R1+0xf04] ;  /* 0x000f040001057983 */ /* 0x000f240000100800 */
[----:B----4-:R-:W-:-:S02]  /*bde0*/  IADD3 R4, P1, R5, R29, RZ ;  /* 0x0000001d05047210 */ /* 0x010fc40007f3e0ff */
[----:B------:R-:W4:Y:S01]  /*bdf0*/  LDL R5, [R1+0xe58] ;  /* 0x000e580001057983 */ /* 0x000f220000100800 */
[----:B------:R-:W-:Y:S02]  /*be00*/  PRMT R27, RZ, 0x7610, R27 ;  /* 0x00007610ff1b7816 */ /* 0x000fe4000000001b */
[----:B--2---:R-:W-:Y:S01]  /*be10*/  PRMT R7, RZ, 0x7610, R7 ;  /* 0x00007610ff077816 */ /* 0x004fe20000000007 */
[----:B----4-:R-:W-:-:S05]  /*be20*/  IMAD.X R5, R5, 0x1, R28, P1 ;  /* 0x0000000105057824 */ /* 0x010fca00008e061c */
[----:B------:R0:W2:Y:S02]  /*be30*/  @!P0 LDG.E.U16 R27, [R4.64] ;  /* 0x00000004041b8981 */ /* 0x0000a4000c1e1500 */
[----:B0-----:R-:W-:-:S05]  /*be40*/  IADD3 R4, P1, R3, R29, RZ ;  /* 0x0000001d03047210 */ /* 0x001fca0007f3e0ff */
[----:B------:R-:W-:-:S05]  /*be50*/  IMAD.X R5, R2, 0x1, R28, P1 ;  /* 0x0000000102057824 */ /* 0x000fca00008e061c */
[----:B------:R-:W4:Y:S04]  /*be60*/  @!P0 LDG.E.U16 R7, [R4.64] ;  /* 0x0000000404078981 */ /* 0x000f28000c1e1500 */
[----:B--2---:R0:W-:Y:S04]  /*be70*/  STL [R1+0xb4], R27 ;  /* 0x0000b41b01007387 */ /* 0x0041e80000100800 */
[----:B0-----:R-:W2:Y:S04]  /*be80*/  LDL R27, [R1+0xdac] ;  /* 0x000dac00011b7983 */ /* 0x001ea80000100800 */
[----:B------:R-:W-:Y:S04]  /*be90*/  STL [R1+0xfa8], R3 ;  /* 0x000fa80301007387 */ /* 0x000fe80000100800 */
[----:B------:R-:W-:Y:S04]  /*bea0*/  STL [R1+0x3320], R3 ;  /* 0x0033200301007387 */ /* 0x000fe80000100800 */
[----:B------:R-:W-:Y:S04]  /*beb0*/  STL [R1+0x3324], R3 ;  /* 0x0033240301007387 */ /* 0x000fe80000100800 */
[----:B------:R0:W-:Y:S04]  /*bec0*/  STL [R1+0xfac], R2 ;  /* 0x000fac0201007387 */ /* 0x0001e80000100800 */
[----:B0-----:R-:W2:Y:S04]  /*bed0*/  LDL.LU R2, [R1+0xf58] ;  /* 0x000f580001027983 */ /* 0x001ea80000300800 */
[----:B----4-:R0:W-:Y:S04]  /*bee0*/  STL [R1+0xb0], R7 ;  /* 0x0000b00701007387 */ /* 0x0101e80000100800 */
[----:B0-----:R-:W4:Y:S04]  /*bef0*/  LDL.LU R7, [R1+0x33b0] ;  /* 0x0033b00001077983 */ /* 0x001f280000300800 */
[----:B------:R-:W2:Y:S01]  /*bf00*/  LDL R5, [R1+0xe50] ;  /* 0x000e500001057983 */ /* 0x000ea20000100800 */
[----:B---3--:R-:W-:-:S02]  /*bf10*/  IADD3 R4, P1, R0, R29, RZ ;  /* 0x0000001d00047210 */ /* 0x008fc40007f3e0ff */
[----:B----4-:R-:W-:-:S03]  /*bf20*/  PRMT R7, RZ, 0x7610, R7 ;  /* 0x00007610ff077816 */ /* 0x010fc60000000007 */
[----:B--2---:R-:W-:-:S05]  /*bf30*/  IMAD.X R5, R5, 0x1, R28, P1 ;  /* 0x0000000105057824 */ /* 0x004fca00008e061c */
[----:B------:R-:W2:Y:S04]  /*bf40*/  @!P0 LDG.E.U16 R7, [R4.64] ;  /* 0x0000000404078981 */ /* 0x000ea8000c1e1500 */
[----:B------:R0:W-:Y:S04]  /*bf50*/  STL [R1+0xfb0], R0 ;  /* 0x000fb00001007387 */ /* 0x0001e80000100800 */
[----:B0-----:R-:W3:Y:S04]  /*bf60*/  LDL.LU R0, [R1+0xef8] ;  /* 0x000ef80001007983 */ /* 0x001ee80000300800 */
[----:B--2---:R0:W-:Y:S04]  /*bf70*/  STL [R1+0xa8], R7 ;  /* 0x0000a80701007387 */ /* 0x0041e80000100800 */
[----:B0-----:R-:W2:Y:S04]  /*bf80*/  LDL.LU R7, [R1+0x33ac] ;  /* 0x0033ac0001077983 */ /* 0x001ea80000300800 */
[----:B------:R-:W4:Y:S01]  /*bf90*/  LDL R5, [R1+0xe4c] ;  /* 0x000e4c0001057983 */ /* 0x000f220000100800 */
[----:B------:R-:W-:-:S02]  /*bfa0*/  PRMT R24, RZ, 0x7610, R24 ;  /* 0x00007610ff187816 */ /* 0x000fc40000000018 */
[----:B----4-:R-:W-:-:S05]  /*bfb0*/  IADD3 R4, P1, R5, R29, RZ ;  /* 0x0000001d05047210 */ /* 0x010fca0007f3e0ff */
[----:B------:R-:W-:-:S05]  /*bfc0*/  IMAD.X R5, R27, 0x1, R28, P1 ;  /* 0x000000011b057824 */ /* 0x000fca00008e061c */
[----:B------:R0:W4:Y:S01]  /*bfd0*/  @!P0 LDG.E.U16 R24, [R4.64] ;  /* 0x0000000404188981 */ /* 0x000122000c1e1500 */
[----:B--2---:R-:W-:Y:S02]  /*bfe0*/  PRMT R7, RZ, 0x7610, R7 ;  /* 0x00007610ff077816 */ /* 0x004fe40000000007 */
[----:B0-----:R-:W-:-:S05]  /*bff0*/  IADD3 R4, P1, R2, R29, RZ ;  /* 0x0000001d02047210 */ /* 0x001fca0007f3e0ff */
[----:B---3--:R-:W-:-:S05]  /*c000*/  IMAD.X R5, R0, 0x1, R28, P1 ;  /* 0x0000000100057824 */ /* 0x008fca00008e061c */
[----:B------:R-:W2:Y:S04]  /*c010*/  @!P0 LDG.E.U16 R7, [R4.64] ;  /* 0x0000000404078981 */ /* 0x000ea8000c1e1500 */
[----:B----4-:R-:W-:Y:S04]  /*c020*/  STL [R1+0xa4], R24 ;  /* 0x0000a41801007387 */ /* 0x010fe80000100800 */
[----:B------:R-:W-:Y:S04]  /*c030*/  STL [R1+0xfd0], R2 ;  /* 0x000fd00201007387 */ /* 0x000fe80000100800 */
[----:B------:R-:W-:Y:S04]  /*c040*/  STL [R1+0x331c], R2 ;  /* 0x00331c0201007387 */ /* 0x000fe80000100800 */
[----:B------:R-:W-:Y:S04]  /*c050*/  STL [R1+0xfd4], R0 ;  /* 0x000fd40001007387 */ /* 0x000fe80000100800 */
[----:B--2---:R0:W-:Y:S04]  /*c060*/  STL [R1+0xa0], R7 ;  /* 0x0000a00701007387 */ /* 0x0041e80000100800 */
[----:B0-----:R-:W2:Y:S04]  /*c070*/  LDL.LU R7, [R1+0x33a8] ;  /* 0x0033a80001077983 */ /* 0x001ea80000300800 */
[----:B------:R-:W3:Y:S02]  /*c080*/  LDL R5, [R1+0xef4] ;  /* 0x000ef40001057983 */ /* 0x000ee40000100800 */
[----:B---3--:R-:W-:-:S02]  /*c090*/  IADD3 R4, P1, R5, R29, RZ ;  /* 0x0000001d05047210 */ /* 0x008fc40007f3e0ff */
[----:B------:R-:W3:Y:S01]  /*c0a0*/  LDL R5, [R1+0xe48] ;  /* 0x000e480001057983 */ /* 0x000ee20000100800 */
[----:B--2---:R-:W-:Y:S02]  /*c0b0*/  PRMT R7, RZ, 0x7610, R7 ;  /* 0x00007610ff077816 */ /* 0x004fe40000000007 */
[----:B---3--:R-:W-:-:S05]  /*c0c0*/  IMAD.X R5, R5, 0x1, R28, P1 ;  /* 0x0000000105057824 */ /* 0x008fca00008e061c */
[----:B------:R-:W2:Y:S04]  /*c0d0*/  @!P0 LDG.E.U16 R7, [R4.64] ;  /* 0x0000000404078981 */ /* 0x000ea8000c1e1500 */
[----:B--2---:R0:W-:Y:S04]  /*c0e0*/  STL [R1+0x98], R7 ;  /* 0x0000980701007387 */ /* 0x0041e80000100800 */
[----:B0-----:R-:W2:Y:S04]  /*c0f0*/  LDL.LU R7, [R1+0x33a4] ;  /* 0x0033a40001077983 */ /* 0x001ea80000300800 */
[----:B------:R-:W3:Y:S02]  /*c100*/  LDL R5, [R1+0xe44] ;  /* 0x000e440001057983 */ /* 0x000ee40000100800 */
[----:B---3--:R-:W-:-:S02]  /*c110*/  IADD3 R4, P1, R5, R29, RZ ;  /* 0x0000001d05047210 */ /* 0x008fc40007f3e0ff */
[----:B------:R-:W3:Y:S01]  /*c120*/  LDL R5, [R1+0xda8] ;  /* 0x000da80001057983 */ /* 0x000ee20000100800 */
[----:B------:R-:W-:Y:S02]  /*c130*/  PRMT R8, RZ, 0x7610, R8 ;  /* 0x00007610ff087816 */ /* 0x000fe40000000008 */
[----:B---3--:R-:W-:-:S05]  /*c140*/  IMAD.X R5, R5, 0x1, R28, P1 ;  /* 0x0000000105057824 */ /* 0x008fca00008e061c */
[----:B------:R-:W3:Y:S04]  /*c150*/  @!P0 LDG.E.U16 R8, [R4.64] ;  /* 0x0000000404088981 */ /* 0x000ee8000c1e1500 */
[----:B---3--:R0:W-:Y:S04]  /*c160*/  STL [R1+0x94], R8 ;  /* 0x0000940801007387 */ /* 0x0081e80000100800 */
[----:B0-----:R-:W3:Y:S04]  /*c170*/  LDL.LU R8, [R1+0x33a0] ;  /* 0x0033a00001087983 */ /* 0x001ee80000300800 */
[----:B------:R-:W4:Y:S02]  /*c180*/  LDL R5, [R1+0xf54] ;  /* 0x000f540001057983 */ /* 0x000f240000100800 */
[----:B----4-:R-:W-:-:S02]  /*c190*/  IADD3 R4, P1, R5, R29, RZ ;  /* 0x0000001d05047210 */ /* 0x010fc40007f3e0ff */
[----:B------:R-:W4:Y:S01]  /*c1a0*/  LDL R5, [R1+0xef0] ;  /* 0x000ef00001057983 */ /* 0x000f220000100800 */
[----:B------:R-:W-:Y:S02]  /*c1b0*/  PRMT R14, RZ, 0x7610, R14 ;  /* 0x00007610ff0e7816 */ /* 0x000fe4000000000e */
[----:B----4-:R-:W-:-:S05]  /*c1c0*/  IMAD.X R5, R5, 0x1, R28, P1 ;  /* 0x0000000105057824 */ /* 0x010fca00008e061c */
[----:B------:R-:W4:Y:S04]  /*c1d0*/  @!P0 LDG.E.U16 R14, [R4.64] ;  /* 0x00000004040e8981 */ /* 0x000f28000c1e1500 */
[----:B----4-:R0:W-:Y:S04]  /*c1e0*/  STL [R1+0x90], R14 ;  /* 0x0000900e01007387 */ /* 0x0101e80000100800 */
[----:B0-----:R-:W4:Y:S04]  /*c1f0*/  LDL.LU R14, [R1+0x339c] ;  /* 0x00339c00010e7983 */ /* 0x001f280000300800 */
[----:B------:R-:W2:Y:S02]  /*c200*/  LDL R5, [R1+0xeec] ;  /* 0x000eec0001057983 */ /* 0x000ea40000100800 */
[----:B--2---:R-:W-:-:S02]  /*c210*/  IADD3 R4, P1, R5, R29, RZ ;  /* 0x0000001d05047210 */ /* 0x004fc40007f3e0ff */
[----:B------:R-:W2:Y:S01]  /*c220*/  LDL R5, [R1+0xe40] ;  /* 0x000e400001057983 */ /* 0x000ea20000100800 */
[----:B----4-:R-:W-:Y:S02]  /*c230*/  PRMT R14, RZ, 0x7610, R14 ;  /* 0x00007610ff0e7816 */ /* 0x010fe4000000000e */
[----:B--2---:R-:W-:-:S05]  /*c240*/  IMAD.X R5, R5, 0x1, R28, P1 ;  /* 0x0000000105057824 */ /* 0x004fca00008e061c */
[----:B------:R-:W2:Y:S04]  /*c250*/  @!P0 LDG.E.U16 R14, [R4.64] ;  /* 0x00000004040e8981 */ /* 0x000ea8000c1e1500 */
[----:B--2---:R0:W-:Y:S04]  /*c260*/  STL [R1+0x84], R14 ;  /* 0x0000840e01007387 */ /* 0x0041e80000100800 */
[----:B0-----:R-:W2:Y:S04]  /*c270*/  LDL.LU R14, [R1+0x3398] ;  /* 0x00339800010e7983 */ /* 0x001ea80000300800 */
[----:B------:R-:W4:Y:S02]  /*c280*/  LDL R5, [R1+0xe3c] ;  /* 0x000e3c0001057983 */ /* 0x000f240000100800 */
[----:B----4-:R-:W-:-:S02]  /*c290*/  IADD3 R4, P1, R5, R29, RZ ;  /* 0x0000001d05047210 */ /* 0x010fc40007f3e0ff */
[----:B------:R-:W4:Y:S01]  /*c2a0*/  LDL R5, [R1+0xda4] ;  /* 0x000da40001057983 */ /* 0x000f220000100800 */
[----:B--2---:R-:W-:Y:S02]  /*c2b0*/  PRMT R14, RZ, 0x7610, R14 ;  /* 0x00007610ff0e7816 */ /* 0x004fe4000000000e */
[----:B----4-:R-:W-:-:S05]  /*c2c0*/  IMAD.X R5, R5, 0x1, R28, P1 ;  /* 0x0000000105057824 */ /* 0x010fca00008e061c */
        /* <DEDUP_REMOVED lines=8> */
[----:B------:R0:W2:Y:S04]  /*c350*/  @!P0 LDG.E.U16 R14, [R4.64] ;  /* 0x00000004040e8981 */ /* 0x0000a8000c1e1500 */
[----:B0-----:R-:W4:Y:S04]  /*c360*/  LDL R5, [R1+0xee4] ;  /* 0x000ee40001057983 */ /* 0x001f280000100800 */
[----:B--2---:R-:W-:Y:S01]  /*c370*/  STL [R1+0x7c], R14 ;  /* 0x00007c0e01007387 */ /* 0x004fe20000100800 */
[----:B----4-:R-:W-:-:S03]  /*c380*/  IADD3 R4, P1, R5, R29, RZ ;  /* 0x0000001d05047210 */ /* 0x010fc60007f3e0ff */
[----:B------:R-:W2:Y:S01]  /*c390*/  LDL R5, [R1+0xe38] ;  /* 0x000e380001057983 */ /* 0x000ea20000100800 */
[----:B------:R-:W-:Y:S01]  /*c3a0*/  PRMT R15, RZ, 0x7610, R15 ;  /* 0x00007610ff0f7816 */ /* 0x000fe2000000000f */
        /* <DEDUP_REMOVED lines=10> */
[----:B------:R-:W0:Y:S04]  /*c450*/  S2R R27, SR_TID.X ;  /* 0x00000000001b7919 */ /* 0x000e280000002100 */
[----:B------:R-:W1:Y:S04]  /*c460*/  S2R R14, SR_TID.X ;  /* 0x00000000000e7919 */ /* 0x000e680000002100 */
[----:B--2---:R2:W-:Y:S04]  /*c470*/  STL [R1+0x70], R15 ;  /* 0x0000700f01007387 */ /* 0x0045e80000100800 */
[----:B--2---:R-:W2:Y:S04]  /*c480*/  LDL.LU R15, [R1+0x338c] ;  /* 0x00338c00010f7983 */ /* 0x004ea80000300800 */
[----:B------:R-:W4:Y:S04]  /*c490*/  LDL.LU R4, [R1+0xc] ;  /* 0x00000c0001047983 */ /* 0x000f280000300800 */
[----:B------:R-:W2:Y:S01]  /*c4a0*/  LDL R5, [R1+0xf4c] ;  /* 0x000f4c0001057983 */ /* 0x000ea20000100800 */
[----:B0-----:R-:W-:-:S02]  /*c4b0*/  LOP3.LUT R24, R27, 0x1ff, RZ, 0xc0, !PT ;  /* 0x000001ff1b187812 */ /* 0x001fc400078ec0ff */
[----:B-1----:R-:W-:-:S03]  /*c4c0*/  LOP3.LUT R14, R14, 0x1ff, RZ, 0xc0, !PT ;  /* 0x000001ff0e0e7812 */ /* 0x002fc600078ec0ff */
[----:B------:R-:W-:Y:S02]  /*c4d0*/  IMAD.SHL.U32 R2, R24, 0x2, RZ ;  /* 0x0000000218027824 */ /* 0x000fe400078e00ff */
[----:B------:R-:W-:-:S03]  /*c4e0*/  IMAD.SHL.U32 R14, R14, 0x2, RZ ;  /* 0x000000020e0e7824 */ /* 0x000fc600078e00ff */
[----:B------:R-:W-:Y:S02]  /*c4f0*/  STS.U16 [R2], R6 ;  /* 0x0000000602007388 */ /* 0x000fe40000000400 */
[----:B------:R-:W-:Y:S02]  /*c500*/  LOP3.LUT R14, R14, 0x10, RZ, 0x3c, !PT ;  /* 0x000000100e0e7812 */ /* 0x000fe400078e3cff */
[----:B------:R-:W-:Y:S04]  /*c510*/  STS.U16 [R2+0x2000], R7 ;  /* 0x0020000702007388 */ /* 0x000fe80000000400 */
[----:B---3--:R-:W-:Y:S04]  /*c520*/  STS.U16 [R2+0x4000], R8 ;  /* 0x0040000802007388 */ /* 0x008fe80000000400 */
[----:B------:R-:W-:Y:S04]  /*c530*/  STS.U16 [R2+0x6000], R9 ;  /* 0x0060000902007388 */ /* 0x000fe80000000400 */
[----:B------:R-:W-:Y:S04]  /*c540*/  STS.U16 [R2+0x8000], R10 ;  /* 0x0080000a02007388 */ /* 0x000fe80000000400 */
[----:B------:R-:W-:Y:S04]  /*c550*/  STS.U16 [R2+0xa000], R11 ;  /* 0x00a0000b02007388 */ /* 0x000fe80000000400 */
[----:B------:R-:W-:Y:S04]  /*c560*/  STS.U16 [R2+0xc000], R12 ;  /* 0x00c0000c02007388 */ /* 0x000fe80000000400 */
[----:B------:R-:W-:Y:S04]  /*c570*/  STS.U16 [R2+0xe000], R13 ;  /* 0x00e0000d02007388 */ /* 0x000fe80000000400 */
[----:B----4-:R2:W-:Y:S02]  /*c580*/  STS.U16 [R14+0x400], R4 ;  /* 0x000400040e007388 */ /* 0x0105e40000000400 */
[----:B--2---:R-:W-:-:S02]  /*c590*/  IADD3 R4, P1, R5, R29, RZ ;  /* 0x0000001d05047210 */ /* 0x004fc40007f3e0ff */
[----:B------:R-:W2:Y:S01]  /*c5a0*/  LDL R5, [R1+0xee0] ;  /* 0x000ee00001057983 */ /* 0x000ea20000100800 */
[----:B------:R-:W-:Y:S02]  /*c5b0*/  PRMT R15, RZ, 0x7610, R15 ;  /* 0x00007610ff0f7816 */ /* 0x000fe4000000000f */
[----:B--2---:R-:W-:-:S05]  /*c5c0*/  IMAD.X R5, R5, 0x1, R28, P1 ;  /* 0x0000000105057824 */ /* 0x004fca00008e061c */
[----:B------:R-:W2:Y:S04]  /*c5d0*/  @!P0 LDG.E.U16 R15, [R4.64] ;  /* 0x00000004040f8981 */ /* 0x000ea8000c1e1500 */
[----:B--2---:R0:W-:Y:S04]  /*c5e0*/  STL [R1+0x6c], R15 ;  /* 0x00006c0f01007387 */ /* 0x0041e80000100800 */
[----:B0-----:R-:W2:Y:S04]  /*c5f0*/  LDL.LU R15, [R1+0x3388] ;  /* 0x00338800010f7983 */ /* 0x001ea80000300800 */
[----:B------:R-:W3:Y:S04]  /*c600*/  LDL.LU R4, [R1] ;  /* 0x0000000001047983 */ /* 0x000ee80000300800 */
[----:B------:R-:W4:Y:S04]  /*c610*/  LDL R5, [R1+0xedc] ;  /* 0x000edc0001057983 */ /* 0x000f280000100800 */
[----:B---3--:R0:W-:Y:S04]  /*c620*/  STS.U16 [R14+0x2400], R4 ;  /* 0x002400040e007388 */ /* 0x0081e80000000400 */
[----:B0-----:R-:W3:Y:S01]  /*c630*/  LDL.LU R14, [R1+0x3384] ;  /* 0x00338400010e7983 */ /* 0x001ee20000300800 */
[----:B----4-:R-:W-:-:S03]  /*c640*/  IADD3 R4, P1, R5, R29, RZ ;  /* 0x0000001d05047210 */ /* 0x010fc60007f3e0ff */
[----:B------:R-:W4:Y:S01]  /*c650*/  LDL R5, [R1+0xe30] ;  /* 0x000e300001057983 */ /* 0x000f220000100800 */
[----:B---3--:R-:W-:Y:S01]  /*c660*/  PRMT R14, RZ, 0x7610, R14 ;  /* 0x00007610ff0e7816 */ /* 0x008fe2000000000e */
[----:B----4-:R-:W-:-:S05]  /*c670*/  IMAD.X R5, R5, 0x1, R28, P1 ;  /* 0x0000000105057824 */ /* 0x010fca00008e061c */
[----:B------:R0:W3:Y:S04]  /*c680*/  @!P0 LDG.E.U16 R14, [R4.64] ;  /* 0x00000004040e8981 */ /* 0x0000e8000c1e1500 */
[----:B0-----:R-:W0:Y:S02]  /*c690*/  S2R R5, SR_TID.X ;  /* 0x0000000000057919 */ /* 0x001e240000002100 */
[----:B0-----:R-:W-:-:S05]  /*c6a0*/  LOP3.LUT R5, R5, 0x1ff, RZ, 0xc0, !PT ;  /* 0x000001ff05057812 */ /* 0x001fca00078ec0ff */
[----:B------:R-:W-:-:S05]  /*c6b0*/  IMAD.SHL.U32 R5, R5, 0x2, RZ ;  /* 0x0000000205057824 */ /* 0x000fca00078e00ff */
[----:B------:R-:W-:Y:S01]  /*c6c0*/  LOP3.LUT R4, R5, 0x10, RZ, 0x3c, !PT ;  /* 0x0000001005047812 */ /* 0x000fe200078e3cff */
[----:B---3--:R0:W-:Y:S04]  /*c6d0*/  STL [R1+0x68], R14 ;  /* 0x0000680e01007387 */ /* 0x0081e80000100800 */
[----:B0-----:R-:W3:Y:S04]  /*c6e0*/  LDL.LU R14, [R1+0x3380] ;  /* 0x00338000010e7983 */ /* 0x001ee80000300800 */
[----:B------:R-:W4:Y:S04]  /*c6f0*/  LDL R5, [R1+0xe2c] ;  /* 0x000e2c0001057983 */ /* 0x000f280000100800 */
[----:B---3--:R4:W-:Y:S02]  /*c700*/  STS.U16 [R4+0x4400], R14 ;  /* 0x0044000e04007388 */ /* 0x0089e40000000400 */
[----:B----4-:R-:W-:-:S02]  /*c710*/  IADD3 R4, P1, R5, R29, RZ ;  /* 0x0000001d05047210 */ /* 0x010fc40007f3e0ff */
[----:B------:R-:W3:Y:S01]  /*c720*/  LDL R5, [R1+0xd9c] ;  /* 0x000d9c0001057983 */ /* 0x000ee20000100800 */
[----:B--2---:R-:W-:Y:S02]  /*c730*/  PRMT R15, RZ, 0x7610, R15 ;  /* 0x00007610ff0f7816 */ /* 0x004fe4000000000f */
[----:B---3--:R-:W-:-:S05]  /*c740*/  IMAD.X R5, R5, 0x1, R28, P1 ;  /* 0x0000000105057824 */ /* 0x008fca00008e061c */
[----:B------:R0:W2:Y:S04]  /*c750*/  @!P0 LDG.E.U16 R15, [R4.64] ;  /* 0x00000004040f8981 */ /* 0x0000a8000c1e1500 */
[----:B0-----:R-:W0:Y:S02]  /*c760*/  S2R R5, SR_TID.X ;  /* 0x0000000000057919 */ /* 0x001e240000002100 */
[----:B0-----:R-:W-:-:S05]  /*c770*/  LOP3.LUT R5, R5, 0x1ff, RZ, 0xc0, !PT ;  /* 0x000001ff05057812 */ /* 0x001fca00078ec0ff */
[----:B------:R-:W-:-:S05]  /*c780*/  IMAD.SHL.U32 R5, R5, 0x2, RZ ;  /* 0x0000000205057824 */ /* 0x000fca00078e00ff */
[----:B------:R-:W-:Y:S01]  /*c790*/  LOP3.LUT R4, R5, 0x10, RZ, 0x3c, !PT ;  /* 0x0000001005047812 */ /* 0x000fe200078e3cff */
[----:B--2---:R0:W-:Y:S04]  /*c7a0*/  STL [R1+0x64], R15 ;  /* 0x0000640f01007387 */ /* 0x0041e80000100800 */
[----:B0-----:R-:W2:Y:S04]  /*c7b0*/  LDL.LU R15, [R1+0x337c] ;  /* 0x00337c00010f7983 */ /* 0x001ea80000300800 */
[----:B------:R-:W3:Y:S04]  /*c7c0*/  LDL R5, [R1+0xf48] ;  /* 0x000f480001057983 */ /* 0x000ee80000100800 */
[----:B--2---:R3:W-:Y:S02]  /*c7d0*/  STS.U16 [R4+0x6400], R15 ;  /* 0x0064000f04007388 */ /* 0x0047e40000000400 */
[----:B---3--:R-:W-:-:S02]  /*c7e0*/  IADD3 R4, P1, R5, R29, RZ ;  /* 0x0000001d05047210 */ /* 0x008fc40007f3e0ff */
[----:B------:R-:W2:Y:S01]  /*c7f0*/  LDL R5, [R1+0xed8] ;  /* 0x000ed80001057983 */ /* 0x000ea20000100800 */
[----:B------:R-:W-:Y:S02]  /*c800*/  PRMT R16, RZ, 0x7610, R16 ;  /* 0x00007610ff107816 */ /* 0x000fe40000000010 */
[----:B--2---:R-:W-:-:S05]  /*c810*/  IMAD.X R5, R5, 0x1, R28, P1 ;  /* 0x0000000105057824 */ /* 0x004fca00008e061c */
        /* <DEDUP_REMOVED lines=21> */
[----:B------:R3:W-:Y:S02]  /*c970*/  STS.U16 [R4+0xa400], R17 ;  /* 0x00a4001104007388 */ /* 0x0007e40000000400 */
[----:B---3--:R-:W-:-:S02]  /*c980*/  IADD3 R4, P1, R5, R29, RZ ;  /* 0x0000001d05047210 */ /* 0x008fc40007f3e0ff */
        /* <DEDUP_REMOVED lines=29> */
[----:B------:R-:W2:Y:S01]  /*cb60*/  @!P0 LDG.E.U16 R20, [R4.64] ;  /* 0x0000000404148981 */ /* 0x000ea2000c1e1500 */
[----:B------:R-:W-:-:S05]  /*cb70*/  LOP3.LUT R27, R27, 0x1ff, RZ, 0xc0, !PT ;  /* 0x000001ff1b1b7812 */ /* 0x000fca00078ec0ff */
[----:B------:R-:W-:Y:S01]  /*cb80*/  IMAD.SHL.U32 R27, R27, 0x2, RZ ;  /* 0x000000021b1b7824 */ /* 0x000fe200078e00ff */
[----:B--2---:R0:W-:Y:S04]  /*cb90*/  STL [R1+0x4c], R20 ;  /* 0x00004c1401007387 */ /* 0x0041e80000100800 */
[----:B0-----:R-:W2:Y:S04]  /*cba0*/  LDL.LU R20, [R1+0x3368] ;  /* 0x0033680001147983 */ /* 0x001ea80000300800 */
[----:B------:R-:W3:Y:S04]  /*cbb0*/  LDL.LU R4, [R1+0x1c] ;  /* 0x00001c0001047983 */ /* 0x000ee80000300800 */
[----:B------:R-:W4:Y:S01]  /*cbc0*/  LDL R5, [R1+0xe1c] ;  /* 0x000e1c0001057983 */ /* 0x000f220000100800 */
[----:B------:R-:W-:-:S05]  /*cbd0*/  LOP3.LUT R27, R27, 0x20, RZ, 0x3c, !PT ;  /* 0x000000201b1b7812 */ /* 0x000fca00078e3cff */
[----:B---3--:R4:W-:Y:S02]  /*cbe0*/  STS.U16 [R27+0x800], R4 ;  /* 0x000800041b007388 */ /* 0x0089e40000000400 */
[----:B----4-:R-:W-:Y:S02]  /*cbf0*/  IADD3 R4, P1, R5, R29, RZ ;  /* 0x0000001d05047210 */ /* 0x010fe40007f3e0ff */
[----:B------:R-:W3:Y:S01]  /*cc00*/  LDL R5, [R1+0xd94] ;  /* 0x000d940001057983 */ /* 0x000ee20000100800 */
[----:B--2---:R-:W-:Y:S02]  /*cc10*/  PRMT R20, RZ, 0x7610, R20 ;  /* 0x00007610ff147816 */ /* 0x004fe40000000014 */
[----:B---3--:R-:W-:-:S05]  /*cc20*/  IMAD.X R5, R5, 0x1, R28, P1 ;  /* 0x0000000105057824 */ /* 0x008fca00008e061c */
[----:B------:R-:W2:Y:S04]  /*cc30*/  @!P0 LDG.E.U16 R20, [R4.64] ;  /* 0x0000000404148981 */ /* 0x000ea8000c1e1500 */
[----:B--2---:R0:W-:Y:S04]  /*cc40*/  STL [R1+0x48], R20 ;  /* 0x0000481401007387 */ /* 0x0041e80000100800 */
[----:B0-----:R-:W2:Y:S04]  /*cc50*/  LDL.LU R20, [R1+0x3364] ;  /* 0x0033640001147983 */ /* 0x001ea80000300800 */
[----:B------:R-:W3:Y:S04]  /*cc60*/  LDL.LU R4, [R1+0x14] ;  /* 0x0000140001047983 */ /* 0x000ee80000300800 */
[----:B------:R-:W4:Y:S04]  /*cc70*/  LDL R5, [R1+0xf40] ;  /* 0x000f400001057983 */ /* 0x000f280000100800 */
[----:B---3--:R4:W-:Y:S02]  /*cc80*/  STS.U16 [R27+0x2800], R4 ;  /* 0x002800041b007388 */ /* 0x0089e40000000400 */
[----:B----4-:R-:W-:-:S02]  /*cc90*/  IADD3 R4, P1, R5, R29, RZ ;  /* 0x0000001d05047210 */ /* 0x010fc40007f3e0ff */
        /* <DEDUP_REMOVED lines=80> */
[----:B------:R-:W-:-:S03]  /*d1a0*/  IMAD.SHL.U32 R24, R24, 0x2, RZ ;  /* 0x0000000218187824 */ /* 0x000fc600078e00ff */
        /* <DEDUP_REMOVED lines=18> */
[----:B------:R-:W-:Y:S02]  /*d2d0*/  PRMT R0, RZ, 0x7610, R0 ;  /* 0x00007610ff007816 */ /* 0x000fe40000000000 */
[----:B---3--:R-:W-:-:S05]  /*d2e0*/  IMAD.X R5, R5, 0x1, R28, P1 ;  /* 0x0000000105057824 */ /* 0x008fca00008e061c */
[----:B------:R0:W3:Y:S04]  /*d2f0*/  @!P0 LDG.E.U16 R0, [R4.64] ;  /* 0x0000000404008981 */ /* 0x0000e8000c1e1500 */
[----:B0-----:R-:W4:Y:S04]  /*d300*/  LDL.LU R4, [R1+0x18] ;  /* 0x0000180001047983 */ /* 0x001f280000300800 */
[----:B------:R-:W2:Y:S04]  /*d310*/  LDL R5, [R1+0xf34] ;  /* 0x000f340001057983 */ /* 0x000ea80000100800 */
[----:B---3--:R0:W-:Y:S04]  /*d320*/  STL [R1+0x24], R0 ;  /* 0x0000240001007387 */ /* 0x0081e80000100800 */
[----:B----4-:R1:W-:Y:S01]  /*d330*/  STS.U16 [R24+0x4c00], R4 ;  /* 0x004c000418007388 */ /* 0x0103e20000000400 */
[----:B--2---:R-:W-:-:S03]  /*d340*/  PRMT R25, RZ, 0x7610, R25 ;  /* 0x00007610ff197816 */ /* 0x004fc60000000019 */
[----:B0-----:R-:W2:Y:S01]  /*d350*/  LDL R0, [R1+0xf30] ;  /* 0x000f300001007983 */ /* 0x001ea20000100800 */
[----:B-1----:R-:W-:-:S03]  /*d360*/  IADD3 R4, P1, R5, R29, RZ ;  /* 0x0000001d05047210 */ /* 0x002fc60007f3e0ff */
[----:B------:R-:W3:Y:S02]  /*d370*/  LDL R5, [R1+0xeb0] ;  /* 0x000eb00001057983 */ /* 0x000ee40000100800 */
[----:B---3--:R-:W-:-:S05]  /*d380*/  IMAD.X R5, R5, 0x1, R28, P1 ;  /* 0x0000000105057824 */ /* 0x008fca00008e061c */
[----:B------:R-:W3:Y:S04]  /*d390*/  @!P0 LDG.E.U16 R25, [R4.64] ;  /* 0x0000000404198981 */ /* 0x000ee8000c1e1500 */
[----:B---3--:R0:W-:Y:S04]  /*d3a0*/  STL [R1+0x20], R25 ;  /* 0x0000201901007387 */ /* 0x0081e80000100800 */
[----:B0-----:R-:W3:Y:S04]  /*d3b0*/  LDL.LU R25, [R1+0x333c] ;  /* 0x00333c0001197983 */ /* 0x001ee80000300800 */
[----:B------:R-:W4:Y:S04]  /*d3c0*/  LDL.LU R4, [R1+0x10] ;  /* 0x0000100001047983 */ /* 0x000f280000300800 */
[----:B------:R-:W2:Y:S04]  /*d3d0*/  LDL R5, [R1+0xeac] ;  /* 0x000eac0001057983 */ /* 0x000ea80000100800 */
[----:B----4-:R2:W-:Y:S02]  /*d3e0*/  STS.U16 [R24+0x6c00], R4 ;  /* 0x006c000418007388 */ /* 0x0105e40000000400 */
[----:B--2---:R-:W-:-:S02]  /*d3f0*/  IADD3 R4, P1, R5, R29, RZ ;  /* 0x0000001d05047210 */ /* 0x004fc40007f3e0ff */
[----:B------:R-:W2:Y:S01]  /*d400*/  LDL R5, [R1+0xe00] ;  /* 0x000e000001057983 */ /* 0x000ea20000100800 */
[----:B---3--:R-:W-:Y:S02]  /*d410*/  PRMT R25, RZ, 0x7610, R25 ;  /* 0x00007610ff197816 */ /* 0x008fe40000000019 */
[----:B--2---:R-:W-:-:S05]  /*d420*/  IMAD.X R5, R5, 0x1, R28, P1 ;  /* 0x0000000105057824 */ /* 0x004fca00008e061c */
        /* <DEDUP_REMOVED lines=12> */
[----:B0-----:R-:W0:Y:S04]  /*d4f0*/  S2R R5, SR_TID.X ;  /* 0x0000000000057919 */ /* 0x001e280000002100 */
[----:B---3--:R1:W-:Y:S04]  /*d500*/  STL [R1+0x18], R24 ;  /* 0x0000181801007387 */ /* 0x0083e80000100800 */
[----:B-1----:R-:W3:Y:S01]  /*d510*/  LDL.LU R24, [R1+0x3330] ;  /* 0x0033300001187983 */ /* 0x002ee20000300800 */
[----:B0-----:R-:W-:-:S05]  /*d520*/  LOP3.LUT R5, R5, 0x1ff, RZ, 0xc0, !PT ;  /* 0x000001ff05057812 */ /* 0x001fca00078ec0ff */
[----:B------:R-:W-:-:S05]  /*d530*/  IMAD.SHL.U32 R5, R5, 0x2, RZ ;  /* 0x0000000205057824 */ /* 0x000fca00078e00ff */
[----:B------:R-:W-:-:S05]  /*d540*/  LOP3.LUT R5, R5, 0x30, RZ, 0x3c, !PT ;  /* 0x0000003005057812 */ /* 0x000fca00078e3cff */
[----:B---3--:R0:W-:Y:S04]  /*d550*/  STS.U16 [R5+0xac00], R24 ;  /* 0x00ac001805007388 */ /* 0x0081e80000000400 */
[----:B0-----:R-:W3:Y:S01]  /*d560*/  LDL R5, [R1+0xea8] ;  /* 0x000ea80001057983 */ /* 0x001ee20000100800 */
[----:B------:R-:W-:Y:S02]  /*d570*/  IADD3 R4, P1, R0, R29, RZ ;  /* 0x0000001d00047210 */ /* 0x000fe40007f3e0ff */
[----:B--2---:R-:W-:Y:S01]  /*d580*/  PRMT R25, RZ, 0x7610, R25 ;  /* 0x00007610ff197816 */ /* 0x004fe20000000019 */
[----:B------:R-:W2:Y:S02]  /*d590*/  LDL R0, [R1+0xea0] ;  /* 0x000ea00001007983 */ /* 0x000ea40000100800 */
[----:B---3--:R-:W-:-:S05]  /*d5a0*/  IMAD.X R5, R5, 0x1, R28, P1 ;  /* 0x0000000105057824 */ /* 0x008fca00008e061c */
        /* <DEDUP_REMOVED lines=11> */
[----:B------:R-:W-:Y:S02]  /*d660*/  PRMT R26, RZ, 0x7610, R26 ;  /* 0x00007610ff1a7816 */ /* 0x000fe4000000001a */
        /* <DEDUP_REMOVED lines=14> */
[----:B------:R-:W3:Y:S01]  /*d750*/  @!P0 LDG.E.U16 R3, [R4.64] ;  /* 0x0000000404038981 */ /* 0x000ee2000c1e1500 */
[----:B------:R-:W-:-:S03]  /*d760*/  LOP3.LUT R2, R2, 0x40, RZ, 0x3c, !PT ;  /* 0x0000004002027812 */ /* 0x000fc600078e3cff */
[----:B---3--:R0:W-:Y:S04]  /*d770*/  STL [R1+0xc], R3 ;  /* 0x00000c0301007387 */ /* 0x0081e80000100800 */
[----:B0-----:R-:W3:Y:S04]  /*d780*/  LDL.LU R3, [R1+0x3324] ;  /* 0x0033240001037983 */ /* 0x001ee80000300800 */
[----:B------:R-:W4:Y:S04]  /*d790*/  LDL.LU R4, [R1+0xf8] ;  /* 0x0000f80001047983 */ /* 0x000f280000300800 */
[----:B------:R-:W2:Y:S04]  /*d7a0*/  LDL R5, [R1+0xf2c] ;  /* 0x000f2c0001057983 */ /* 0x000ea80000100800 */
[----:B----4-:R2:W-:Y:S01]  /*d7b0*/  STS.U16 [R2+0x1000], R4 ;  /* 0x0010000402007388 */ /* 0x0105e20000000400 */
[----:B---3--:R-:W-:-:S02]  /*d7c0*/  PRMT R3, RZ, 0x7610, R3 ;  /* 0x00007610ff037816 */ /* 0x008fc40000000003 */
[----:B--2---:R-:W-:-:S05]  /*d7d0*/  IADD3 R4, P1, R5, R29, RZ ;  /* 0x0000001d05047210 */ /* 0x004fca0007f3e0ff */
[----:B------:R-:W-:Y:S02]  /*d7e0*/  IMAD.X R5, R0, 0x1, R28, P1 ;  /* 0x0000000100057824 */ /* 0x000fe400008e061c */
[----:B------:R-:W2:Y:S04]  /*d7f0*/  LDL R0, [R1+0xe98] ;  /* 0x000e980001007983 */ /* 0x000ea80000100800 */
        /* <DEDUP_REMOVED lines=10> */
[----:B------:R0:W2:Y:S04]  /*d8a0*/  @!P0 LDG.E.U16 R3, [R4.64] ;  /* 0x0000000404038981 */ /* 0x0000a8000c1e1500 */
[----:B0-----:R-:W3:Y:S04]  /*d8b0*/  LDL.LU R4, [R1+0xe0] ;  /* 0x0000e00001047983 */ /* 0x001ee80000300800 */
[----:B------:R-:W4:Y:S04]  /*d8c0*/  LDL R5, [R1+0xdec] ;  /* 0x000dec0001057983 */ /* 0x000f280000100800 */
[----:B--2---:R0:W-:Y:S04]  /*d8d0*/  STL [R1+0x32b0], R3 ;  /* 0x0032b00301007387 */ /* 0x0041e80000100800 */
[----:B0-----:R-:W2:Y:S04]  /*d8e0*/  LDL R3, [R1+0xf28] ;  /* 0x000f280001037983 */ /* 0x001ea80000100800 */
        /* <DEDUP_REMOVED lines=10> */
[----:B------:R-:W-:Y:S02]  /*d990*/  LOP3.LUT R4, R5, 0x40, RZ, 0x3c, !PT ;  /* 0x0000004005047812 */ /* 0x000fe400078e3cff */
[----:B------:R-:W4:Y:S01]  /*d9a0*/  LDL.LU R5, [R1+0xcc] ;  /* 0x0000cc0001057983 */ /* 0x000f220000300800 */
[----:B------:R-:W-:-:S03]  /*d9b0*/  PRMT R27, RZ, 0x7610, R27 ;  /* 0x00007610ff1b7816 */ /* 0x000fc6000000001b */
[----:B---3--:R0:W-:Y:S04]  /*d9c0*/  STL [R1+0x32b4], R2 ;  /* 0x0032b40201007387 */ /* 0x0081e80000100800 */
[----:B0-----:R-:W3:Y:S04]  /*d9d0*/  LDL R2, [R1+0xe94] ;  /* 0x000e940001027983 */ /* 0x001ee80000100800 */
[----:B----4-:R2:W-:Y:S02]  /*d9e0*/  STS.U16 [R4+0x7000], R5 ;  /* 0x0070000504007388 */ /* 0x0105e40000000400 */
[----:B--2---:R-:W-:-:S05]  /*d9f0*/  IADD3 R4, P1, R3, R29, RZ ;  /* 0x0000001d03047210 */ /* 0x004fca0007f3e0ff */
[----:B------:R-:W-:Y:S02]  /*da00*/  IMAD.X R5, R0, 0x1, R28, P1 ;  /* 0x0000000100057824 */ /* 0x000fe400008e061c */
[----:B------:R-:W2:Y:S04]  /*da10*/  LDL R0, [R1+0xf24] ;  /* 0x000f240001007983 */ /* 0x000ea80000100800 */
[----:B------:R0:W4:Y:S04]  /*da20*/  @!P0 LDG.E.U16 R27, [R4.64] ;  /* 0x00000004041b8981 */ /* 0x000128000c1e1500 */
[----:B------:R-:W2:Y:S04]  /*da30*/  LDL.LU R3, [R1+0x110] ;  /* 0x0001100001037983 */ /* 0x000ea80000300800 */
[----:B0-----:R-:W0:Y:S02]  /*da40*/  S2R R5, SR_TID.X ;  /* 0x0000000000057919 */ /* 0x001e240000002100 */
[----:B0-----:R-:W-:-:S05]  /*da50*/  LOP3.LUT R5, R5, 0x1ff, RZ, 0xc0, !PT ;  /* 0x000001ff05057812 */ /* 0x001fca00078ec0ff */
[----:B------:R-:W-:-:S05]  /*da60*/  IMAD.SHL.U32 R5, R5, 0x2, RZ ;  /* 0x0000000205057824 */ /* 0x000fca00078e00ff */
[----:B------:R-:W-:Y:S02]  /*da70*/  LOP3.LUT R4, R5, 0x40, RZ, 0x3c, !PT ;  /* 0x0000004005047812 */ /* 0x000fe400078e3cff */
[----:B------:R-:W2:Y:S04]  /*da80*/  LDL.LU R5, [R1+0xac] ;  /* 0x0000ac0001057983 */ /* 0x000ea80000300800 */
[----:B----4-:R0:W-:Y:S04]  /*da90*/  STL [R1+0x32b8], R27 ;  /* 0x0032b81b01007387 */ /* 0x0101e80000100800 */
[----:B0-----:R-:W4:Y:S04]  /*daa0*/  LDL.LU R27, [R1+0x8c] ;  /* 0x00008c00011b7983 */ /* 0x001f280000300800 */
[----:B--2---:R0:W-:Y:S04]  /*dab0*/  STS.U16 [R4+0x9000], R5 ;  /* 0x0090000504007388 */ /* 0x0041e80000000400 */
[----:B0-----:R-:W2:Y:S01]  /*dac0*/  LDL R5, [R1+0xde8] ;  /* 0x000de80001057983 */ /* 0x001ea20000100800 */
[----:B---3--:R-:W-:-:S02]  /*dad0*/  IADD3 R4, P1, R2, R29, RZ ;  /* 0x0000001d02047210 */ /* 0x008fc40007f3e0ff */
[----:B------:R-:W-:Y:S01]  /*dae0*/  PRMT R26, RZ, 0x7610, R26 ;  /* 0x00007610ff1a7816 */ /* 0x000fe2000000001a */
[----:B------:R-:W3:Y:S02]  /*daf0*/  LDL R2, [R1+0xe90] ;  /* 0x000e900001027983 */ /* 0x000ee40000100800 */
[----:B--2---:R-:W-:-:S05]  /*db00*/  IMAD.X R5, R5, 0x1, R28, P1 ;  /* 0x0000000105057824 */ /* 0x004fca00008e061c */
[----:B------:R0:W2:Y:S04]  /*db10*/  @!P0 LDG.E.U16 R26, [R4.64] ;  /* 0x00000004041a8981 */ /* 0x0000a8000c1e1500 */
[----:B0-----:R-:W0:Y:S02]  /*db20*/  S2R R5, SR_TID.X ;  /* 0x0000000000057919 */ /* 0x001e240000002100 */
[----:B0-----:R-:W-:-:S05]  /*db30*/  LOP3.LUT R5, R5, 0x1ff, RZ, 0xc0, !PT ;  /* 0x000001ff05057812 */ /* 0x001fca00078ec0ff */
[----:B------:R-:W-:-:S05]  /*db40*/  IMAD.SHL.U32 R5, R5, 0x2, RZ ;  /* 0x0000000205057824 */ /* 0x000fca00078e00ff */
[----:B------:R-:W-:Y:S02]  /*db50*/  LOP3.LUT R4, R5, 0x40, RZ, 0x3c, !PT ;  /* 0x0000004005047812 */ /* 0x000fe400078e3cff */
[----:B------:R-:W3:Y:S04]  /*db60*/  LDL R5, [R1+0xde4] ;  /* 0x000de40001057983 */ /* 0x000ee80000100800 */
[----:B--2---:R0:W-:Y:S04]  /*db70*/  STL [R1+0x32bc], R26 ;  /* 0x0032bc1a01007387 */ /* 0x0041e80000100800 */
[----:B0-----:R-:W2:Y:S04]  /*db80*/  LDL R26, [R1+0xd78] ;  /* 0x000d7800011a7983 */ /* 0x001ea80000100800 */
[----:B----4-:R0:W-:Y:S01]  /*db90*/  STS.U16 [R4+0xb000], R27 ;  /* 0x00b0001b04007388 */ /* 0x0101e20000000400 */
[----:B------:R-:W-:-:S03]  /*dba0*/  PRMT R25, RZ, 0x7610, R25 ;  /* 0x00007610ff197816 */ /* 0x000fc60000000019 */
[----:B0-----:R-:W4:Y:S01]  /*dbb0*/  LDL R27, [R1+0xe8c] ;  /* 0x000e8c00011b7983 */ /* 0x001f220000100800 */
[----:B---3--:R-:W-:-:S05]  /*dbc0*/  IADD3 R4, P1, R5, R29, RZ ;  /* 0x0000001d05047210 */ /* 0x008fca0007f3e0ff */
[----:B--2---:R-:W-:Y:S02]  /*dbd0*/  IMAD.X R5, R26, 0x1, R28, P1 ;  /* 0x000000011a057824 */ /* 0x004fe400008e061c */
[----:B------:R-:W2:Y:S04]  /*dbe0*/  LDL R26, [R1+0xde0] ;  /* 0x000de000011a7983 */ /* 0x000ea80000100800 */
[----:B------:R0:W3:Y:S04]  /*dbf0*/  @!P0 LDG.E.U16 R25, [R4.64] ;  /* 0x0000000404198981 */ /* 0x0000e8000c1e1500 */
[----:B0-----:R-:W0:Y:S02]  /*dc00*/  S2R R5, SR_TID.X ;  /* 0x0000000000057919 */ /* 0x001e240000002100 */
[----:B0-----:R-:W-:-:S05]  /*dc10*/  LOP3.LUT R5, R5, 0x1ff, RZ, 0xc0, !PT ;  /* 0x000001ff05057812 */ /* 0x001fca00078ec0ff */
[----:B------:R-:W-:-:S05]  /*dc20*/  IMAD.SHL.U32 R5, R5, 0x2, RZ ;  /* 0x0000000205057824 */ /* 0x000fca00078e00ff */
[----:B------:R-:W-:Y:S02]  /*dc30*/  LOP3.LUT R4, R5, 0x40, RZ, 0x3c, !PT ;  /* 0x0000004005047812 */ /* 0x000fe400078e3cff */
[----:B------:R-:W2:Y:S01]  /*dc40*/  LDL.LU R5, [R1+0x74] ;  /* 0x0000740001057983 */ /* 0x000ea20000300800 */
[----:B------:R-:W-:-:S03]  /*dc50*/  PRMT R24, RZ, 0x7610, R24 ;  /* 0x00007610ff187816 */ /* 0x000fc60000000018 */
[----:B---3--:R-:W-:Y:S04]  /*dc60*/  STL [R1+0x32c0], R25 ;  /* 0x0032c01901007387 */ /* 0x008fe80000100800 */
[----:B--2---:R0:W-:Y:S02]  /*dc70*/  STS.U16 [R4+0xd000], R5 ;  /* 0x00d0000504007388 */ /* 0x0041e40000000400 */
[----:B0-----:R-:W-:Y:S02]  /*dc80*/  IADD3 R4, P1, R0, R29, RZ ;  /* 0x0000001d00047210 */ /* 0x001fe40007f3e0ff */
[----:B------:R-:W2:Y:S03]  /*dc90*/  LDL R0, [R1+0xddc] ;  /* 0x000ddc0001007983 */ /* 0x000ea60000100800 */
[----:B------:R-:W-:Y:S01]  /*dca0*/  IMAD.X R5, R2, 0x1, R28, P1 ;  /* 0x0000000102057824 */ /* 0x000fe200008e061c */
[----:B------:R-:W3:Y:S04]  /*dcb0*/  LDL.LU R25, [R1+0xf4] ;  /* 0x0000f40001197983 */ /* 0x000ee80000300800 */
[----:B------:R0:W2:Y:S04]  /*dcc0*/  @!P0 LDG.E.U16 R24, [R4.64] ;  /* 0x0000000404188981 */ /* 0x0000a8000c1e1500 */
[----:B0-----:R-:W0:Y:S02]  /*dcd0*/  S2R R5, SR_TID.X ;  /* 0x0000000000057919 */ /* 0x001e240000002100 */
[----:B0-----:R-:W-:-:S05]  /*dce0*/  LOP3.LUT R5, R5, 0x1ff, RZ, 0xc0, !PT ;  /* 0x000001ff05057812 */ /* 0x001fca00078ec0ff */
[----:B------:R-:W-:-:S05]  /*dcf0*/  IMAD.SHL.U32 R5, R5, 0x2, RZ ;  /* 0x0000000205057824 */ /* 0x000fca00078e00ff */
[----:B------:R-:W-:Y:S02]  /*dd00*/  LOP3.LUT R4, R5, 0x40, RZ, 0x3c, !PT ;  /* 0x0000004005047812 */ /* 0x000fe400078e3cff */
[----:B------:R-:W2:Y:S01]  /*dd10*/  LDL.LU R5, [R1+0x54] ;  /* 0x0000540001057983 */ /* 0x000ea20000300800 */
[----:B------:R-:W-:-:S03]  /*dd20*/  PRMT R23, RZ, 0x7610, R23 ;  /* 0x00007610ff177816 */ /* 0x000fc60000000017 */
[----:B------:R-:W0:Y:S04]  /*dd30*/  S2R R2, SR_TID.X ;  /* 0x0000000000027919 */ /* 0x000e280000002100 */
[----:B--2---:R4:W-:Y:S02]  /*dd40*/  STS.U16 [R4+0xf000], R5 ;  /* 0x00f0000504007388 */ /* 0x0049e40000000400 */
[----:B----4-:R-:W-:-:S05]  /*dd50*/  IADD3 R4, P1, R27, R29, RZ ;  /* 0x0000001d1b047210 */ /* 0x010fca0007f3e0ff */
[----:B------:R-:W-:-:S05]  /*dd60*/  IMAD.X R5, R26, 0x1, R28, P1 ;  /* 0x000000011a057824 */ /* 0x000fca00008e061c */
[----:B------:R-:W2:Y:S01]  /*dd70*/  @!P0 LDG.E.U16 R23, [R4.64] ;  /* 0x0000000404178981 */ /* 0x000ea2000c1e1500 */
[----:B0-----:R-:W-:-:S03]  /*dd80*/  LOP3.LUT R2, R2, 0x1ff, RZ, 0xc0, !PT ;  /* 0x000001ff02027812 */ /* 0x001fc600078ec0ff */
[----:B------:R0:W-:Y:S02]  /*dd90*/  STL [R1+0x32c4], R24 ;  /* 0x0032c41801007387 */ /* 0x0001e40000100800 */
[----:B------:R-:W-:-:S05]  /*dda0*/  IMAD.SHL.U32 R27, R2, 0x2, RZ ;  /* 0x00000002021b7824 */ /* 0x000fca00078e00ff */
[----:B------:R-:W-:Y:S01]  /*ddb0*/  LOP3.LUT R26, R27, 0x50, RZ, 0x3c, !PT ;  /* 0x000000501b1a7812 */ /* 0x000fe200078e3cff */
[----:B0-----:R-:W4:Y:S04]  /*ddc0*/  LDL R24, [R1+0xf20] ;  /* 0x000f200001187983 */ /* 0x001f280000100800 */
[----:B------:R-:W3:Y:S04]  /*ddd0*/  LDL.LU R2, [R1+0xe4] ;  /* 0x0000e40001027983 */ /* 0x000ee80000300800 */
[----:B--2---:R0:W-:Y:S04]  /*dde0*/  STL [R1+0x32c8], R23 ;  /* 0x0032c81701007387 */ /* 0x0041e80000100800 */
[----:B0-----:R-:W2:Y:S04]  /*ddf0*/  LDL.LU R23, [R1+0x104] ;  /* 0x0001040001177983 */ /* 0x001ea80000300800 */
[----:B------:R-:W2:Y:S04]  /*de00*/  LDL.LU R27, [R1+0xd4] ;  /* 0x0000d400011b7983 */ /* 0x000ea80000300800 */
[----:B------:R-:W2:Y:S01]  /*de10*/  LDL R5, [R1+0xd74] ;  /* 0x000d740001057983 */ /* 0x000ea20000100800 */
[----:B------:R-:W-:-:S02]  /*de20*/  IADD3 R4, P1, R0, R29, RZ ;  /* 0x0000001d00047210 */ /* 0x000fc40007f3e0ff */
[----:B------:R-:W-:Y:S01]  /*de30*/  PRMT R22, RZ, 0x7610, R22 ;  /* 0x00007610ff167816 */ /* 0x000fe20000000016 */
[----:B------:R0:W-:Y:S04]  /*de40*/  STS.U16 [R26+0x1400], R3 ;  /* 0x001400031a007388 */ /* 0x0001e80000000400 */
[----:B------:R-:W3:Y:S04]  /*de50*/  LDL R0, [R1+0xdd8] ;  /* 0x000dd80001007983 */ /* 0x000ee80000100800 */
[----:B0-----:R-:W3:Y:S01]  /*de60*/  LDL R3, [R1+0xe84] ;  /* 0x000e840001037983 */ /* 0x001ee20000100800 */
[----:B--2---:R-:W-:-:S05]  /*de70*/  IMAD.X R5, R5, 0x1, R28, P1 ;  /* 0x0000000105057824 */ /* 0x004fca00008e061c */
[----:B------:R-:W2:Y:S04]  /*de80*/  @!P0 LDG.E.U16 R22, [R4.64] ;  /* 0x0000000404168981 */ /* 0x000ea8000c1e1500 */
[----:B------:R0:W-:Y:S04]  /*de90*/  STS.U16 [R26+0x3400], R23 ;  /* 0x003400171a007388 */ /* 0x0001e80000000400 */
[----:B--2---:R1:W-:Y:S01]  /*dea0*/  STL [R1+0x32cc], R22 ;  /* 0x0032cc1601007387 */ /* 0x0043e20000100800 */
[----:B----4-:R-:W-:-:S03]  /*deb0*/  IADD3 R4, P1, R24, R29, RZ ;  /* 0x0000001d18047210 */ /* 0x010fc60007f3e0ff */
[----:B0-----:R-:W2:Y:S04]  /*dec0*/  LDL R23, [R1+0xdd4] ;  /* 0x000dd40001177983 */ /* 0x001ea80000100800 */
[----:B-1----:R-:W4:Y:S01]  /*ded0*/  LDL R22, [R1+0xe88] ;  /* 0x000e880001167983 */ /* 0x002f220000100800 */
[----:B------:R-:W-:-:S03]  /*dee0*/  PRMT R21, RZ, 0x7610, R21 ;  /* 0x00007610ff157816 */ /* 0x000fc60000000015 */
[----:B------:R-:W2:Y:S01]  /*def0*/  LDL.LU R24, [R1+0xc0] ;  /* 0x0000c00001187983 */ /* 0x000ea20000300800 */
[----:B------:R-:W-:Y:S01]  /*df00*/  PRMT R20, RZ, 0x7610, R20 ;  /* 0x00007610ff147816 */ /* 0x000fe20000000014 */
[----:B----4-:R-:W-:Y:S02]  /*df10*/  IMAD.X R5, R22, 0x1, R28, P1 ;  /* 0x0000000116057824 */ /* 0x010fe400008e061c */
[----:B------:R-:W4:Y:S04]  /*df20*/  LDL R22, [R1+0xd70] ;  /* 0x000d700001167983 */ /* 0x000f280000100800 */
[----:B------:R3:W4:Y:S02]  /*df30*/  @!P0 LDG.E.U16 R21, [R4.64] ;  /* 0x0000000404158981 */ /* 0x000724000c1e1500 */
[----:B---3--:R-:W-:-:S05]  /*df40*/  IADD3 R4, P1, R3, R29, RZ ;  /* 0x0000001d03047210 */ /* 0x008fca0007f3e0ff */
[----:B------:R-:W-:-:S05]  /*df50*/  IMAD.X R5, R0, 0x1, R28, P1 ;  /* 0x0000000100057824 */ /* 0x000fca00008e061c */
[----:B------:R2:W3:Y:S01]  /*df60*/  @!P0 LDG.E.U16 R20, [R4.64] ;  /* 0x0000000404148981 */ /* 0x0004e2000c1e1500 */
[----:B------:R-:W-:Y:S02]  /*df70*/  PRMT R19, RZ, 0x7610, R19 ;  /* 0x00007610ff137816 */ /* 0x000fe40000000013 */
[----:B--2---:R-:W-:Y:S01]  /*df80*/  IADD3 R4, P1, R23, R29, RZ ;  /* 0x0000001d17047210 */ /* 0x004fe20007f3e0ff */
[----:B------:R0:W-:Y:S04]  /*df90*/  STS.U16 [R26+0x5400], R25 ;  /* 0x005400191a007388 */ /* 0x0001e80000000400 */
[----:B------:R1:W-:Y:S01]  /*dfa0*/  STS.U16 [R26+0x7400], R2 ;  /* 0x007400021a007388 */ /* 0x0003e20000000400 */
[----:B----4-:R-:W-:-:S05]  /*dfb0*/  IMAD.X R5, R22, 0x1, R28, P1 ;  /* 0x0000000116057824 */ /* 0x010fca00008e061c */
[----:B------:R-:W2:Y:S04]  /*dfc0*/  @!P0 LDG.E.U16 R19, [R4.64] ;  /* 0x0000000404138981 */ /* 0x000ea8000c1e1500 */
[----:B------:R-:W-:Y:S04]  /*dfd0*/  STL [R1+0x32d0], R21 ;  /* 0x0032d01501007387 */ /* 0x000fe80000100800 */
[----:B0-----:R-:W4:Y:S04]  /*dfe0*/  LDL.LU R25, [R1+0x9c] ;  /* 0x00009c0001197983 */ /* 0x001f280000300800 */
[----:B------:R-:W4:Y:S04]  /*dff0*/  LDL R3, [R1+0xf1c] ;  /* 0x000f1c0001037983 */ /* 0x000f280000100800 */
[----:B------:R-:W4:Y:S04]  /*e000*/  LDL R0, [R1+0xe80] ;  /* 0x000e800001007983 */ /* 0x000f280000100800 */
[----:B---3--:R0:W-:Y:S04]  /*e010*/  STL [R1+0x32d4], R20 ;  /* 0x0032d41401007387 */ /* 0x0081e80000100800 */
[----:B-1----:R-:W3:Y:S04]  /*e020*/  LDL.LU R2, [R1+0x88] ;  /* 0x0000880001027983 */ /* 0x002ee80000300800 */
[----:B------:R-:W3:Y:S04]  /*e030*/  LDL R22, [R1+0xdd0] ;  /* 0x000dd00001167983 */ /* 0x000ee80000100800 */
[----:B0-----:R-:W3:Y:S04]  /*e040*/  LDL R20, [R1+0xe7c] ;  /* 0x000e7c0001147983 */ /* 0x001ee80000100800 */
[----:B------:R0:W-:Y:S01]  /*e050*/  STS.U16 [R26+0x9400], R27 ;  /* 0x0094001b1a007388 */ /* 0x0001e20000000400 */
[----:B------:R-:W-:-:S02]  /*e060*/  PRMT R18, RZ, 0x7610, R18 ;  /* 0x00007610ff127816 */ /* 0x000fc40000000012 */
[----:B------:R-:W-:Y:S01]  /*e070*/  PRMT R17, RZ, 0x7610, R17 ;  /* 0x00007610ff117816 */ /* 0x000fe20000000011 */
[----:B--2---:R1:W-:Y:S04]  /*e080*/  STL [R1+0x32d8], R19 ;  /* 0x0032d81301007387 */ /* 0x0043e80000100800 */
[----:B------:R-:W2:Y:S04]  /*e090*/  LDL R21, [R1+0xdcc] ;  /* 0x000dcc0001157983 */ /* 0x000ea80000100800 */
[----:B0-----:R-:W2:Y:S01]  /*e0a0*/  LDL.LU R27, [R1+0x11c] ;  /* 0x00011c00011b7983 */ /* 0x001ea20000300800 */
[----:B----4-:R-:W-:-:S03]  /*e0b0*/  IADD3 R4, P1, R3, R29, RZ ;  /* 0x0000001d03047210 */ /* 0x010fc60007f3e0ff */
[----:B------:R-:W4:Y:S02]  /*e0c0*/  LDL R3, [R1+0xd6c] ;  /* 0x000d6c0001037983 */ /* 0x000f240000100800 */
[----:B------:R-:W-:Y:S01]  /*e0d0*/  IMAD.X R5, R0, 0x1, R28, P1 ;  /* 0x0000000100057824 */ /* 0x000fe200008e061c */
[----:B------:R-:W-:Y:S01]  /*e0e0*/  PRMT R16, RZ, 0x7610, R16 ;  /* 0x00007610ff107816 */ /* 0x000fe20000000010 */
[----:B------:R-:W4:Y:S04]  /*e0f0*/  LDL.LU R0, [R1+0x114] ;  /* 0x0001140001007983 */ /* 0x000f280000300800 */
[----:B------:R3:W4:Y:S02]  /*e100*/  @!P0 LDG.E.U16 R18, [R4.64] ;  /* 0x0000000404128981 */ /* 0x000724000c1e1500 */
[----:B---3--:R-:W-:-:S05]  /*e110*/  IADD3 R4, P1, R20, R29, RZ ;  /* 0x0000001d14047210 */ /* 0x008fca0007f3e0ff */
[----:B------:R-:W-:-:S05]  /*e120*/  IMAD.X R5, R22, 0x1, R28, P1 ;  /* 0x0000000116057824 */ /* 0x000fca00008e061c */
[----:B------:R2:W3:Y:S02]  /*e130*/  @!P0 LDG.E.U16 R17, [R4.64] ;  /* 0x0000000404118981 */ /* 0x0004e4000c1e1500 */
[----:B--2---:R-:W-:-:S05]  /*e140*/  IADD3 R4, P1, R21, R29, RZ ;  /* 0x0000001d15047210 */ /* 0x004fca0007f3e0ff */
[----:B----4-:R-:W-:-:S05]  /*e150*/  IMAD.X R5, R3, 0x1, R28, P1 ;  /* 0x0000000103057824 */ /* 0x010fca00008e061c */
[----:B------:R-:W2:Y:S04]  /*e160*/  @!P0 LDG.E.U16 R16, [R4.64] ;  /* 0x0000000404108981 */ /* 0x000ea8000c1e1500 */
[----:B------:R0:W-:Y:S04]  /*e170*/  STL [R1+0x32dc], R18 ;  /* 0x0032dc1201007387 */ /* 0x0001e80000100800 */
[----:B------:R-:W4:Y:S04]  /*e180*/  LDL R20, [R1+0xf18] ;  /* 0x000f180001147983 */ /* 0x000f280000100800 */
[----:B-1----:R-:W4:Y:S04]  /*e190*/  LDL R19, [R1+0xe78] ;  /* 0x000e780001137983 */ /* 0x002f280000100800 */
[----:B---3--:R1:W-:Y:S04]  /*e1a0*/  STL [R1+0x32e0], R17 ;  /* 0x0032e01101007387 */ /* 0x0083e80000100800 */
[----:B0-----:R-:W3:Y:S04]  /*e1b0*/  LDL R18, [R1+0xe74] ;  /* 0x000e740001127983 */ /* 0x001ee80000100800 */
[----:B-1----:R-:W3:Y:S04]  /*e1c0*/  LDL R17, [R1+0xdc8] ;  /* 0x000dc80001117983 */ /* 0x002ee80000100800 */
[----:B------:R-:W-:Y:S04]  /*e1d0*/  STS.U16 [R26+0xb400], R24 ;  /* 0x00b400181a007388 */ /* 0x000fe80000000400 */
[----:B------:R-:W-:Y:S04]  /*e1e0*/  STS.U16 [R26+0xd400], R25 ;  /* 0x00d400191a007388 */ /* 0x000fe80000000400 */
[----:B------:R0:W-:Y:S01]  /*e1f0*/  STS.U16 [R26+0xf400], R2 ;  /* 0x00f400021a007388 */ /* 0x0001e20000000400 */
[----:B------:R-:W-:-:S03]  /*e200*/  PRMT R15, RZ, 0x7610, R15 ;  /* 0x00007610ff0f7816 */ /* 0x000fc6000000000f */
[----:B--2---:R1:W-:Y:S04]  /*e210*/  STL [R1+0x32e4], R16 ;  /* 0x0032e41001007387 */ /* 0x0043e80000100800 */
[----:B0-----:R-:W2:Y:S04]  /*e220*/  LDL R2, [R1+0xdc4] ;  /* 0x000dc40001027983 */ /* 0x001ea80000100800 */
[----:B-1----:R-:W2:Y:S01]  /*e230*/  LDL R16, [R1+0xd68] ;  /* 0x000d680001107983 */ /* 0x002ea20000100800 */
[----:B----4-:R-:W-:Y:S02]  /*e240*/  IADD3 R4, P1, R20, R29, RZ ;  /* 0x0000001d14047210 */ /* 0x010fe40007f3e0ff */
[----:B------:R-:W-:-:S02]  /*e250*/  PRMT R14, RZ, 0x7610, R14 ;  /* 0x00007610ff0e7816 */ /* 0x000fc4000000000e */
[----:B------:R-:W-:Y:S01]  /*e260*/  PRMT R13, RZ, 0x7610, R13 ;  /* 0x00007610ff0d7816 */ /* 0x000fe2000000000d */
[----:B------:R-:W-:Y:S01]  /*e270*/  IMAD.X R5, R19, 0x1, R28, P1 ;  /* 0x0000000113057824 */ /* 0x000fe200008e061c */
[----:B------:R-:W0:Y:S04]  /*e280*/  S2R R3, SR_TID.X ;  /* 0x0000000000037919 */ /* 0x000e280000002100 */
[----:B------:R3:W4:Y:S04]  /*e290*/  @!P0 LDG.E.U16 R15, [R4.64] ;  /* 0x00000004040f8981 */ /* 0x000728000c1e1500 */
[----:B------:R-:W4:Y:S01]  /*e2a0*/  LDL.LU R23, [R1+0x108] ;  /* 0x0001080001177983 */ /* 0x000f220000300800 */
[----:B---3--:R-:W-:-:S05]  /*e2b0*/  IADD3 R4, P1, R18, R29, RZ ;  /* 0x0000001d12047210 */ /* 0x008fca0007f3e0ff */
[----:B------:R-:W-:-:S05]  /*e2c0*/  IMAD.X R5, R17, 0x1, R28, P1 ;  /* 0x0000000111057824 */ /* 0x000fca00008e061c */
[----:B------:R2:W3:Y:S01]  /*e2d0*/  @!P0 LDG.E.U16 R14, [R4.64] ;  /* 0x00000004040e8981 */ /* 0x0004e2000c1e1500 */
[----:B0-----:R-:W-:-:S05]  /*e2e0*/  LOP3.LUT R3, R3, 0x1ff, RZ, 0xc0, !PT ;  /* 0x000001ff03037812 */ /* 0x001fca00078ec0ff */
[----:B------:R-:W-:Y:S01]  /*e2f0*/  IMAD.SHL.U32 R3, R3, 0x2, RZ ;  /* 0x0000000203037824 */ /* 0x000fe200078e00ff */
[----:B--2---:R-:W-:-:S05]  /*e300*/  IADD3 R4, P1, R2, R29, RZ ;  /* 0x0000001d02047210 */ /* 0x004fca0007f3e0ff */
[----:B------:R-:W-:-:S05]  /*e310*/  IMAD.X R5, R16, 0x1, R28, P1 ;  /* 0x0000000110057824 */ /* 0x000fca00008e061c */
[----:B------:R-:W2:Y:S01]  /*e320*/  @!P0 LDG.E.U16 R13, [R4.64] ;  /* 0x00000004040d8981 */ /* 0x000ea2000c1e1500 */
[----:B------:R-:W-:-:S03]  /*e330*/  LOP3.LUT R3, R3, 0x60, RZ, 0x3c, !PT ;  /* 0x0000006003037812 */ /* 0x000fc600078e3cff */
[----:B----4-:R-:W-:Y:S04]  /*e340*/  STL [R1+0x32e8], R15 ;  /* 0x0032e80f01007387 */ /* 0x010fe80000100800 */
[----:B------:R-:W4:Y:S04]  /*e350*/  LDL.LU R24, [R1+0x100] ;  /* 0x0001000001187983 */ /* 0x000f280000300800 */
[----:B------:R-:W-:Y:S04]  /*e360*/  STS.U16 [R3+0x1800], R27 ;  /* 0x0018001b03007388 */ /* 0x000fe80000000400 */
[----:B------:R-:W4:Y:S04]  /*e370*/  LDL.LU R25, [R1+0xf0] ;  /* 0x0000f00001197983 */ /* 0x000f280000300800 */
[----:B------:R0:W-:Y:S04]  /*e380*/  STS.U16 [R3+0x3800], R0 ;  /* 0x0038000003007388 */ /* 0x0001e80000000400 */
[----:B---3--:R1:W-:Y:S04]  /*e390*/  STL [R1+0x32ec], R14 ;  /* 0x0032ec0e01007387 */ /* 0x0083e80000100800 */
[----:B0-----:R-:W3:Y:S04]  /*e3a0*/  LDL R0, [R1+0xf14] ;  /* 0x000f140001007983 */ /* 0x001ee80000100800 */
[----:B------:R-:W4:Y:S04]  /*e3b0*/  LDL.LU R26, [R1+0xdc] ;  /* 0x0000dc00011a7983 */ /* 0x000f280000300800 */
[----:B------:R-:W4:Y:S04]  /*e3c0*/  LDL R2, [R1+0xe70] ;  /* 0x000e700001027983 */ /* 0x000f280000100800 */
[----:B------:R-:W4:Y:S04]  /*e3d0*/  LDL R21, [R1+0xe6c] ;  /* 0x000e6c0001157983 */ /* 0x000f280000100800 */
[----:B------:R-:W4:Y:S04]  /*e3e0*/  LDL R20, [R1+0xdc0] ;  /* 0x000dc00001147983 */ /* 0x000f280000100800 */
[----:B------:R-:W4:Y:S04]  /*e3f0*/  LDL R19, [R1+0xdbc] ;  /* 0x000dbc0001137983 */ /* 0x000f280000100800 */
[----:B------:R-:W4:Y:S04]  /*e400*/  LDL R18, [R1+0xd64] ;  /* 0x000d640001127983 */ /* 0x000f280000100800 */
[----:B------:R-:W4:Y:S04]  /*e410*/  LDL R17, [R1+0xf10] ;  /* 0x000f100001117983 */ /* 0x000f280000100800 */
[----:B------:R-:W4:Y:S04]  /*e420*/  LDL R16, [R1+0xe68] ;  /* 0x000e680001107983 */ /* 0x000f280000100800 */
[----:B------:R-:W4:Y:S04]  /*e430*/  LDL.LU R27, [R1+0xd0] ;  /* 0x0000d000011b7983 */ /* 0x000f280000300800 */
[----:B------:R-:W4:Y:S04]  /*e440*/  LDL R15, [R1+0xe64] ;  /* 0x000e6400010f7983 */ /* 0x000f280000100800 */
[----:B--2---:R0:W-:Y:S04]  /*e450*/  STL [R1+0x32f0], R13 ;  /* 0x0032f00d01007387 */ /* 0x0041e80000100800 */
[----:B-1----:R-:W2:Y:S01]  /*e460*/  LDL R14, [R1+0xdb8] ;  /* 0x000db800010e7983 */ /* 0x002ea20000100800 */
[----:B------:R-:W-:-:S02]  /*e470*/  PRMT R12, RZ, 0x7610, R12 ;  /* 0x00007610ff0c7816 */ /* 0x000fc4000000000c */
[----:B------:R-:W-:Y:S02]  /*e480*/  PRMT R11, RZ, 0x7610, R11 ;  /* 0x00007610ff0b7816 */ /* 0x000fe4000000000b */
[-C--:B---3--:R-:W-:Y:S02]  /*e490*/  IADD3 R4, P1, R0, R29.reuse, RZ ;  /* 0x0000001d00047210 */ /* 0x088fe40007f3e0ff */
[----:B------:R-:W-:Y:S01]  /*e4a0*/  PRMT R10, RZ, 0x7610, R10 ;  /* 0x00007610ff0a7816 */ /* 0x000fe2000000000a */
[----:B------:R-:W3:Y:S02]  /*e4b0*/  LDL.LU R0, [R1+0xbc] ;  /* 0x0000bc0001007983 */ /* 0x000ee40000300800 */
[----:B----4-:R-:W-:Y:S01]  /*e4c0*/  IMAD.X R5, R2, 0x1, R28, P1 ;  /* 0x0000000102057824 */ /* 0x010fe200008e061c */
[----:B------:R-:W-:Y:S01]  /*e4d0*/  PRMT R9, RZ, 0x7610, R9 ;  /* 0x00007610ff097816 */ /* 0x000fe20000000009 */
[----:B------:R-:W4:Y:S04]  /*e4e0*/  LDL R2, [R1+0xdb4] ;  /* 0x000db40001027983 */ /* 0x000f280000100800 */
[----:B------:R1:W4:Y:S02]  /*e4f0*/  @!P0 LDG.E.U16 R12, [R4.64] ;  /* 0x00000004040c8981 */ /* 0x000324000c1e1500 */
[----:B-1----:R-:W-:-:S05]  /*e500*/  IADD3 R4, P1, R21, R29, RZ ;  /* 0x0000001d15047210 */ /* 0x002fca0007f3e0ff */
[----:B------:R-:W-:-:S05]  /*e510*/  IMAD.X R5, R20, 0x1, R28, P1 ;  /* 0x0000000114057824 */ /* 0x000fca00008e061c */
[----:B------:R1:W4:Y:S02]  /*e520*/  @!P0 LDG.E.U16 R11, [R4.64] ;  /* 0x00000004040b8981 */ /* 0x000324000c1e1500 */
[----:B-1----:R-:W-:-:S05]  /*e530*/  IADD3 R4, P1, R19, R29, RZ ;  /* 0x0000001d13047210 */ /* 0x002fca0007f3e0ff */
[----:B------:R-:W-:-:S05]  /*e540*/  IMAD.X R5, R18, 0x1, R28, P1 ;  /* 0x0000000112057824 */ /* 0x000fca00008e061c */
[----:B------:R1:W4:Y:S02]  /*e550*/  @!P0 LDG.E.U16 R10, [R4.64] ;  /* 0x00000004040a8981 */ /* 0x000324000c1e1500 */
[----:B-1----:R-:W-:-:S05]  /*e560*/  IADD3 R4, P1, R17, R29, RZ ;  /* 0x0000001d11047210 */ /* 0x002fca0007f3e0ff */
[----:B------:R-:W-:-:S05]  /*e570*/  IMAD.X R5, R16, 0x1, R28, P1 ;  /* 0x0000000110057824 */ /* 0x000fca00008e061c */
[----:B------:R1:W4:Y:S01]  /*e580*/  @!P0 LDG.E.U16 R9, [R4.64] ;  /* 0x0000000404098981 */ /* 0x000322000c1e1500 */
[----:B------:R-:W-:Y:S02]  /*e590*/  PRMT R8, RZ, 0x7610, R8 ;  /* 0x00007610ff087816 */ /* 0x000fe40000000008 */
[----:B-1----:R-:W-:-:S05]  /*e5a0*/  IADD3 R4, P1, R15, R29, RZ ;  /* 0x0000001d0f047210 */ /* 0x002fca0007f3e0ff */
[----:B--2---:R-:W-:-:S05]  /*e5b0*/  IMAD.X R5, R14, 0x1, R28, P1 ;  /* 0x000000010e057824 */ /* 0x004fca00008e061c */
[----:B------:R-:W2:Y:S04]  /*e5c0*/  @!P0 LDG.E.U16 R8, [R4.64] ;  /* 0x0000000404088981 */ /* 0x000ea8000c1e1500 */
[----:B------:R-:W-:Y:S04]  /*e5d0*/  STS.U16 [R3+0x5800], R23 ;  /* 0x0058001703007388 */ /* 0x000fe80000000400 */
[----:B------:R-:W-:Y:S04]  /*e5e0*/  STS.U16 [R3+0x7800], R24 ;  /* 0x0078001803007388 */ /* 0x000fe80000000400 */
[----:B------:R-:W-:Y:S04]  /*e5f0*/  STS.U16 [R3+0x9800], R25 ;  /* 0x0098001903007388 */ /* 0x000fe80000000400 */
[----:B------:R-:W-:Y:S04]  /*e600*/  STS.U16 [R3+0xb800], R26 ;  /* 0x00b8001a03007388 */ /* 0x000fe80000000400 */
[----:B------:R-:W-:Y:S04]  /*e610*/  STS.U16 [R3+0xd800], R27 ;  /* 0x00d8001b03007388 */ /* 0x000fe80000000400 */
[----:B---3--:R-:W-:Y:S04]  /*e620*/  STS.U16 [R3+0xf800], R0 ;  /* 0x00f8000003007388 */ /* 0x008fe80000000400 */
[----:B----4-:R-:W-:Y:S04]  /*e630*/  STL [R1+0x32f4], R12 ;  /* 0x0032f40c01007387 */ /* 0x010fe80000100800 */
[----:B------:R-:W-:Y:S04]  /*e640*/  STL [R1+0x32f8], R11 ;  /* 0x0032f80b01007387 */ /* 0x000fe80000100800 */
[----:B------:R-:W-:Y:S04]  /*e650*/  STL [R1+0x32fc], R10 ;  /* 0x0032fc0a01007387 */ /* 0x000fe80000100800 */
[----:B------:R-:W-:Y:S04]  /*e660*/  STL [R1+0x3300], R9 ;  /* 0x0033000901007387 */ /* 0x000fe80000100800 */
[----:B0-----:R-:W3:Y:S04]  /*e670*/  LDL.LU R13, [R1+0x204] ;  /* 0x00020400010d7983 */ /* 0x001ee80000300800 */
[----:B--2---:R0:W-:Y:S04]  /*e680*/  STL [R1+0x3304], R8 ;  /* 0x0033040801007387 */ /* 0x0041e80000100800 */
[----:B0-----:R-:W2:Y:S04]  /*e690*/  LDL R8, [R1+0xd60] ;  /* 0x000d600001087983 */ /* 0x001ea80000100800 */
[----:B------:R-:W4:Y:S04]  /*e6a0*/  LDL.LU R0, [R1+0x200] ;  /* 0x0002000001007983 */ /* 0x000f280000300800 */
[----:B------:R-:W3:Y:S04]  /*e6b0*/  LDL R10, [R1+0xf0c] ;  /* 0x000f0c00010a7983 */ /* 0x000ee80000100800 */
[----:B------:R-:W3:Y:S01]  /*e6c0*/  LDL R9, [R1+0xe60] ;  /* 0x000e600001097983 */ /* 0x000ee20000100800 */
[----:B------:R-:W-:-:S02]  /*e6d0*/  IADD3 R4, P1, R2, R29, RZ ;  /* 0x0000001d02047210 */ /* 0x000fc40007f3e0ff */
[----:B------:R-:W-:Y:S02]  /*e6e0*/  PRMT R7, RZ, 0x7610, R7 ;  /* 0x00007610ff077816 */ /* 0x000fe40000000007 */
[----:B------:R-:W-:Y:S01]  /*e6f0*/  PRMT R6, RZ, 0x7610, R6 ;  /* 0x00007610ff067816 */ /* 0x000fe20000000006 */
[----:B------:R-:W0:Y:S04]  /*e700*/  S2R R3, SR_TID.X ;  /* 0x0000000000037919 */ /* 0x000e280000002100 */
[----:B------:R-:W4:Y:S04]  /*e710*/  LDL.LU R14, [R1+0x118] ;  /* 0x00011800010e7983 */ /* 0x000f280000300800 */
[----:B------:R-:W4:Y:S04]  /*e720*/  LDL.LU R15, [R1+0x10c] ;  /* 0x00010c00010f7983 */ /* 0x000f280000300800 */
[----:B------:R-:W4:Y:S04]  /*e730*/  LDL.LU R16, [R1+0xfc] ;  /* 0x0000fc0001107983 */ /* 0x000f280000300800 */
[----:B------:R-:W4:Y:S04]  /*e740*/  LDL.LU R18, [R1+0xe8] ;  /* 0x0000e80001127983 */ /* 0x000f280000300800 */
[----:B------:R-:W4:Y:S04]  /*e750*/  LDL.LU R19, [R1+0xd8] ;  /* 0x0000d80001137983 */ /* 0x000f280000300800 */
[----:B------:R-:W4:Y:S01]  /*e760*/  LDL.LU R20, [R1+0xc8] ;  /* 0x0000c80001147983 */ /* 0x000f220000300800 */
[----:B--2---:R-:W-:-:S03]  /*e770*/  IMAD.X R5, R8, 0x1, R28, P1 ;  /* 0x0000000108057824 */ /* 0x004fc600008e061c */
[----:B------:R-:W2:Y:S04]  /*e780*/  LDL.LU R21, [R1+0xc4] ;  /* 0x0000c40001157983 */ /* 0x000ea80000300800 */
[----:B------:R3:W2:Y:S01]  /*e790*/  @!P0 LDG.E.U16 R7, [R4.64] ;  /* 0x0000000404078981 */ /* 0x0006a2000c1e1500 */
[----:B0-----:R-:W-:-:S03]  /*e7a0*/  LOP3.LUT R3, R3, 0x1ff, RZ, 0xc0, !PT ;  /* 0x000001ff03037812 */ /* 0x001fc600078ec0ff */
[----:B------:R-:W4:Y:S04]  /*e7b0*/  LDL.LU R22, [R1+0xb8] ;  /* 0x0000b80001167983 */ /* 0x000f280000300800 */
[----:B------:R-:W4:Y:S01]  /*e7c0*/  LDL.LU R23, [R1+0xb4] ;  /* 0x0000b40001177983 */ /* 0x000f220000300800 */
[----:B---3--:R-:W-:-:S03]  /*e7d0*/  IADD3 R4, P1, R10, R29, RZ ;  /* 0x0000001d0a047210 */ /* 0x008fc60007f3e0ff */
[----:B------:R-:W3:Y:S02]  /*e7e0*/  LDL.LU R24, [R1+0xb0] ;  /* 0x0000b00001187983 */ /* 0x000ee40000300800 */
[----:B------:R-:W-:Y:S02]  /*e7f0*/  IMAD.X R5, R9, 0x1, R28, P1 ;  /* 0x0000000109057824 */ /* 0x000fe400008e061c */
[----:B------:R-:W3:Y:S04]  /*e800*/  LDL.LU R25, [R1+0xa8] ;  /* 0x0000a80001197983 */ /* 0x000ee80000300800 */
[----:B------:R-:W3:Y:S01]  /*e810*/  @!P0 LDG.E.U16 R6, [R4.64] ;  /* 0x0000000404068981 */ /* 0x000ee2000c1e1500 */
[----:B------:R-:W-:-:S03]  /*e820*/  IMAD.SHL.U32 R17, R3, 0x2, RZ ;  /* 0x0000000203117824 */ /* 0x000fc600078e00ff */
[----:B------:R-:W4:Y:S04]  /*e830*/  LDL.LU R26, [R1+0xa4] ;  /* 0x0000a400011a7983 */ /* 0x000f280000300800 */
[----:B------:R-:W4:Y:S04]  /*e840*/  LDL.LU R27, [R1+0xa0] ;  /* 0x0000a000011b7983 */ /* 0x000f280000300800 */
[----:B------:R-:W4:Y:S04]  /*e850*/  LDL.LU R2, [R1+0x98] ;  /* 0x0000980001027983 */ /* 0x000f280000300800 */
[----:B------:R-:W4:Y:S04]  /*e860*/  LDL.LU R3, [R1+0x94] ;  /* 0x0000940001037983 */ /* 0x000f280000300800 */
[----:B--2---:R-:W-:Y:S04]  /*e870*/  STL [R1+0x3308], R7 ;  /* 0x0033080701007387 */ /* 0x004fe80000100800 */
[----:B------:R-:W-:Y:S04]  /*e880*/  STL [R1+0xfd8], R29 ;  /* 0x000fd81d01007387 */ /* 0x000fe80000100800 */
[----:B------:R-:W-:Y:S04]  /*e890*/  STL [R1+0xfdc], R28 ;  /* 0x000fdc1c01007387 */ /* 0x000fe80000100800 */
[----:B---3--:R0:W-:Y:S04]  /*e8a0*/  STL [R1+0x330c], R6 ;  /* 0x00330c0601007387 */ /* 0x0081e80000100800 */
[----:B0-----:R-:W2:Y:S04]  /*e8b0*/  LDL.LU R6, [R1+0x7c] ;  /* 0x00007c0001067983 */ /* 0x001ea80000300800 */
[----:B--2---:R0:W-:Y:S04]  /*e8c0*/  STL [R1+0x3310], R6 ;  /* 0x0033100601007387 */ /* 0x0041e80000100800 */
[----:B0-----:R-:W2:Y:S04]  /*e8d0*/  LDL.LU R6, [R1+0x80] ;  /* 0x0000800001067983 */ /* 0x001ea80000300800 */
[----:B--2---:R0:W-:Y:S04]  /*e8e0*/  STL [R1+0x3314], R6 ;  /* 0x0033140601007387 */ /* 0x0041e80000100800 */
[----:B0-----:R-:W2:Y:S01]  /*e8f0*/  LDL.LU R6, [R1+0x84] ;  /* 0x0000840001067983 */ /* 0x001ea20000300800 */
[----:B------:R-:W-:-:S05]  /*e900*/  LOP3.LUT R8, R17, 0x70, RZ, 0x3c, !PT ;  /* 0x0000007011087812 */ /* 0x000fca00078e3cff */
[----:B------:R-:W-:Y:S04]  /*e910*/  STS.U16 [R8+0x1c00], R13 ;  /* 0x001c000d08007388 */ /* 0x000fe80000000400 */
[----:B----4-:R0:W-:Y:S04]  /*e920*/  STS.U16 [R8+0x3c00], R0 ;  /* 0x003c000008007388 */ /* 0x0101e80000000400 */
[----:B0-----:R-:W0:Y:S04]  /*e930*/  S2R R0, SR_TID.X ;  /* 0x0000000000007919 */ /* 0x001e280000002100 */
[----:B------:R-:W-:Y:S04]  /*e940*/  STS.U16 [R8+0x5c00], R14 ;  /* 0x005c000e08007388 */ /* 0x000fe80000000400 */
[----:B------:R-:W-:Y:S04]  /*e950*/  STS.U16 [R8+0x7c00], R15 ;  /* 0x007c000f08007388 */ /* 0x000fe80000000400 */
[----:B--2---:R1:W-:Y:S04]  /*e960*/  STL [R1+0x3318], R6 ;  /* 0x0033180601007387 */ /* 0x0043e80000100800 */
[----:B-1----:R-:W2:Y:S01]  /*e970*/  LDL.LU R6, [R1+0x90] ;  /* 0x0000900001067983 */ /* 0x002ea20000300800 */
[----:B0-----:R-:W-:-:S03]  /*e980*/  LOP3.LUT R0, R0, 0x1c0, RZ, 0xc0, !PT ;  /* 0x000001c000007812 */ /* 0x001fc600078ec0ff */
[----:B------:R-:W-:Y:S04]  /*e990*/  STS.U16 [R8+0x9c00], R16 ;  /* 0x009c001008007388 */ /* 0x000fe80000000400 */
[----:B------:R-:W-:Y:S04]  /*e9a0*/  STS.U16 [R8+0xbc00], R18 ;  /* 0x00bc001208007388 */ /* 0x000fe80000000400 */
[----:B------:R-:W-:Y:S04]  /*e9b0*/  STS.U16 [R8+0xdc00], R19 ;  /* 0x00dc001308007388 */ /* 0x000fe80000000400 */
[----:B------:R0:W-:Y:S04]  /*e9c0*/  STS.U16 [R8+0xfc00], R20 ;  /* 0x00fc001408007388 */ /* 0x0001e80000000400 */
[----:B------:R-:W3:Y:S01]  /*e9d0*/  LDL.LU R7, [R1+0x78] ;  /* 0x0000780001077983 */ /* 0x000ee20000300800 */
[----:B------:R-:W-:-:S03]  /*e9e0*/  SHF.R.U32.HI R0, RZ, 0x2, R0 ;  /* 0x00000002ff007819 */ /* 0x000fc60000011600 */
[----:B0-----:R-:W4:Y:S04]  /*e9f0*/  LDL.LU R8, [R1+0x70] ;  /* 0x0000700001087983 */ /* 0x001f280000300800 */
[----:B------:R-:W3:Y:S04]  /*ea00*/  LDL.LU R9, [R1+0x6c] ;  /* 0x00006c0001097983 */ /* 0x000ee80000300800 */
[----:B------:R-:W3:Y:S04]  /*ea10*/  LDL.LU R10, [R1+0x68] ;  /* 0x00006800010a7983 */ /* 0x000ee80000300800 */
[----:B------:R-:W3:Y:S01]  /*ea20*/  LDL.LU R11, [R1+0x64] ;  /* 0x00006400010b7983 */ /* 0x000ee20000300800 */
[----:B------:R-:W-:-:S03]  /*ea30*/  LOP3.LUT R0, R17, R0, RZ, 0x3c, !PT ;  /* 0x0000000011007212 */ /* 0x000fc600078e3cff */
        /* <DEDUP_REMOVED lines=8> */
[----:B------:R0:W-:Y:S04]  /*eac0*/  STS.U16 [R0+0x1fc00], R21 ;  /* 0x01fc001500007388 */ /* 0x0001e80000000400 */
[----:B------:R-:W3:Y:S04]  /*ead0*/  LDL.LU R20, [R1+0x3c] ;  /* 0x00003c0001147983 */ /* 0x000ee80000300800 */
[----:B------:R1:W-:Y:S04]  /*eae0*/  STS.U16 [R0+0x10000], R22 ;  /* 0x0100001600007388 */ /* 0x0003e80000000400 */
[----:B0-----:R-:W3:Y:S04]  /*eaf0*/  LDL.LU R21, [R1+0x38] ;  /* 0x0000380001157983 */ /* 0x001ee80000300800 */
[----:B------:R0:W-:Y:S04]  /*eb00*/  STS.U16 [R0+0x10400], R23 ;  /* 0x0104001700007388 */ /* 0x0001e80000000400 */
[----:B-1----:R-:W3:Y:S04]  /*eb10*/  LDL.LU R22, [R1+0x34] ;  /* 0x0000340001167983 */ /* 0x002ee80000300800 */
        /* <DEDUP_REMOVED lines=12> */
[----:B0-----:R-:W3:Y:S04]  /*ebe0*/  LDL.LU R3, [R1+0x18] ;  /* 0x0000180001037983 */ /* 0x001ee80000300800 */
[----:B------:R-:W3:Y:S04]  /*ebf0*/  LDL.LU R4, [R1+0x14] ;  /* 0x0000140001047983 */ /* 0x000ee80000300800 */
[----:B------:R-:W3:Y:S04]  /*ec00*/  LDL.LU R5, [R1+0x10] ;  /* 0x0000100001057983 */ /* 0x000ee80000300800 */
[----:B------:R-:W3:Y:S04]  /*ec10*/  LDL.LU R28, [R1+0xc] ;  /* 0x00000c00011c7983 */ /* 0x000ee80000300800 */
[----:B------:R-:W3:Y:S04]  /*ec20*/  LDL.LU R29, [R1+0x8] ;  /* 0x00000800011d7983 */ /* 0x000ee80000300800 */
[----:B--2---:R0:W-:Y:S04]  /*ec30*/  STS.U16 [R0+0x12000], R6 ;  /* 0x0120000600007388 */ /* 0x0041e80000000400 */
[----:B0-----:R-:W2:Y:S04]  /*ec40*/  LDL.LU R6, [R1+0x3318] ;  /* 0x0033180001067983 */ /* 0x001ea80000300800 */
[----:B--2---:R0:W-:Y:S04]  /*ec50*/  STS.U16 [R0+0x12400], R6 ;  /* 0x0124000600007388 */ /* 0x0041e80000000400 */
[----:B0-----:R-:W2:Y:S04]  /*ec60*/  LDL.LU R6, [R1+0x3314] ;  /* 0x0033140001067983 */ /* 0x001ea80000300800 */
[----:B--2---:R0:W-:Y:S04]  /*ec70*/  STS.U16 [R0+0x12800], R6 ;  /* 0x0128000600007388 */ /* 0x0041e80000000400 */
[----:B0-----:R-:W2:Y:S04]  /*ec80*/  LDL.LU R6, [R1+0x3310] ;  /* 0x0033100001067983 */ /* 0x001ea80000300800 */
[----:B--2---:R0:W-:Y:S04]  /*ec90*/  STS.U16 [R0+0x12c00], R6 ;  /* 0x012c000600007388 */ /* 0x0041e80000000400 */
[----:B---3--:R1:W-:Y:S04]  /*eca0*/  STS.U16 [R0+0x13000], R7 ;  /* 0x0130000700007388 */ /* 0x0083e80000000400 */
[----:B----4-:R2:W-:Y:S04]  /*ecb0*/  STS.U16 [R0+0x13400], R8 ;  /* 0x0134000800007388 */ /* 0x0105e80000000400 */
[----:B0-----:R-:W3:Y:S04]  /*ecc0*/  LDL.LU R6, [R1+0x330c] ;  /* 0x00330c0001067983 */ /* 0x001ee80000300800 */
[----:B-1----:R-:W4:Y:S04]  /*ecd0*/  LDL.LU R7, [R1+0x3308] ;  /* 0x0033080001077983 */ /* 0x002f280000300800 */
[----:B--2---:R-:W2:Y:S04]  /*ece0*/  LDL.LU R8, [R1+0x3304] ;  /* 0x0033040001087983 */ /* 0x004ea80000300800 */
[----:B------:R0:W-:Y:S04]  /*ecf0*/  STS.U16 [R0+0x13800], R9 ;  /* 0x0138000900007388 */ /* 0x0001e80000000400 */
[----:B------:R1:W-:Y:S04]  /*ed00*/  STS.U16 [R0+0x13c00], R10 ;  /* 0x013c000a00007388 */ /* 0x0003e80000000400 */
[----:B------:R1:W-:Y:S04]  /*ed10*/  STS.U16 [R0+0x14000], R11 ;  /* 0x0140000b00007388 */ /* 0x0003e80000000400 */
[----:B0-----:R-:W2:Y:S04]  /*ed20*/  LDL.LU R9, [R1+0x3300] ;  /* 0x0033000001097983 */ /* 0x001ea80000300800 */
[----:B-1----:R-:W2:Y:S04]  /*ed30*/  LDL.LU R10, [R1+0x32fc] ;  /* 0x0032fc00010a7983 */ /* 0x002ea80000300800 */
[----:B------:R-:W2:Y:S04]  /*ed40*/  LDL.LU R11, [R1+0x32f8] ;  /* 0x0032f800010b7983 */ /* 0x000ea80000300800 */
        /* <DEDUP_REMOVED lines=36> */
[----:B------:R-:W-:Y:S04]  /*ef90*/  STS.U16 [R0+0x18c00], R4 ;  /* 0x018c000400007388 */ /* 0x000fe80000000400 */
[----:B------:R-:W-:Y:S04]  /*efa0*/  STS.U16 [R0+0x19000], R5 ;  /* 0x0190000500007388 */ /* 0x000fe80000000400 */
[----:B------:R0:W-:Y:S04]  /*efb0*/  STS.U16 [R0+0x19400], R28 ;  /* 0x0194001c00007388 */ /* 0x0001e80000000400 */
[----:B------:R-:W-:Y:S04]  /*efc0*/  STS.U16 [R0+0x19800], R29 ;  /* 0x0198001d00007388 */ /* 0x000fe80000000400 */
[----:B0-----:R-:W3:Y:S04]  /*efd0*/  LDL R28, [R1+0x12c] ;  /* 0x00012c00011c7983 */ /* 0x001ee80000100800 */
[----:B--2---:R-:W-:Y:S04]  /*efe0*/  STS.U16 [R0+0x19c00], R3 ;  /* 0x019c000300007388 */ /* 0x004fe80000000400 */
[----:B------:R-:W-:Y:S04]  /*eff0*/  STS.U16 [R0+0x1a000], R2 ;  /* 0x01a0000200007388 */ /* 0x000fe80000000400 */
[----:B------:R0:W-:Y:S04]  /*f000*/  STS.U16 [R0+0x1a400], R27 ;  /* 0x01a4001b00007388 */ /* 0x0001e80000000400 */
[----:B0-----:R-:W2:Y:S04]  /*f010*/  LDL R27, [R1+0x128] ;  /* 0x00012800011b7983 */ /* 0x001ea80000100800 */
[----:B------:R-:W-:Y:S04]  /*f020*/  STS.U16 [R0+0x1a800], R26 ;  /* 0x01a8001a00007388 */ /* 0x000fe80000000400 */
        /* <DEDUP_REMOVED lines=18> */
[----:B----4-:R-:W-:Y:S04]  /*f150*/  STS.U16 [R0+0x1f400], R7 ;  /* 0x01f4000700007388 */ /* 0x010fe80000000400 */
[----:B---3--:R-:W-:Y:S04]  /*f160*/  STS.U16 [R0+0x1f800], R6 ;  /* 0x01f8000600007388 */ /* 0x008fe80000000400 */
[----:B------:R-:W-:Y:S06]  /*f170*/  BAR.SYNC.DEFER_BLOCKING 0x0 ;  /* 0x0000000000007b1d */ /* 0x000fec0000010000 */
[----:B--2---:R-:W0:Y:S04]  /*f180*/  LDSM.16.MT88.4 R12, [R27] ;  /* 0x000000001b0c783b */ /* 0x004e280000004200 */
[----:B------:R-:W1:Y:S04]  /*f190*/  LDSM.16.MT88.4 R4, [R27+0x80] ;  /* 0x000080001b04783b */ /* 0x000e680000004200 */
[----:B------:R-:W-:Y:S04]  /*f1a0*/  LDSM.16.MT88.4 R16, [R27+0x280] ;  /* 0x000280001b10783b */ /* 0x000fe80000004200 */
[----:B------:R-:W-:Y:S04]  /*f1b0*/  LDSM.16.MT88.4 R20, [R27+0x300] ;  /* 0x000300001b14783b */ /* 0x000fe80000004200 */
[----:B0-----:R-:W-:Y:S01]  /*f1c0*/  STL.64 [R1+0x10], R12 ;  /* 0x0000100c01007387 */ /* 0x001fe20000100a00 */
[----:B------:R-:W-:-:S02]  /*f1d0*/  IMAD.MOV.U32 R11, RZ, RZ, R12 ;  /* 0x000000ffff0b7224 */ /* 0x000fc400078e000c */
[----:B------:R-:W-:Y:S01]  /*f1e0*/  IMAD.MOV.U32 R10, RZ, RZ, R13 ;  /* 0x000000ffff0a7224 */ /* 0x000fe200078e000d */
[----:B------:R-:W-:Y:S01]  /*f1f0*/  STL.64 [R1+0x18], R14 ;  /* 0x0000180e01007387 */ /* 0x000fe20000100a00 */
[----:B------:R-:W-:Y:S02]  /*f200*/  IMAD.MOV.U32 R9, RZ, RZ, R14 ;  /* 0x000000ffff097224 */ /* 0x000fe400078e000e */
[----:B------:R-:W-:Y:S02]  /*f210*/  IMAD.MOV.U32 R8, RZ, RZ, R15 ;  /* 0x000000ffff087224 */ /* 0x000fe400078e000f */
[----:B------:R-:W0:Y:S01]  /*f220*/  LDSM.16.M88.4 R12, [R28+0x10000] ;  /* 0x010000001c0c783b */ /* 0x000e220000000200 */
[----:B-1----:R-:W-:Y:S02]  /*f230*/  IMAD.MOV.U32 R29, RZ, RZ, R4 ;  /* 0x000000ffff1d7224 */ /* 0x002fe400078e0004 */
[----:B------:R-:W-:Y:S02]  /*f240*/  IMAD.MOV.U32 R3, RZ, RZ, R5 ;  /* 0x000000ffff037224 */ /* 0x000fe400078e0005 */
[----:B------:R-:W-:-:S02]  /*f250*/  IMAD.MOV.U32 R2, RZ, RZ, R6 ;  /* 0x000000ffff027224 */ /* 0x000fc400078e0006 */
[----:B------:R-:W-:Y:S01]  /*f260*/  IMAD.MOV.U32 R0, RZ, RZ, R7 ;  /* 0x000000ffff007224 */ /* 0x000fe200078e0007 */
[----:B0-----:R-:W-:Y:S04]  /*f270*/  STL.64 [R1+0x110], R12 ;  /* 0x0001100c01007387 */ /* 0x001fe80000100a00 */
[----:B------:R-:W-:Y:S04]  /*f280*/  STL.64 [R1+0x118], R14 ;  /* 0x0001180e01007387 */ /* 0x000fe80000100a00 */
[----:B------:R-:W-:Y:S04]  /*f290*/  STL.64 [R1], R4 ;  /* 0x0000000401007387 */ /* 0x000fe80000100a00 */
[----:B------:R-:W-:Y:S04]  /*f2a0*/  STL.64 [R1+0x8], R6 ;  /* 0x0000080601007387 */ /* 0x000fe80000100a00 */
[----:B------:R-:W0:Y:S04]  /*f2b0*/  LDSM.16.MT88.4 R4, [R27+0x100] ;  /* 0x000100001b04783b */ /* 0x000e280000004200 */
[----:B------:R-:W-:Y:S04]  /*f2c0*/  LDSM.16.MT88.4 R12, [R27+0x200] ;  /* 0x000200001b0c783b */ /* 0x000fe80000004200 */
[----:B0-----:R-:W-:Y:S04]  /*f2d0*/  STL.64 [R1+0x3278], R6 ;  /* 0x0032780601007387 */ /* 0x001fe80000100a00 */
[----:B------:R0:W-:Y:S04]  /*f2e0*/  STL.64 [R1+0x3270], R4 ;  /* 0x0032700401007387 */ /* 0x0001e80000100a00 */
[----:B0-----:R-:W2:Y:S04]  /*f2f0*/  LDL.LU.64 R4, [R1+0x570] ;  /* 0x0005700001047983 */ /* 0x001ea80000300a00 */
[----:B------:R-:W3:Y:S04]  /*f300*/  LDL.LU.64 R6, [R1+0x578] ;  /* 0x0005780001067983 */ /* 0x000ee80000300a00 */
[----:B---3--:R0:W-:Y:S04]  /*f310*/  STL.64 [R1+0x3288], R6 ;  /* 0x0032880601007387 */ /* 0x0081e80000100a00 */
[----:B--2---:R1:W-:Y:S01]  /*f320*/  STL.64 [R1+0x3280], R4 ;  /* 0x0032800401007387 */ /* 0x0043e20000100a00 */
[----:B0-----:R-:W-:-:S02]  /*f330*/  IMAD.MOV.U32 R6, RZ, RZ, R9 ;  /* 0x000000ffff067224 */ /* 0x001fc400078e0009 */
[----:B------:R-:W-:Y:S02]  /*f340*/  IMAD.MOV.U32 R7, RZ, RZ, R8 ;  /* 0x000000ffff077224 */ /* 0x000fe400078e0008 */
[----:B-1----:R-:W-:Y:S02]  /*f350*/  IMAD.MOV.U32 R4, RZ, RZ, R11 ;  /* 0x000000ffff047224 */ /* 0x002fe400078e000b */
[----:B------:R-:W-:Y:S02]  /*f360*/  IMAD.MOV.U32 R5, RZ, RZ, R10 ;  /* 0x000000ffff057224 */ /* 0x000fe400078e000a */
[----:B------:R-:W0:Y:S04]  /*f370*/  LDSM.16.MT88.4 R8, [R27+0x180] ;  /* 0x000180001b08783b */ /* 0x000e280000004200 */
[----:B------:R-:W-:Y:S04]  /*f380*/  STL.64 [R1+0x32a8], R6 ;  /* 0x0032a80601007387 */ /* 0x000fe80000100a00 */
[----:B------:R-:W1:Y:S04]  /*f390*/  LDSM.16.MT88.4 R24, [R27+0x380] ;  /* 0x000380001b18783b */ /* 0x000e680000004200 */
[----:B------:R-:W-:Y:S04]  /*f3a0*/  STL.64 [R1+0x32a0], R4 ;  /* 0x0032a00401007387 */ /* 0x000fe80000100a00 */
[----:B------:R-:W2:Y:S04]  /*f3b0*/  LDSM.16.M88.4 R4, [R28+0x11000] ;  /* 0x011000001c04783b */ /* 0x000ea80000000200 */
[----:B0-----:R-:W-:Y:S04]  /*f3c0*/  STL.64 [R1+0x3298], R10 ;  /* 0x0032980a01007387 */ /* 0x001fe80000100a00 */
[----:B------:R0:W-:Y:S04]  /*f3d0*/  STL.64 [R1+0x3290], R8 ;  /* 0x0032900801007387 */ /* 0x0001e80000100a00 */
[----:B0-----:R-:W3:Y:S04]  /*f3e0*/  LDL.LU.64 R8, [R1+0x870] ;  /* 0x0008700001087983 */ /* 0x001ee80000300a00 */
[----:B------:R-:W3:Y:S04]  /*f3f0*/  LDL.LU.64 R10, [R1+0x878] ;  /* 0x00087800010a7983 */ /* 0x000ee80000300a00 */
[----:B------:R-:W-:Y:S04]  /*f400*/  STL.64 [R1+0x3268], R14 ;  /* 0x0032680e01007387 */ /* 0x000fe80000100a00 */
[----:B------:R0:W-:Y:S04]  /*f410*/  STL.64 [R1+0x3260], R12 ;  /* 0x0032600c01007387 */ /* 0x0001e80000100a00 */
[----:B0-----:R-:W3:Y:S04]  /*f420*/  LDL.LU.64 R12, [R1+0x110] ;  /* 0x00011000010c7983 */ /* 0x001ee80000300a00 */
[----:B------:R-:W-:Y:S04]  /*f430*/  STL.64 [R1+0x3258], R18 ;  /* 0x0032581201007387 */ /* 0x000fe80000100a00 */
[----:B------:R0:W-:Y:S04]  /*f440*/  STL.64 [R1+0x3250], R16 ;  /* 0x0032501001007387 */ /* 0x0001e80000100a00 */
[----:B0-----:R-:W4:Y:S04]  /*f450*/  LDL.LU.64 R16, [R1+0x2f0] ;  /* 0x0002f00001107983 */ /* 0x001f280000300a00 */
[----:B------:R-:W4:Y:S04]  /*f460*/  LDL.LU.64 R18, [R1+0x2f8] ;  /* 0x0002f80001127983 */ /* 0x000f280000300a00 */
[----:B-1----:R-:W-:Y:S04]  /*f470*/  STL.64 [R1+0x3248], R26 ;  /* 0x0032481a01007387 */ /* 0x002fe80000100a00 */
[----:B------:R-:W-:Y:S04]  /*f480*/  STL.64 [R1+0x3240], R24 ;  /* 0x0032401801007387 */ /* 0x000fe80000100a00 */
[----:B--2---:R-:W-:Y:S04]  /*f490*/  STL.64 [R1+0x100], R4 ;  /* 0x0001000401007387 */ /* 0x004fe80000100a00 */
[----:B------:R-:W-:Y:S04]  /*f4a0*/  STL.64 [R1+0x108], R6 ;  /* 0x0001080601007387 */ /* 0x000fe80000100a00 */
[----:B------:R-:W0:Y:S04]  /*f4b0*/  LDSM.16.M88.4 R4, [R28+0x12000] ;  /* 0x012000001c04783b */ /* 0x000e280000000200 */
[----:B0-----:R-:W-:Y:S04]  /*f4c0*/  STL.64 [R1+0xf0], R4 ;  /* 0x0000f00401007387 */ /* 0x001fe80000100a00 */
[----:B------:R-:W-:Y:S04]  /*f4d0*/  STL.64 [R1+0xf8], R6 ;  /* 0x0000f80601007387 */ /* 0x000fe80000100a00 */
[----:B------:R-:W0:Y:S04]  /*f4e0*/  LDSM.16.M88.4 R4, [R28+0x13000] ;  /* 0x013000001c04783b */ /* 0x000e280000000200 */
[----:B0-----:R-:W-:Y:S04]  /*f4f0*/  STL.64 [R1+0xe0], R4 ;  /* 0x0000e00401007387 */ /* 0x001fe80000100a00 */
[----:B------:R0:W-:Y:S04]  /*f500*/  STL.64 [R1+0xe8], R6 ;  /* 0x0000e80601007387 */ /* 0x0001e80000100a00 */
[----:B0-----:R-:W3:Y:S04]  /*f510*/  LDL.LU.64 R6, [R1+0x32a8] ;  /* 0x0032a80001067983 */ /* 0x001ee80000300a00 */
[----:B------:R-:W3:Y:S01]  /*f520*/  LDL.LU.64 R4, [R1+0x32a0] ;  /* 0x0032a00001047983 */ /* 0x000ee20000300a00 */
[----:B------:R-:W-:-:S03]  /*f530*/  IMAD.MOV.U32 R25, RZ, RZ, R3 ;  /* 0x000000ffff197224 */ /* 0x000fc600078e0003 */
[----:B------:R-:W-:Y:S01]  /*f540*/  STL [R1+0x30c0], R28 ;  /* 0x0030c01c01007387 */ /* 0x000fe20000100800 */
[----:B---3--:R-:W-:Y:S03]  /*f550*/  HMMA.16816.F32.BF16 R4, R4, R12, R8 ;  /* 0x0000000c0404723c */ /* 0x008fe60000041808 */
[----:B------:R-:W2:Y:S04]  /*f560*/  LDL.LU.64 R10, [R1+0x3298] ;  /* 0x00329800010a7983 */ /* 0x000ea80000300a00 */
[----:B------:R-:W2:Y:S11]  /*f570*/  LDL.LU.64 R8, [R1+0x3290] ;  /* 0x0032900001087983 */ /* 0x000eb60000300a00 */
[----:B------:R-:W-:Y:S05]  /*f580*/  @!UPT UIADD3 URZ, URZ, URZ, URZ ;  /* 0x0000003f3f3ff290 */ /* 0x000fea000fffe03f */
[----:B------:R-:W-:Y:S01]  /*f590*/  STL.64 [R1+0x380], R4 ;  /* 0x0003800401007387 */ /* 0x000fe20000100a00 */
[----:B------:R-:W-:-:S03]  /*f5a0*/  IMAD.MOV.U32 R3, RZ, RZ, R7 ;  /* 0x000000ffff037224 */ /* 0x000fc600078e0007 */
[----:B------:R0:W-:Y:S04]  /*f5b0*/  STL [R1+0x388], R6 ;  /* 0x0003880601007387 */ /* 0x0001e80000100800 */
[----:B0-----:R-:W3:Y:S04]  /*f5c0*/  LDL.LU.64 R6, [R1+0x3288] ;  /* 0x0032880001067983 */ /* 0x001ee80000300a00 */
[----:B------:R-:W3:Y:S01]  /*f5d0*/  LDL.LU.64 R4, [R1+0x3280] ;  /* 0x0032800001047983 */ /* 0x000ee20000300a00 */
[----:B------:R-:W-:Y:S02]  /*f5e0*/  IMAD.MOV.U32 R24, RZ, RZ, R29 ;  /* 0x000000ffff187224 */ /* 0x000fe400078e001d */
[----:B------:R-:W-:-:S02]  /*f5f0*/  IMAD.MOV.U32 R26, RZ, RZ, R2 ;  /* 0x000000ffff1a7224 */ /* 0x000fc400078e0002 */
[----:B------:R-:W-:Y:S01]  /*f600*/  IMAD.MOV.U32 R27, RZ, RZ, R0 ;  /* 0x000000ffff1b7224 */ /* 0x000fe200078e0000 */
[----:B------:R-:W-:Y:S06]  /*f610*/  STL [R1+0x2aa0], R3 ;  /* 0x002aa00301007387 */ /* 0x000fec0000100800 */
[----:B---3--:R-:W-:Y:S01]  /*f620*/  HMMA.16816.F32.BF16 R24, R24, R12, R4 ;  /* 0x0000000c1818723c */ /* 0x008fe20000041804 */
[----:B------:R-:W4:Y:S04]  /*f630*/  LDL.LU.64 R6, [R1+0x3278] ;  /* 0x0032780001067983 */ /* 0x000f280000300a00 */
[----:B------:R-:W4:Y:S01]  /*f640*/  LDL.LU.64 R4, [R1+0x3270] ;  /* 0x0032700001047983 */ /* 0x000f220000300a00 */
[----:B------:R-:W-:-:S02]  /*f650*/  IMAD.MOV.U32 R2, RZ, RZ, R12 ;  /* 0x000000ffff027224 */ /* 0x000fc400078e000c */
[----:B------:R-:W-:Y:S11]  /*f660*/  IMAD.MOV.U32 R0, RZ, RZ, R13 ;  /* 0x000000ffff007224 */ /* 0x000ff600078e000d */
[----:B------:R-:W-:Y:S04]  /*f670*/  @!UPT UIADD3 URZ, URZ, URZ, URZ ;  /* 0x0000003f3f3ff290 */ /* 0x000fe8000fffe03f */
[----:B------:R-:W-:Y:S04]  /*f680*/  STL.64 [R1+0x300], R24 ;  /* 0x0003001801007387 */ /* 0x000fe80000100a00 */
[----:B------:R-:W-:Y:S01]  /*f690*/  STL.64 [R1+0x308], R26 ;  /* 0x0003081a01007387 */ /* 0x000fe20000100a00 */
[----:B----4-:R-:W-:Y:S11]  /*f6a0*/  HMMA.16816.F32.BF16 R16, R4, R12, R16 ;  /* 0x0000000c0410723c */ /* 0x010ff60000041810 */
[----:B------:R-:W-:Y:S11]  /*f6b0*/  @!UPT UIADD3 URZ, URZ, URZ, URZ ;  /* 0x0000003f3f3ff290 */ /* 0x000ff6000fffe03f */
[----:B------:R-:W-:Y:S01]  /*f6c0*/  @!UPT UIADD3 URZ, URZ, URZ, URZ ;  /* 0x0000003f3f3ff290 */ /* 0x000fe2000fffe03f */
[----:B------:R0:W-:Y:S04]  /*f6d0*/  STL.64 [R1+0x420], R16 ;  /* 0x0004201001007387 */ /* 0x0001e80000100a00 */
[----:B------:R1:W-:Y:S04]  /*f6e0*/  STL.64 [R1+0x428], R18 ;  /* 0x0004281201007387 */ /* 0x0003e80000100a00 */
[----:B------:R-:W2:Y:S04]  /*f6f0*/  LDL.LU.64 R12, [R1+0x2d0] ;  /* 0x0002d000010c7983 */ /* 0x000ea80000300a00 */
[----:B------:R-:W2:Y:S04]  /*f700*/  LDL.LU.64 R14, [R1+0x2d8] ;  /* 0x0002d800010e7983 */ /* 0x000ea80000300a00 */
[----:B0-----:R-:W3:Y:S04]  /*f710*/  LDL.LU.64 R16, [R1+0x290] ;  /* 0x0002900001107983 */ /* 0x001ee80000300a00 */
[----:B-1----:R-:W3:Y:S04]  /*f720*/  LDL.LU.64 R18, [R1+0x298] ;  /* 0x0002980001127983 */ /* 0x002ee80000300a00 */
[----:B------:R-:W4:Y:S04]  /*f730*/  LDL.LU.64 R24, [R1+0x1c0] ;  /* 0x0001c00001187983 */ /* 0x000f280000300a00 */
[----:B------:R-:W4:Y:S04]  /*f740*/  LDL.LU.64 R26, [R1+0x1c8] ;  /* 0x0001c800011a7983 */ /* 0x000f280000300a00 */
[----:B------:R0:W-:Y:S04]  /*f750*/  STL.64 [R1+0x3208], R6 ;  /* 0x0032080601007387 */ /* 0x0001e80000100a00 */
[----:B------:R1:W-:Y:S04]  /*f760*/  STL.64 [R1+0x3200], R4 ;  /* 0x0032000401007387 */ /* 0x0003e80000100a00 */
[----:B0-----:R-:W2:Y:S04]  /*f770*/  LDL.64 R6, [R1+0x8] ;  /* 0x0000080001067983 */ /* 0x001ea80000100a00 */
[----:B-1----:R-:W3:Y:S04]  /*f780*/  LDL.64 R4, [R1] ;  /* 0x0000000001047983 */ /* 0x002ee80000100a00 */
[----:B--2---:R0:W-:Y:S04]  /*f790*/  STL.64 [R1+0x3218], R6 ;  /* 0x0032180601007387 */ /* 0x0041e80000100a00 */
[----:B---3--:R1:W-:Y:S04]  /*f7a0*/  STL.64 [R1+0x3210], R4 ;  /* 0x0032100401007387 */ /* 0x0083e80000100a00 */
[----:B0-----:R-:W2:Y:S04]  /*f7b0*/  LDL.64 R6, [R1+0x18] ;  /* 0x0000180001067983 */ /* 0x001ea80000100a00 */
[----:B-1----:R-:W3:Y:S04]  /*f7c0*/  LDL.64 R4, [R1+0x10] ;  /* 0x0000100001047983 */ /* 0x002ee80000100a00 */
[----:B--2---:R-:W-:Y:S04]  /*f7d0*/  STL.64 [R1+0x3228], R6 ;  /* 0x0032280601007387 */ /* 0x004fe80000100a00 */
[----:B---3--:R0:W-:Y:S02]  /*f7e0*/  STL.64 [R1+0x3220], R4 ;  /* 0x0032200401007387 */ /* 0x0081e40000100a00 */
[----:B0-----:R-:W-:-:S02]  /*f7f0*/  IMAD.MOV.U32 R4, RZ, RZ, R2 ;  /* 0x000000ffff047224 */ /* 0x001fc400078e0002 */
[----:B------:R-:W-:-:S07]  /*f800*/  IMAD.MOV.U32 R5, RZ, RZ, R0 ;  /* 0x000000ffff057224 */ /* 0x000fce00078e0000 */
[-C--:B------:R-:W-:Y:S11]  /*f810*/  HMMA.16816.F32.BF16 R12, R8, R4.reuse, R12 ;  /* 0x00000004080c723c */ /* 0x080ff6000004180c */
[----:B------:R-:W-:Y:S11]  /*f820*/  @!UPT UIADD3 URZ, URZ, URZ, URZ ;  /* 0x0000003f3f3ff290 */ /* 0x000ff6000fffe03f */
[----:B------:R-:W-:Y:S01]  /*f830*/  @!UPT UIADD3 URZ, URZ, URZ, URZ ;  /* 0x0000003f3f3ff290 */ /* 0x000fe2000fffe03f */
[----:B------:R-:W-:Y:S04]  /*f840*/  STL.64 [R1+0x3a0], R12 ;  /* 0x0003a00c01007387 */ /* 0x000fe80000100a00 */
[----:B------:R0:W-:Y:S04]  /*f850*/  STL.64 [R1+0x3a8], R14 ;  /* 0x0003a80e01007387 */ /* 0x0001e80000100a00 */
[----:B0-----:R-:W2:Y:S04]  /*f860*/  LDL.LU.64 R14, [R1+0x3268] ;  /* 0x00326800010e7983 */ /* 0x001ea80000300a00 */
[----:B------:R-:W2:Y:S04]  /*f870*/  LDL.LU.64 R12, [R1+0x3260] ;  /* 0x00326000010c7983 */ /* 0x000ea80000300a00 */
[----:B------:R-:W-:Y:S04]  /*f880*/  STL.64 [R1+0x31f8], R10 ;  /* 0x0031f80a01007387 */ /* 0x000fe80000100a00 */
[----:B------:R0:W-:Y:S04]  /*f890*/  STL.64 [R1+0x31f0], R8 ;  /* 0x0031f00801007387 */ /* 0x0001e80000100a00 */
[----:B0-----:R-:W3:Y:S04]  /*f8a0*/  LDL.LU.64 R8, [R1+0x240] ;  /* 0x0002400001087983 */ /* 0x001ee80000300a00 */
[----:B------:R-:W3:Y:S01]  /*f8b0*/  LDL.LU.64 R10, [R1+0x248] ;  /* 0x00024800010a7983 */ /* 0x000ee20000300a00 */
[-C--:B--2---:R-:W-:Y:S11]  /*f8c0*/  HMMA.16816.F32.BF16 R16, R12, R4.reuse, R16 ;  /* 0x000000040c10723c */ /* 0x084ff60000041810 */
[----:B------:R-:W-:Y:S11]  /*f8d0*/  @!UPT UIADD3 URZ, URZ, URZ, URZ ;  /* 0x0000003f3f3ff290 */ /* 0x000ff6000fffe03f */
[----:B------:R-:W-:Y:S01]  /*f8e0*/  @!UPT UIADD3 URZ, URZ, URZ, URZ ;  /* 0x0000003f3f3ff290 */ /* 0x000fe2000fffe03f */
[----:B------:R-:W-:Y:S04]  /*f8f0*/  STL.64 [R1+0x560], R16 ;  /* 0x0005601001007387 */ /* 0x000fe80000100a00 */
[----:B------:R0:W-:Y:S04]  /*f900*/  STL.64 [R1+0x568], R18 ;  /* 0x0005681201007387 */ /* 0x0001e80000100a00 */
[----:B0-----:R-:W3:Y:S04]  /*f910*/  LDL.LU.64 R18, [R1+0x3258] ;  /* 0x0032580001127983 */ /* 0x001ee80000300a00 */
[----:B------:R-:W3:Y:S01]  /*f920*/  LDL.LU.64 R16, [R1+0x3250] ;  /* 0x0032500001107983 */ /* 0x000ee20000300a00 */
[-C--:B----4-:R-:W-:Y:S03]  /*f930*/  HMMA.16816.F32.BF16 R24, R20, R4.reuse, R24 ;  /* 0x000000041418723c */ /* 0x090fe60000041818 */
[----:B------:R-:W-:Y:S04]  /*f940*/  STL.64 [R1+0x3238], R14 ;  /* 0x0032380e01007387 */ /* 0x000fe80000100a00 */
[----:B------:R0:W-:Y:S04]  /*f950*/  STL.64 [R1+0x3230], R12 ;  /* 0x0032300c01007387 */ /* 0x0001e80000100a00 */
[----:B0-----:R-:W2:Y:S04]  /*f960*/  LDL.LU.64 R12, [R1+0x150] ;  /* 0x00015000010c7983 */ /* 0x001ea80000300a00 */
[----:B------:R-:W2:Y:S01]  /*f970*/  LDL.LU.64 R14, [R1+0x158] ;  /* 0x00015800010e7983 */ /* 0x000ea20000300a00 */
[-C--:B---3--:R-:W-:Y:S11]  /*f980*/  HMMA.16816.F32.BF16 R8, R16, R4.reuse, R8 ;  /* 0x000000041008723c */ /* 0x088ff60000041808 */
[----:B------:R-:W-:Y:S11]  /*f990*/  @!UPT UIADD3 URZ, URZ, URZ, URZ ;  /* 0x0000003f3f3ff290 */ /* 0x000ff6000fffe03f */
[----:B------:R-:W-:Y:S01]  /*f9a0*/  @!UPT UIADD3 URZ, URZ, URZ, URZ ;  /* 0x0000003f3f3ff290 */ /* 0x000fe2000fffe03f */
[----:B------:R0:W-:Y:S04]  /*f9b0*/  STL.64 [R1+0x650], R8 ;  /* 0x0006500801007387 */ /* 0x0001e80000100a00 */
[----:B------:R1:W-:Y:S04]  /*f9c0*/  STL.64 [R1+0x658], R10 ;  /* 0x0006580a01007387 */ /* 0x0003e80000100a00 */
[----:B0-----:R-:W3:Y:S04]  /*f9d0*/  LDL.LU.64 R8, [R1+0x350] ;  /* 0x0003500001087983 */ /* 0x001ee80000300a00 */
[----:B-1----:R-:W3:Y:S04]  /*f9e0*/  LDL.LU.64 R10, [R1+0x358] ;  /* 0x00035800010a7983 */ /* 0x002ee80000300a00 */
[----:B------:R-:W-:Y:S04]  /*f9f0*/  STL.64 [R1+0x31e8], R18 ;  /* 0x0031e81201007387 */ /* 0x000fe80000100a00 */
[----:B------:R0:W-:Y:S04]  /*fa00*/  STL.64 [R1+0x31e0], R16 ;  /* 0x0031e01001007387 */ /* 0x0001e80000100a00 */
[----:B0-----:R-:W4:Y:S04]  /*fa10*/  LDL.LU.64 R16, [R1+0x100] ;  /* 0x0001000001107983 */ /* 0x001f280000300a00 */
[----:B------:R-:W-:Y:S04]  /*fa20*/  STL.64 [R1+0x740], R24 ;  /* 0x0007401801007387 */ /* 0x000fe80000100a00 */
[----:B------:R0:W-:Y:S04]  /*fa30*/  STL.64 [R1+0x748], R26 ;  /* 0x0007481a01007387 */ /* 0x0001e80000100a00 */
[----:B0-----:R-:W2:Y:S04]  /*fa40*/  LDL.LU.64 R26, [R1+0x3248] ;  /* 0x00324800011a7983 */ /* 0x001ea80000300a00 */
[----:B------:R-:W2:Y:S04]  /*fa50*/  LDL.LU.64 R24, [R1+0x3240] ;  /* 0x0032400001187983 */ /* 0x000ea80000300a00 */
[----:B------:R-:W-:Y:S04]  /*fa60*/  STL.64 [R1+0x31d8], R22 ;  /* 0x0031d81601007387 */ /* 0x000fe80000100a00 */
[----:B------:R0:W-:Y:S04]  /*fa70*/  STL.64 [R1+0x31d0], R20 ;  /* 0x0031d01401007387 */ /* 0x0001e80000100a00 */
[----:B0-----:R-:W4:Y:S04]  /*fa80*/  LDL.LU.64 R20, [R1+0x8b0] ;  /* 0x0008b00001147983 */ /* 0x001f280000300a00 */
[----:B------:R-:W4:Y:S01]  /*fa90*/  LDL.LU.64 R22, [R1+0x8b8] ;  /* 0x0008b80001167983 */ /* 0x000f220000300a00 */
[----:B--2---:R-:W-:Y:S03]  /*faa0*/  HMMA.16816.F32.BF16 R4, R24, R4, R12 ;  /* 0x000000041804723c */ /* 0x004fe6000004180c */
[----:B------:R-:W2:Y:S04]  /*fab0*/  LDL.LU.64 R14, [R1+0x3238] ;  /* 0x00323800010e7983 */ /* 0x000ea80000300a00 */
[----:B------:R-:W2:Y:S11]  /*fac0*/  LDL.LU.64 R12, [R1+0x3230] ;  /* 0x00323000010c7983 */ /* 0x000eb60000300a00 */
[----:B------:R-:W-:Y:S05]  /*fad0*/  @!UPT UIADD3 URZ, URZ, URZ, URZ ;  /* 0x0000003f3f3ff290 */ /* 0x000fea000fffe03f */
[----:B------:R-:W-:Y:S04]  /*fae0*/  STL.64 [R1+0x910], R4 ;  /* 0x0009100401007387 */ /* 0x000fe80000100a00 */
[----:B------:R0:W-:Y:S04]  /*faf0*/  STL.64 [R1+0x918], R6 ;  /* 0x0009180601007387 */ /* 0x0001e80000100a00 */
[----:B0-----:R-:W4:Y:S04]  /*fb00*/  LDL.LU.64 R6, [R1+0x3228] ;  /* 0x0032280001067983 */ /* 0x001f280000300a00 */
[----:B------:R-:W4:Y:S04]  /*fb10*/  LDL.LU.64 R4, [R1+0x3220] ;  /* 0x0032200001047983 */ /* 0x000f280000300a00 */
[----:B------:R-:W-:Y:S04]  /*fb20*/  STL.64 [R1+0x31c8], R26 ;  /* 0x0031c81a01007387 */ /* 0x000fe80000100a00 */
[----:B------:R0:W-:Y:S04]  /*fb30*/  STL.64 [R1+0x31c0], R24 ;  /* 0x0031c01801007387 */ /* 0x0001e80000100a00 */
[----:B0-----:R-:W2:Y:S04]  /*fb40*/  LDL.LU.64 R24, [R1+0x730] ;  /* 0x0007300001187983 */ /* 0x001ea80000300a00 */
[----:B------:R-:W2:Y:S01]  /*fb50*/  LDL.LU.64 R26, [R1+0x738] ;  /* 0x00073800011a7983 */ /* 0x000ea20000300a00 */
[----:B----4-:R-:W-:Y:S01]  /*fb60*/  HMMA.16816.F32.BF16 R20, R4, R16, R20 ;  /* 0x000000100414723c */ /* 0x010fe20000041814 */
[----:B------:R-:W-:Y:S11]  /*fb70*/  IMAD.MOV.U32 R3, RZ, RZ, R7 ;  /* 0x000000ffff037224 */ /* 0x000ff600078e0007 */
[----:B------:R-:W-:Y:S11]  /*fb80*/  @!UPT UIADD3 URZ, URZ, URZ, URZ ;  /* 0x0000003f3f3ff290 */ /* 0x000ff6000fffe03f */
[----:B------:R0:W-:Y:S04]  /*fb90*/  STL.64 [R1+0x370], R20 ;  /* 0x0003701401007387 */ /* 0x0001e80000100a00 */
[----:B------:R1:W-:Y:S01]  /*fba0*/  STL.64 [R1+0x378], R22 ;  /* 0x0003781601007387 */ /* 0x0003e20000100a00 */
[----:B0-----:R-:W-:Y:S02]  /*fbb0*/  IMAD.MOV.U32 R20, RZ, RZ, R6 ;  /* 0x000000ffff147224 */ /* 0x001fe400078e0006 */
[----:B------:R-:W-:Y:S01]  /*fbc0*/  IMAD.MOV.U32 R21, RZ, RZ, R5 ;  /* 0x000000ffff157224 */ /* 0x000fe200078e0005 */
[----:B------:R-:W2:Y:S01]  /*fbd0*/  LDL.LU.64 R6, [R1+0x3218] ;  /* 0x0032180001067983 */ /* 0x000ea20000300a00 */
[----:B-1----:R-:W-:-:S03]  /*fbe0*/  IMAD.MOV.U32 R22, RZ, RZ, R4 ;  /* 0x000000ffff167224 */ /* 0x002fc600078e0004 */
[----:B------:R-:W2:Y:S02]  /*fbf0*/  LDL.LU.64 R4, [R1+0x3210] ;  /* 0x0032100001047983 */ /* 0x000ea40000300a00 */
[----:B--2---:R-:W-:Y:S01]  /*fc00*/  HMMA.16816.F32.BF16 R24, R4, R16, R24 ;  /* 0x000000100418723c */ /* 0x004fe20000041818 */
[----:B------:R-:W-:Y:S11]  /*fc10*/  IMAD.MOV.U32 R23, RZ, RZ, R7 ;  /* 0x000000ffff177224 */ /* 0x000ff600078e0007 */
[----:B------:R-:W-:Y:S11]  /*fc20*/  @!UPT UIADD3 URZ, URZ, URZ, URZ ;  /* 0x0000003f3f3ff290 */ /* 0x000ff6000fffe03f */
[----:B------:R0:W-:Y:S04]  /*fc30*/  STL.64 [R1+0x2f0], R24 ;  /* 0x0002f01801007387 */ /* 0x0001e80000100a00 */
[----:B------:R1:W-:Y:S01]  /*fc40*/  STL.64 [R1+0x2f8], R26 ;  /* 0x0002f81a01007387 */ /* 0x0003e20000100a00 */
[----:B0-----:R-:W-:Y:S02]  /*fc50*/  IMAD.MOV.U32 R24, RZ, RZ, R6 ;  /* 0x000000ffff187224 */ /* 0x001fe400078e0006 */
[----:B------:R-:W-:Y:S01]  /*fc60*/  IMAD.MOV.U32 R25, RZ, RZ, R5 ;  /* 0x000000ffff197224 */ /* 0x000fe200078e0005 */
[----:B------:R-:W3:Y:S01]  /*fc70*/  LDL.LU.64 R6, [R1+0x3208] ;  /* 0x0032080001067983 */ /* 0x000ee20000300a00 */
[----:B-1----:R-:W-:-:S03]  /*fc80*/  IMAD.MOV.U32 R26, RZ, RZ, R4 ;  /* 0x000000ffff1a7224 */ /* 0x002fc600078e0004 */
[----:B------:R-:W3:Y:S01]  /*fc90*/  LDL.LU.64 R4, [R1+0x3200] ;  /* 0x0032000001047983 */ /* 0x000ee20000300a00 */
[----:B------:R-:W-:Y:S02]  /*fca0*/  IMAD.MOV.U32 R2, RZ, RZ, R16 ;  /* 0x000000ffff027224 */ /* 0x000fe400078e0010 */
[----:B------:R-:W-:Y:S01]  /*fcb0*/  IMAD.MOV.U32 R0, RZ, RZ, R17 ;  /* 0x000000ffff007224 */ /* 0x000fe200078e0011 */
[----:B---3--:R-:W-:Y:S11]  /*fcc0*/  HMMA.16816.F32.BF16 R8, R4, R16, R8 ;  /* 0x000000100408723c */ /* 0x008ff60000041808 */
[----:B------:R-:W-:Y:S11]  /*fcd0*/  @!UPT UIADD3 URZ, URZ, URZ, URZ ;  /* 0x0000003f3f3ff290 */ /* 0x000ff6000fffe03f */
[----:B------:R-:W-:Y:S01]  /*fce0*/  @!UPT UIADD3 URZ, URZ, URZ, URZ ;  /* 0x0000003f3f3ff290 */ /* 0x000fe2000fffe03f */
[----:B------:R-:W-:Y:S04]  /*fcf0*/  STL.64 [R1+0x410], R8 ;  /* 0x0004100801007387 */ /* 0x000fe80000100a00 */
[----:B------:R0:W-:Y:S04]  /*fd00*/  STL.64 [R1+0x418], R10 ;  /* 0x0004180a01007387 */ /* 0x0001e80000100a00 */
[----:B0-----:R-:W2:Y:S04]  /*fd10*/  LDL.LU.64 R10, [R1+0x31f8] ;  /* 0x0031f800010a7983 */ /* 0x001ea80000300a00 */
[----:B------:R-:W2:Y:S04]  /*fd20*/  LDL.LU.64 R8, [R1+0x31f0] ;  /* 0x0031f00001087983 */ /* 0x000ea80000300a00 */
[----:B------:R-:W2:Y:S04]  /*fd30*/  LDL.LU.64 R16, [R1+0x2e0] ;  /* 0x0002e00001107983 */ /* 0x000ea80000300a00 */
[----:B------:R-:W2:Y:S04]  /*fd40*/  LDL.LU.64 R18, [R1+0x2e8] ;  /* 0x0002e80001127983 */ /* 0x000ea80000300a00 */
[----:B------:R0:W-:Y:S04]  /*fd50*/  STL.64 [R1+0x3168], R6 ;  /* 0x0031680601007387 */ /* 0x0001e80000100a00 */
[----:B------:R1:W-:Y:S01]  /*fd60*/  STL.64 [R1+0x3160], R4 ;  /* 0x0031600401007387 */ /* 0x0003e20000100a00 */
[----:B0-----:R-:W-:-:S02]  /*fd70*/  IMAD.MOV.U32 R6, RZ, RZ, R24 ;  /* 0x000000ffff067224 */ /* 0x001fc400078e0018 */
[----:B------:R-:W-:Y:S02]  /*fd80*/  IMAD.MOV.U32 R7, RZ, RZ, R23 ;  /* 0x000000ffff077224 */ /* 0x000fe400078e0017 */
[----:B-1----:R-:W-:Y:S02]  /*fd90*/  IMAD.MOV.U32 R4, RZ, RZ, R26 ;  /* 0x000000ffff047224 */ /* 0x002fe400078e001a */
[----:B------:R-:W-:Y:S01]  /*fda0*/  IMAD.MOV.U32 R5, RZ, RZ, R25 ;  /* 0x000000ffff057224 */ /* 0x000fe200078e0019 */
[----:B------:R0:W-:Y:S04]  /*fdb0*/  STL.64 [R1+0x3188], R6 ;  /* 0x0031880601007387 */ /* 0x0001e80000100a00 */
[----:B------:R1:W-:Y:S01]  /*fdc0*/  STL.64 [R1+0x3180], R4 ;  /* 0x0031800401007387 */ /* 0x0003e20000100a00 */
[----:B0-----:R-:W-:-:S02]  /*fdd0*/  IMAD.MOV.U32 R6, RZ, RZ, R20 ;  /* 0x000000ffff067224 */ /* 0x001fc400078e0014 */
[----:B------:R-:W-:Y:S02]  /*fde0*/  IMAD.MOV.U32 R7, RZ, RZ, R3 ;  /* 0x000000ffff077224 */ /* 0x000fe400078e0003 */
[----:B-1----:R-:W-:Y:S02]  /*fdf0*/  IMAD.MOV.U32 R4, RZ, RZ, R22 ;  /* 0x000000ffff047224 */ /* 0x002fe400078e0016 */
[----:B------:R-:W-:Y:S01]  /*fe00*/  IMAD.MOV.U32 R5, RZ, RZ, R21 ;  /* 0x000000ffff057224 */ /* 0x000fe200078e0015 */
[----:B------:R-:W-:Y:S04]  /*fe10*/  STL.64 [R1+0x31a8], R6 ;  /* 0x0031a80601007387 */ /* 0x000fe80000100a00 */
[----:B------:R0:W-:Y:S02]  /*fe20*/  STL.64 [R1+0x31a0], R4 ;  /* 0x0031a00401007387 */ /* 0x0001e40000100a00 */
[----:B0-----:R-:W-:-:S02]  /*fe30*/  IMAD.MOV.U32 R4, RZ, RZ, R2 ;  /* 0x000000ffff047224 */ /* 0x001fc400078e0002 */
[----:B------:R-:W-:-:S07]  /*fe40*/  IMAD.MOV.U32 R5, RZ, RZ, R0 ;  /* 0x000000ffff057224 */ /* 0x000fce00078e0000 */
[-C--:B--2---:R-:W-:Y:S01]  /*fe50*/  HMMA.16816.F32.BF16 R20, R8, R4.reuse, R16 ;  /* 0x000000040814723c */ /* 0x084fe20000041810 */
[----:B------:R-:W2:Y:S04]  /*fe60*/  LDL.LU.64 R16, [R1+0x2b0] ;  /* 0x0002b00001107983 */ /* 0x000ea80000300a00 */
[----:B------:R-:W2:Y:S11]  /*fe70*/  LDL.LU.64 R18, [R1+0x2b8] ;  /* 0x0002b80001127983 */ /* 0x000eb60000300a00 */
[----:B------:R-:W-:Y:S07]  /*fe80*/  @!UPT UIADD3 URZ, URZ, URZ, URZ ;  /* 0x0000003f3f3ff290 */ /* 0x000fee000fffe03f */
[----:B------:R0:W-:Y:S04]  /*fe90*/  STL.64 [R1+0x460], R20 ;  /* 0x0004601401007387 */ /* 0x0001e80000100a00 */
[----:B------:R1:W-:Y:S04]  /*fea0*/  STL.64 [R1+0x468], R22 ;  /* 0x0004681601007387 */ /* 0x0003e80000100a00 */
[----:B0-----:R-:W3:Y:S04]  /*feb0*/  LDL.LU.64 R20, [R1+0x250] ;  /* 0x0002500001147983 */ /* 0x001ee80000300a00 */
[----:B-1----:R-:W3:Y:S04]  /*fec0*/  LDL.LU.64 R22, [R1+0x258] ;  /* 0x0002580001167983 */ /* 0x002ee80000300a00 */
[----:B------:R-:W4:Y:S04]  /*fed0*/  LDL.LU.64 R24, [R1+0x210] ;  /* 0x0002100001187983 */ /* 0x000f280000300a00 */
[----:B------:R-:W4:Y:S04]  /*fee0*/  LDL.LU.64 R26, [R1+0x218] ;  /* 0x00021800011a7983 */ /* 0x000f280000300a00 */
[----:B------:R-:W-:Y:S04]  /*fef0*/  STL.64 [R1+0x3158], R10 ;  /* 0x0031580a01007387 */ /* 0x000fe80000100a00 */
[----:B------:R0:W-:Y:S04]  /*ff00*/  STL.64 [R1+0x3150], R8 ;  /* 0x0031500801007387 */ /* 0x0001e80000100a00 */
[----:B0-----:R-:W2:Y:S04]  /*ff10*/  LDL.LU.64 R8, [R1+0x470] ;  /* 0x0004700001087983 */ /* 0x001ea80000300a00 */
[----:B------:R-:W2:Y:S04]  /*ff20*/  LDL.LU.64 R10, [R1+0x478] ;  /* 0x00047800010a7983 */ /* 0x000ea80000300a00 */
[----:B--2---:R-:W-:Y:S04]  /*ff30*/  STL.64 [R1+0x3178], R10 ;  /* 0x0031780a01007387 */ /* 0x004fe80000100a00 */
[----:B------:R0:W-:Y:S04]  /*ff40*/  STL.64 [R1+0x3170], R8 ;  /* 0x0031700801007387 */ /* 0x0001e80000100a00 */
[----:B0-----:R-:W2:Y:S04]  /*ff50*/  LDL.LU.64 R8, [R1+0x720] ;  /* 0x0007200001087983 */ /* 0x001ea80000300a00 */
[----:B------:R-:W2:Y:S01]  /*ff60*/  LDL.LU.64 R10, [R1+0x728] ;  /* 0x00072800010a7983 */ /* 0x000ea20000300a00 */
[-C--:B------:R-:W-:Y:S03]  /*ff70*/  HMMA.16816.F32.BF16 R16, R12, R4.reuse, R16 ;  /* 0x000000040c10723c */ /* 0x080fe60000041810 */
[----:B--2---:R-:W-:Y:S04]  /*ff80*/  STL.64 [R1+0x3198], R10 ;  /* 0x0031980a01007387 */ /* 0x004fe80000100a00 */
[----:B------:R0:W-:Y:S04]  /*ff90*/  STL.64 [R1+0x3190], R8 ;  /* 0x0031900801007387 */ /* 0x0001e80000100a00 */
[----:B0-----:R-:W2:Y:S04]  /*ffa0*/  LDL.LU.64 R8, [R1+0x940] ;  /* 0x0009400001087983 */ /* 0x001ea80000300a00 */
[----:B------:R-:W2:Y:S04]  /*ffb0*/  LDL.LU.64 R10, [R1+0x948] ;  /* 0x00094800010a7983 */ /* 0x000ea80000300a00 */
[----:B--2---:R-:W-:Y:S04]  /*ffc0*/  STL.64 [R1+0x31b8], R10 ;  /* 0x0031b80a01007387 */ /* 0x004fe80000100a00 */
[----:B------:R0:W-:Y:S04]  /*ffd0*/  STL.64 [R1+0x31b0], R8 ;  /* 0x0031b00801007387 */ /* 0x0001e80000100a00 */
[----:B0-----:R-:W2:Y:S04]  /*ffe0*/  LDL.LU.64 R8, [R1+0x160] ;  /* 0x0001600001087983 */ /* 0x001ea80000300a00 */
[----:B------:R-:W2:Y:S04]  /*fff0*/  LDL.LU.64 R10, [R1+0x168] ;  /* 0x00016800010a7983 */ /* 0x000ea80000300a00 */
[----:B------:R-:W-:Y:S04]  /*10000*/  STL.64 [R1+0x550], R16 ;  /* 0x0005501001007387 */ /* 0x000fe80000100a00 */
[----:B------:R0:W-:Y:S04]  /*10010*/  STL.64 [R1+0x558], R18 ;  /* 0x0005581201007387 */ /* 0x0001e80000100a00 */
[----:B0-----:R-:W3:Y:S04]  /*10020*/  LDL.LU.64 R18, [R1+0x31e8] ;  /* 0x0031e80001127983 */ /* 0x001ee80000300a00 */
[----:B------:R-:W3:Y:S02]  /*10030*/  LDL.LU.64 R16, [R1+0x31e0] ;  /* 0x0031e00001107983 */ /* 0x000ee40000300a00 */
[-C--:B---3--:R-:W-:Y:S11]  /*10040*/  HMMA.16816.F32.BF16 R20, R16, R4.reuse, R20 ;  /* 0x000000041014723c */ /* 0x088ff60000041814 */
[----:B------:R-:W-:Y:S11]  /*10050*/  @!UPT UIADD3 URZ, URZ, URZ, URZ ;  /* 0x0000003f3f3ff290 */ /* 0x000ff6000fffe03f */
[----:B------:R-:W-:Y:S01]  /*10060*/  @!UPT UIADD3 URZ, URZ, URZ, URZ ;  /* 0x0000003f3f3ff290 */ /* 0x000fe2000fffe03f */
[----:B------:R-:W-:Y:S04]  /*10070*/  STL.64 [R1+0x640], R20 ;  /* 0x0006401401007387 */ /* 0x000fe80000100a00 */
[----:B------:R0:W-:Y:S04]  /*10080*/  STL.64 [R1+0x648], R22 ;  /* 0x0006481601007387 */ /* 0x0001e80000100a00 */
[----:B0-----:R-:W4:Y:S04]  /*10090*/  LDL.LU.64 R22, [R1+0x31d8] ;  /* 0x0031d80001167983 */ /* 0x001f280000300a00 */
[----:B------:R-:W4:Y:S02]  /*100a0*/  LDL.LU.64 R20, [R1+0x31d0] ;  /* 0x0031d00001147983 */ /* 0x000f240000300a00 */
[-C--:B----4-:R-:W-:Y:S11]  /*100b0*/  HMMA.16816.F32.BF16 R24, R20, R4.reuse, R24 ;  /* 0x000000041418723c */ /* 0x090ff60000041818 */
        /* <DEDUP_REMOVED lines=8> */
[----:B0-----:R-:W3:Y:S01]  /*10140*/  LDL.LU.64 R20, [R1+0xf0] ;  /* 0x0000f00001147983 */ /* 0x001ee20000300a00 */
[----:B--2---:R-:W-:Y:S03]  /*10150*/  HMMA.16816.F32.BF16 R4, R24, R4, R8 ;  /* 0x000000041804723c */ /* 0x004fe60000041808 */
[----:B------:R-:W3:Y:S04]  /*10160*/  LDL.LU.64 R10, [R1+0x31b8] ;  /* 0x0031b800010a7983 */ /* 0x000ee80000300a00 */
[----:B------:R-:W3:Y:S11]  /*10170*/  LDL.LU.64 R8, [R1+0x31b0] ;  /* 0x0031b00001087983 */ /* 0x000ef60000300a00 */
[----:B------:R-:W-:Y:S05]  /*10180*/  @!UPT UIADD3 URZ, URZ, URZ, URZ ;  /* 0x0000003f3f3ff290 */ /* 0x000fea000fffe03f */
[----:B------:R-:W-:Y:S04]  /*10190*/  STL.64 [R1+0x900], R4 ;  /* 0x0009000401007387 */ /* 0x000fe80000100a00 */
[----:B------:R0:W-:Y:S04]  /*101a0*/  STL.64 [R1+0x908], R6 ;  /* 0x0009080601007387 */ /* 0x0001e80000100a00 */
[----:B0-----:R-:W3:Y:S04]  /*101b0*/  LDL.LU.64 R6, [R1+0x31a8] ;  /* 0x0031a80001067983 */ /* 0x001ee80000300a00 */
[----:B------:R-:W3:Y:S04]  /*101c0*/  LDL.LU.64 R4, [R1+0x31a0] ;  /* 0x0031a00001047983 */ /* 0x000ee80000300a00 */
[----:B------:R-:W-:Y:S04]  /*101d0*/  STL.64 [R1+0x3138], R26 ;  /* 0x0031381a01007387 */ /* 0x000fe80000100a00 */
[----:B------:R0:W-:Y:S04]  /*101e0*/  STL.64 [R1+0x3130], R24 ;  /* 0x0031301801007387 */ /* 0x0001e80000100a00 */
[----:B0-----:R-:W2:Y:S04]  /*101f0*/  LDL.LU.64 R24, [R1+0x2c0] ;  /* 0x0002c00001187983 */ /* 0x001ea80000300a00 */
[----:B------:R-:W2:Y:S01]  /*10200*/  LDL.LU.64 R26, [R1+0x2c8] ;  /* 0x0002c800011a7983 */ /* 0x000ea20000300a00 */
[-C--:B---3--:R-:W-:Y:S03]  /*10210*/  HMMA.16816.F32.BF16 R4, R4, R20.reuse, R8 ;  /* 0x000000140404723c */ /* 0x088fe60000041808 */
[----:B------:R-:W3:Y:S04]  /*10220*/  LDL.LU.64 R10, [R1+0x3198] ;  /* 0x00319800010a7983 */ /* 0x000ee80000300a00 */
[----:B------:R-:W3:Y:S11]  /*10230*/  LDL.LU.64 R8, [R1+0x3190] ;  /* 0x0031900001087983 */ /* 0x000ef60000300a00 */
[----:B------:R-:W-:Y:S05]  /*10240*/  @!UPT UIADD3 URZ, URZ, URZ, URZ ;  /* 0x0000003f3f3ff290 */ /* 0x000fea000fffe03f */
[----:B------:R-:W-:Y:S04]  /*10250*/  STL.64 [R1+0x360], R4 ;  /* 0x0003600401007387 */ /* 0x000fe80000100a00 */
[----:B------:R0:W-:Y:S04]  /*10260*/  STL.64 [R1+0x368], R6 ;  /* 0x0003680601007387 */ /* 0x0001e80000100a00 */
[----:B0-----:R-:W3:Y:S04]  /*10270*/  LDL.LU.64 R6, [R1+0x3188] ;  /* 0x0031880001067983 */ /* 0x001ee80000300a00 */
[----:B------:R-:W3:Y:S02]  /*10280*/  LDL.LU.64 R4, [R1+0x3180] ;  /* 0x0031800001047983 */ /* 0x000ee40000300a00 */
[-C--:B---3--:R-:W-:Y:S02]  /*10290*/  HMMA.16816.F32.BF16 R4, R4, R20.reuse, R8 ;  /* 0x000000140404723c */ /* 0x088fe40000041808 */
[----:B------:R-:W3:Y:S04]  /*102a0*/  LDL.LU.64 R10, [R1+0x3178] ;  /* 0x00317800010a7983 */ /* 0x000ee80000300a00 */
[----:B------:R-:W3:Y:S11]  /*102b0*/  LDL.LU.64 R8, [R1+0x3170] ;  /* 0x0031700001087983 */ /* 0x000ef60000300a00 */
[----:B------:R-:W-:Y:S06]  /*102c0*/  @!UPT UIADD3 URZ, URZ, URZ, URZ ;  /* 0x0000003f3f3ff290 */ /* 0x000fec000fffe03f */
[----:B------:R-:W-:Y:S04]  /*102d0*/  STL.64 [R1+0x2e0], R4 ;  /* 0x0002e00401007387 */ /* 0x000fe80000100a00 */
[----:B------:R0:W-:Y:S04]  /*102e0*/  STL.64 [R1+0x2e8], R6 ;  /* 0x0002e80601007387 */ /* 0x0001e80000100a00 */
[----:B0-----:R-:W3:Y:S04]  /*102f0*/  LDL.LU.64 R6, [R1+0x3168] ;  /* 0x0031680001067983 */ /* 0x001ee80000300a00 */
[----:B------:R-:W3:Y:S02]  /*10300*/  LDL.LU.64 R4, [R1+0x3160] ;  /* 0x0031600001047983 */ /* 0x000ee40000300a00 */
[----:B---3--:R-:W-:Y:S11]  /*10310*/  HMMA.16816.F32.BF16 R8, R4, R20, R8 ;  /* 0x000000140408723c */ /* 0x008ff60000041808 */
[----:B------:R-:W-:Y:S11]  /*10320*/  @!UPT UIADD3 URZ, URZ, URZ, URZ ;  /* 0x0000003f3f3ff290 */ /* 0x000ff6000fffe03f */
[----:B------:R-:W-:Y:S01]  /*10330*/  @!UPT UIADD3 URZ, URZ, URZ, URZ ;  /* 0x0000003f3f3ff290 */ /* 0x000fe2000fffe03f */
[----:B------:R-:W-:Y:S04]  /*10340*/  STL.64 [R1+0x400], R8 ;  /* 0x0004000801007387 */ /* 0x000fe80000100a00 */
[----:B------:R0:W-:Y:S04]  /*10350*/  STL.64 [R1+0x408], R10 ;  /* 0x0004080a01007387 */ /* 0x0001e80000100a00 */
[----:B0-----:R-:W3:Y:S04]  /*10360*/  LDL.LU.64 R10, [R1+0x3158] ;  /* 0x00315800010a7983 */ /* 0x001ee80000300a00 */
[----:B------:R-:W4:Y:S04]  /*10370*/  LDL.LU.64 R8, [R1+0x3150] ;  /* 0x0031500001087983 */ /* 0x000f280000300a00 */
[----:B------:R0:W-:Y:S04]  /*10380*/  STL.64 [R1+0x30e0], R6 ;  /* 0x0030e00601007387 */ /* 0x0001e80000100a00 */
[----:B------:R1:W-:Y:S04]  /*10390*/  STL.64 [R1+0x30d8], R4 ;  /* 0x0030d80401007387 */ /* 0x0003e80000100a00 */
[----:B0-----:R-:W2:Y:S04]  /*103a0*/  LDL.64 R6, [R1+0x8] ;  /* 0x0000080001067983 */ /* 0x001ea80000100a00 */
[----:B-1----:R-:W3:Y:S04]  /*103b0*/  LDL.64 R4, [R1] ;  /* 0x0000000001047983 */ /* 0x002ee80000100a00 */
[----:B--2---:R-:W-:Y:S04]  /*103c0*/  STL.64 [R1+0x30f8], R6 ;  /* 0x0030f80601007387 */ /* 0x004fe80000100a00 */
[----:B---3--:R0:W-:Y:S04]  /*103d0*/  STL.64 [R1+0x30f0], R4 ;  /* 0x0030f00401007387 */ /* 0x0081e80000100a00 */
[----:B0-----:R-:W2:Y:S04]  /*103e0*/  LDL.LU.64 R4, [R1+0x340] ;  /* 0x0003400001047983 */ /* 0x001ea80000300a00 */
[----:B------:R-:W2:Y:S04]  /*103f0*/  LDL.LU.64 R6, [R1+0x348] ;  /* 0x0003480001067983 */ /* 0x000ea80000300a00 */
[----:B----4-:R-:W-:Y:S04]  /*10400*/  STL [R1+0x30d4], R9 ;  /* 0x0030d40901007387 */ /* 0x010fe80000100800 */
[----:B------:R-:W-:Y:S01]  /*10410*/  STL [R1+0x30d0], R10 ;  /* 0x0030d00a01007387 */ /* 0x000fe20000100800 */
[----:B------:R-:W-:-:S02]  /*10420*/  IMAD.MOV.U32 R2, RZ, RZ, R20 ;  /* 0x000000ffff027224 */ /* 0x000fc400078e0014 */
[----:B------:R-:W-:Y:S01]  /*10430*/  IMAD.MOV.U32 R0, RZ, RZ, R21 ;  /* 0x000000ffff007224 */ /* 0x000fe200078e0015 */
[-C--:B--2---:R-:W-:Y:S11]  /*10440*/  HMMA.16816.F32.BF16 R4, R8, R20.reuse, R4 ;  /* 0x000000140804723c */ /* 0x084ff60000041804 */
[----:B------:R-:W-:Y:S11]  /*10450*/  @!UPT UIADD3 URZ, URZ, URZ, URZ ;  /* 0x0000003f3f3ff290 */ /* 0x000ff6000fffe03f */
[----:B------:R-:W-:Y:S01]  /*10460*/  @!UPT UIADD3 URZ, URZ, URZ, URZ ;  /* 0x0000003f3f3ff290 */ /* 0x000fe2000fffe03f */
[----:B------:R-:W-:Y:S04]  /*10470*/  STL.64 [R1+0x470], R4 ;  /* 0x0004700401007387 */ /* 0x000fe80000100a00 */
[----:B------:R0:W-:Y:S02]  /*10480*/  STL.64 [R1+0x478], R6 ;  /* 0x0004780601007387 */ /* 0x0001e40000100a00 */
[----:B0-----:R-:W-:Y:S02]  /*10490*/  HMMA.16816.F32.BF16 R4, R12, R20, R24 ;  /* 0x000000140c04723c */ /* 0x001fe40000041818 */
[----:B------:R-:W-:Y:S04]  /*104a0*/  STL [R1+0x30cc], R11 ;  /* 0x0030cc0b01007387 */ /* 0x000fe80000100800 */
[----:B------:R-:W-:Y:S11]  /*104b0*/  STL [R1+0x30e8], R8 ;  /* 0x0030e80801007387 */ /* 0x000ff60000100800 */
[----:B------:R-:W-:Y:S06]  /*104c0*/  @!UPT UIADD3 URZ, URZ, URZ, URZ ;  /* 0x0000003f3f3ff290 */ /* 0x000fec000fffe03f */
[----:B------:R0:W-:Y:S04]  /*104d0*/  STL.64 [R1+0x540], R4 ;  /* 0x0005400401007387 */ /* 0x0001e80000100a00 */
[----:B------:R1:W-:Y:S04]  /*104e0*/  STL.64 [R1+0x548], R6 ;  /* 0x0005480601007387 */ /* 0x0003e80000100a00 */
[----:B------:R-:W2:Y:S04]  /*104f0*/  LDL.LU.64 R20, [R1+0x270] ;  /* 0x0002700001147983 */ /* 0x000ea80000300a00 */
[----:B------:R-:W2:Y:S04]  /*10500*/  LDL.LU.64 R22, [R1+0x278] ;  /* 0x0002780001167983 */ /* 0x000ea80000300a00 */
[----:B0-----:R-:W3:Y:S04]  /*10510*/  LDL.LU.64 R4, [R1+0x9d0] ;  /* 0x0009d00001047983 */ /* 0x001ee80000300a00 */
[----:B-1----:R-:W4:Y:S04]  /*10520*/  LDL.LU.64 R6, [R1+0x9d8] ;  /* 0x0009d80001067983 */ /* 0x002f280000300a00 */
[----:B----4-:R-:W-:Y:S04]  /*10530*/  STL.64 [R1+0x3118], R6 ;  /* 0x0031180601007387 */ /* 0x010fe80000100a00 */
[----:B---3--:R0:W-:Y:S04]  /*10540*/  STL.64 [R1+0x3110], R4 ;  /* 0x0031100401007387 */ /* 0x0081e80000100a00 */
[----:B------:R-:W3:Y:S04]  /*10550*/  LDL.LU.64 R24, [R1+0x220] ;  /* 0x0002200001187983 */ /* 0x000ee80000300a00 */
[----:B------:R-:W3:Y:S04]  /*10560*/  LDL.LU.64 R26, [R1+0x228] ;  /* 0x00022800011a7983 */ /* 0x000ee80000300a00 */
[----:B------:R-:W4:Y:S04]  /*10570*/  LDL.LU.64 R8, [R1+0x690] ;  /* 0x0006900001087983 */ /* 0x000f280000300a00 */
[----:B------:R-:W3:Y:S01]  /*10580*/  LDL.LU.64 R10, [R1+0x698] ;  /* 0x00069800010a7983 */ /* 0x000ee20000300a00 */
[----:B0-----:R-:W-:-:S02]  /*10590*/  IMAD.MOV.U32 R4, RZ, RZ, R2 ;  /* 0x000000ffff047224 */ /* 0x001fc400078e0002 */
[----:B------:R-:W-:-:S07]  /*105a0*/  IMAD.MOV.U32 R5, RZ, RZ, R0 ;  /* 0x000000ffff057224 */ /* 0x000fce00078e0000 */
[-C--:B--2---:R-:W-:Y:S01]  /*105b0*/  HMMA.16816.F32.BF16 R20, R16, R4.reuse, R20 ;  /* 0x000000041014723c */ /* 0x084fe20000041814 */
[----:B---3--:R0:W-:Y:S04]  /*105c0*/  STL.64 [R1+0x3108], R10 ;  /* 0x0031080a01007387 */ /* 0x0081e80000100a00 */
[----:B----4-:R1:W-:Y:S04]  /*105d0*/  STL.64 [R1+0x3100], R8 ;  /* 0x0031000801007387 */ /* 0x0103e80000100a00 */
[----:B0-----:R-:W2:Y:S04]  /*105e0*/  LDL.64 R10, [R1+0x18] ;  /* 0x00001800010a7983 */ /* 0x001ea80000100a00 */
[----:B-1----:R-:W3:Y:S04]  /*105f0*/  LDL.64 R8, [R1+0x10] ;  /* 0x0000100001087983 */ /* 0x002ee80000100a00 */
[----:B--2---:R-:W-:Y:S04]  /*10600*/  STL.64 [R1+0x3128], R10 ;  /* 0x0031280a01007387 */ /* 0x004fe80000100a00 */
[----:B---3--:R0:W-:Y:S04]  /*10610*/  STL.64 [R1+0x3120], R8 ;  /* 0x0031200801007387 */ /* 0x0081e80000100a00 */
[----:B0-----:R-:W2:Y:S04]  /*10620*/  LDL.LU.64 R8, [R1+0x190] ;  /* 0x0001900001087983 */ /* 0x001ea80000300a00 */
[----:B------:R-:W2:Y:S04]  /*10630*/  LDL.LU.64 R10, [R1+0x198] ;  /* 0x00019800010a7983 */ /* 0x000ea80000300a00 */
[----:B------:R-:W-:Y:S04]  /*10640*/  STL.64 [R1+0x30b8], R14 ;  /* 0x0030b80e01007387 */ /* 0x000fe80000100a00 */
[----:B------:R0:W-:Y:S04]  /*10650*/  STL.64 [R1+0x30b0], R12 ;  /* 0x0030b00c01007387 */ /* 0x0001e80000100a00 */
[----:B0-----:R-:W3:Y:S04]  /*10660*/  LDL.LU.64 R12, [R1+0xe0] ;  /* 0x0000e000010c7983 */ /* 0x001ee80000300a00 */
        /* <DEDUP_REMOVED lines=8> */
[-C--:B----4-:R-:W-:Y:S11]  /*106f0*/  HMMA.16816.F32.BF16 R24, R20, R4.reuse, R24 ;  /* 0x000000041418723c */ /* 0x090ff60000041818 */
[----:B------:R-:W-:Y:S11]  /*10700*/  @!UPT UIADD3 URZ, URZ, URZ, URZ ;  /* 0x0000003f3f3ff290 */ /* 0x000ff6000fffe03f */
[----:B------:R-:W-:Y:S01]  /*10710*/  @!UPT UIADD3 URZ, URZ, URZ, URZ ;  /* 0x0000003f3f3ff290 */ /* 0x000fe2000fffe03f */
[----:B------:R-:W-:Y:S04]  /*10720*/  STL.64 [R1+0x720], R24 ;  /* 0x0007201801007387 */ /* 0x000fe80000100a00 */
[----:B------:R0:W-:Y:S04]  /*10730*/  STL.64 [R1+0x728], R26 ;  /* 0x0007281a01007387 */ /* 0x0001e80000100a00 */
[----:B0-----:R-:W2:Y:S04]  /*10740*/  LDL.LU.64 R26, [R1+0x3138] ;  /* 0x00313800011a7983 */ /* 0x001ea80000300a00 */
[----:B------:R-:W2:Y:S04]  /*10750*/  LDL.LU.64 R24, [R1+0x3130] ;  /* 0x0031300001187983 */ /* 0x000ea80000300a00 */
[----:B------:R-:W-:Y:S04]  /*10760*/  STL [R1+0x30c8], R22 ;  /* 0x0030c81601007387 */ /* 0x000fe80000100800 */
[----:B------:R-:W-:Y:S01]  /*10770*/  STL [R1+0x30c4], R23 ;  /* 0x0030c41701007387 */ /* 0x000fe20000100800 */
[----:B--2---:R-:W-:Y:S03]  /*10780*/  HMMA.16816.F32.BF16 R4, R24, R4, R8 ;  /* 0x000000041804723c */ /* 0x004fe60000041808 */
[----:B------:R-:W2:Y:S04]  /*10790*/  LDL.LU.64 R10, [R1+0x3128] ;  /* 0x00312800010a7983 */ /* 0x000ea80000300a00 */
[----:B------:R-:W4:Y:S11]  /*107a0*/  LDL.LU.64 R8, [R1+0x3120] ;  /* 0x0031200001087983 */ /* 0x000f360000300a00 */
[----:B------:R-:W-:Y:S05]  /*107b0*/  @!UPT UIADD3 URZ, URZ, URZ, URZ ;  /* 0x0000003f3f3ff290 */ /* 0x000fea000fffe03f */
[----:B------:R-:W-:Y:S04]  /*107c0*/  STL.64 [R1+0x8f0], R4 ;  /* 0x0008f00401007387 */ /* 0x000fe80000100a00 */
[----:B------:R0:W-:Y:S04]  /*107d0*/  STL.64 [R1+0x8f8], R6 ;  /* 0x0008f80601007387 */ /* 0x0001e80000100a00 */
[----:B0-----:R-:W3:Y:S04]  /*107e0*/  LDL.LU.64 R6, [R1+0x3118] ;  /* 0x0031180001067983 */ /* 0x001ee80000300a00 */
[----:B------:R-:W3:Y:S01]  /*107f0*/  LDL.LU.64 R4, [R1+0x3110] ;  /* 0x0031100001047983 */ /* 0x000ee20000300a00 */
[----:B--2---:R-:W-:-:S02]  /*10800*/  IMAD.MOV.U32 R28, RZ, RZ, R10 ;  /* 0x000000ffff1c7224 */ /* 0x004fc400078e000a */
[----:B------:R-:W-:Y:S02]  /*10810*/  IMAD.MOV.U32 R29, RZ, RZ, R11 ;  /* 0x000000ffff1d7224 */ /* 0x000fe400078e000b */
[----:B----4-:R-:W-:Y:S02]  /*10820*/  IMAD.MOV.U32 R22, RZ, RZ, R8 ;  /* 0x000000ffff167224 */ /* 0x010fe400078e0008 */
[----:B------:R-:W-:Y:S01]  /*10830*/  IMAD.MOV.U32 R23, RZ, RZ, R9 ;  /* 0x000000ffff177224 */ /* 0x000fe200078e0009 */
[----:B---3--:R-:W-:Y:S01]  /*10840*/  HMMA.16816.F32.BF16 R4, R8, R12, R4 ;  /* 0x0000000c0804723c */ /* 0x008fe20000041804 */
[----:B------:R-:W2:Y:S04]  /*10850*/  LDL.LU.64 R10, [R1+0x3108] ;  /* 0x00310800010a7983 */ /* 0x000ea80000300a00 */
[----:B------:R-:W2:Y:S11]  /*10860*/  LDL.LU.64 R8, [R1+0x3100] ;  /* 0x0031000001087983 */ /* 0x000eb60000300a00 */
[----:B------:R-:W-:Y:S07]  /*10870*/  @!UPT UIADD3 URZ, URZ, URZ, URZ ;  /* 0x0000003f3f3ff290 */ /* 0x000fee000fffe03f */
[----:B------:R-:W-:Y:S01]  /*10880*/  STL.64 [R1+0x350], R4 ;  /* 0x0003500401007387 */ /* 0x000fe20000100a00 */
[----:B------:R-:W-:-:S03]  /*10890*/  IMAD.MOV.U32 R3, RZ, RZ, R7 ;  /* 0x000000ffff037224 */ /* 0x000fc600078e0007 */
[----:B------:R0:W-:Y:S04]  /*108a0*/  STL [R1+0x358], R6 ;  /* 0x0003580601007387 */ /* 0x0001e80000100800 */
[----:B0-----:R-:W2:Y:S04]  /*108b0*/  LDL.LU.64 R6, [R1+0x30f8] ;  /* 0x0030f80001067983 */ /* 0x001ea80000300a00 */
[----:B------:R-:W2:Y:S04]  /*108c0*/  LDL.LU.64 R4, [R1+0x30f0] ;  /* 0x0030f00001047983 */ /* 0x000ea80000300a00 */
[----:B------:R0:W-:Y:S01]  /*108d0*/  STL [R1+0x2c78], R3 ;  /* 0x002c780301007387 */ /* 0x0001e20000100800 */
[----:B--2---:R-:W-:Y:S01]  /*108e0*/  HMMA.16816.F32.BF16 R8, R4, R12, R8 ;  /* 0x0000000c0408723c */ /* 0x004fe20000041808 */
[----:B0-----:R-:W-:Y:S11]  /*108f0*/  IMAD.MOV.U32 R3, RZ, RZ, R7 ;  /* 0x000000ffff037224 */ /* 0x001ff600078e0007 */
[----:B------:R-:W-:Y:S11]  /*10900*/  @!UPT UIADD3 URZ, URZ, URZ, URZ ;  /* 0x0000003f3f3ff290 */ /* 0x000ff6000fffe03f */
[----:B------:R0:W-:Y:S04]  /*10910*/  STL.64 [R1+0x2d0], R8 ;  /* 0x0002d00801007387 */ /* 0x0001e80000100a00 */
[----:B------:R1:W-:Y:S04]  /*10920*/  STL.64 [R1+0x2d8], R10 ;  /* 0x0002d80a01007387 */ /* 0x0003e80000100a00 */
[----:B0-----:R-:W2:Y:S01]  /*10930*/  LDL.LU R8, [R1+0x30e8] ;  /* 0x0030e80001087983 */ /* 0x001ea20000300800 */
[----:B------:R-:W-:Y:S02]  /*10940*/  IMAD.MOV.U32 R9, RZ, RZ, R4 ;  /* 0x000000ffff097224 */ /* 0x000fe400078e0004 */
[----:B-1----:R-:W-:-:S02]  /*10950*/  IMAD.MOV.U32 R11, RZ, RZ, R6 ;  /* 0x000000ffff0b7224 */ /* 0x002fc400078e0006 */
[----:B------:R-:W-:Y:S01]  /*10960*/  IMAD.MOV.U32 R10, RZ, RZ, R5 ;  /* 0x000000ffff0a7224 */ /* 0x000fe200078e0005 */
[----:B------:R-:W3:Y:S04]  /*10970*/  LDL.LU.64 R6, [R1+0x30e0] ;  /* 0x0030e00001067983 */ /* 0x000ee80000300a00 */
[----:B------:R-:W3:Y:S01]  /*10980*/  LDL.LU.64 R4, [R1+0x30d8] ;  /* 0x0030d80001047983 */ /* 0x000ee20000300a00 */
[----:B------:R-:W-:Y:S02]  /*10990*/  IMAD.MOV.U32 R2, RZ, RZ, R12 ;  /* 0x000000ffff027224 */ /* 0x000fe400078e000c */
[----:B------:R-:W-:Y:S01]  /*109a0*/  IMAD.MOV.U32 R0, RZ, RZ, R13 ;  /* 0x000000ffff007224 */ /* 0x000fe200078e000d */
[----:B---3--:R-:W-:Y:S11]  /*109b0*/  HMMA.16816.F32.BF16 R16, R4, R12, R16 ;  /* 0x0000000c0410723c */ /* 0x008ff60000041810 */
        /* <DEDUP_REMOVED lines=8> */
[----:B------:R0:W-:Y:S04]  /*10a40*/  STL.64 [R1+0x3058], R6 ;  /* 0x0030580601007387 */ /* 0x0001e80000100a00 */
[----:B------:R1:W-:Y:S01]  /*10a50*/  STL.64 [R1+0x3050], R4 ;  /* 0x0030500401007387 */ /* 0x0003e20000100a00 */
[----:B0-----:R-:W-:-:S02]  /*10a60*/  IMAD.MOV.U32 R6, RZ, RZ, R11 ;  /* 0x000000ffff067224 */ /* 0x001fc400078e000b */
[----:B-1----:R-:W-:Y:S02]  /*10a70*/  IMAD.MOV.U32 R4, RZ, RZ, R9 ;  /* 0x000000ffff047224 */ /* 0x002fe400078e0009 */
[----:B------:R-:W2:Y:S01]  /*10a80*/  LDL.LU R9, [R1+0x30d4] ;  /* 0x0030d40001097983 */ /* 0x000ea20000300800 */
[----:B------:R-:W-:-:S03]  /*10a90*/  IMAD.MOV.U32 R5, RZ, RZ, R10 ;  /* 0x000000ffff057224 */ /* 0x000fc600078e000a */
[----:B------:R-:W2:Y:S04]  /*10aa0*/  LDL.LU R10, [R1+0x30d0] ;  /* 0x0030d000010a7983 */ /* 0x000ea80000300800 */
[----:B------:R-:W2:Y:S01]  /*10ab0*/  LDL.LU R11, [R1+0x30cc] ;  /* 0x0030cc00010b7983 */ /* 0x000ea20000300800 */
[----:B------:R-:W-:-:S05]  /*10ac0*/  IMAD.MOV.U32 R7, RZ, RZ, R3 ;  /* 0x000000ffff077224 */ /* 0x000fca00078e0003 */
[----:B------:R0:W-:Y:S04]  /*10ad0*/  STL.64 [R1+0x3078], R6 ;  /* 0x0030780601007387 */ /* 0x0001e80000100a00 */
[----:B------:R1:W-:Y:S01]  /*10ae0*/  STL.64 [R1+0x3070], R4 ;  /* 0x0030700401007387 */ /* 0x0003e20000100a00 */
[----:B0-----:R-:W-:Y:S02]  /*10af0*/  IMAD.MOV.U32 R6, RZ, RZ, R28 ;  /* 0x000000ffff067224 */ /* 0x001fe400078e001c */
[----:B------:R-:W-:Y:S02]  /*10b00*/  IMAD.MOV.U32 R7, RZ, RZ, R29 ;  /* 0x000000ffff077224 */ /* 0x000fe400078e001d */
[----:B-1----:R-:W-:Y:S02]  /*10b10*/  IMAD.MOV.U32 R4, RZ, RZ, R22 ;  /* 0x000000ffff047224 */ /* 0x002fe400078e0016 */
[----:B------:R-:W-:Y:S01]  /*10b20*/  IMAD.MOV.U32 R5, RZ, RZ, R23 ;  /* 0x000000ffff057224 */ /* 0x000fe200078e0017 */
[----:B------:R-:W4:Y:S04]  /*10b30*/  LDL.LU R22, [R1+0x30c8] ;  /* 0x0030c80001167983 */ /* 0x000f280000300800 */
[----:B------:R-:W4:Y:S04]  /*10b40*/  LDL.LU R23, [R1+0x30c4] ;  /* 0x0030c40001177983 */ /* 0x000f280000300800 */
[----:B------:R-:W3:Y:S04]  /*10b50*/  LDL.LU R28, [R1+0x30c0] ;  /* 0x0030c000011c7983 */ /* 0x000ee80000300800 */
[----:B------:R-:W-:Y:S04]  /*10b60*/  STL.64 [R1+0x3098], R6 ;  /* 0x0030980601007387 */ /* 0x000fe80000100a00 */
[----:B------:R0:W-:Y:S02]  /*10b70*/  STL.64 [R1+0x3090], R4 ;  /* 0x0030900401007387 */ /* 0x0001e40000100a00 */
[----:B0-----:R-:W-:-:S02]  /*10b80*/  IMAD.MOV.U32 R4, RZ, RZ, R2 ;  /* 0x000000ffff047224 */ /* 0x001fc400078e0002 */
[----:B------:R-:W-:-:S07]  /*10b90*/  IMAD.MOV.U32 R5, RZ, RZ, R0 ;  /* 0x000000ffff057224 */ /* 0x000fce00078e0000 */
[-C--:B--2---:R-:W-:Y:S11]  /*10ba0*/  HMMA.16816.F32.BF16 R12, R8, R4.reuse, R12 ;  /* 0x00000004080c723c */ /* 0x084ff6000004180c */
[----:B------:R-:W-:Y:S11]  /*10bb0*/  @!UPT UIADD3 URZ, URZ, URZ, URZ ;  /* 0x0000003f3f3ff290 */ /* 0x000ff6000fffe03f */
[----:B------:R-:W-:Y:S01]  /*10bc0*/  @!UPT UIADD3 URZ, URZ, URZ, URZ ;  /* 0x0000003f3f3ff290 */ /* 0x000fe2000fffe03f */
        /* <DEDUP_REMOVED lines=8> */
[-C--:B---3--:R-:W-:Y:S11]  /*10c50*/  HMMA.16816.F32.BF16 R16, R12, R4.reuse, R16 ;  /* 0x000000040c10723c */ /* 0x088ff60000041810 */
        /* <DEDUP_REMOVED lines=13> */
[----:B------:R0:W-:Y:S04]  /*10d30*/  STL.64 [R1+0x690], R8 ;  /* 0x0006900801007387 */ /* 0x0001e80000100a00 */
[----:B------:R1:W-:Y:S04]  /*10d40*/  STL.64 [R1+0x698], R10 ;  /* 0x0006980a01007387 */ /* 0x0003e80000100a00 */
[----:B0-----:R-:W2:Y:S04]  /*10d50*/  LDL.LU.64 R8, [R1+0x6a0] ;  /* 0x0006a00001087983 */ /* 0x001ea80000300a00 */
[----:B-1----:R-:W2:Y:S04]  /*10d60*/  LDL.LU.64 R10, [R1+0x6a8] ;  /* 0x0006a800010a7983 */ /* 0x002ea80000300a00 */
        /* <DEDUP_REMOVED lines=10> */
[----:B0-----:R-:W4:Y:S04]  /*10e10*/  LDL.LU.64 R16, [R1+0x230] ;  /* 0x0002300001107983 */ /* 0x001f280000300a00 */
[----:B------:R-:W4:Y:S02]  /*10e20*/  LDL.LU.64 R18, [R1+0x238] ;  /* 0x0002380001127983 */ /* 0x000f240000300a00 */
[-C--:B----4-:R-:W-:Y:S08]  /*10e30*/  HMMA.16816.F32.BF16 R16, R20, R4.reuse, R16 ;  /* 0x000000041410723c */ /* 0x090ff00000041810 */
[----:B---3--:R-:W-:Y:S01]  /*10e40*/  HMMA.16816.F32.BF16 R4, R24, R4, R12 ;  /* 0x000000041804723c */ /* 0x008fe2000004180c */
[----:B------:R-:W0:Y:S11]  /*10e50*/  LDSM.16.M88.4 R12, [R28+0x15000] ;  /* 0x015000001c0c783b */ /* 0x000e360000000200 */
[----:B------:R-:W-:Y:S03]  /*10e60*/  @!UPT UIADD3 URZ, URZ, URZ, URZ ;  /* 0x0000003f3f3ff290 */ /* 0x000fe6000fffe03f */
[----:B------:R-:W-:Y:S04]  /*10e70*/  STL.64 [R1+0x750], R16 ;  /* 0x0007501001007387 */ /* 0x000fe80000100a00 */
[----:B------:R-:W-:Y:S04]  /*10e80*/  STL.64 [R1+0x758], R18 ;  /* 0x0007581201007387 */ /* 0x000fe80000100a00 */
[----:B------:R-:W-:Y:S04]  /*10e90*/  STL.64 [R1+0x8e0], R4 ;  /* 0x0008e00401007387 */ /* 0x000fe80000100a00 */
[----:B------:R-:W-:Y:S04]  /*10ea0*/  STL.64 [R1+0x8e8], R6 ;  /* 0x0008e80601007387 */ /* 0x000fe80000100a00 */
[----:B------:R-:W1:Y:S04]  /*10eb0*/  LDSM.16.M88.4 R4, [R28+0x16000] ;  /* 0x016000001c04783b */ /* 0x000e680000000200 */
[----:B------:R-:W-:Y:S04]  /*10ec0*/  LDSM.16.M88.4 R16, [R28+0x14000] ;  /* 0x014000001c10783b */ /* 0x000fe80000000200 */
[----:B0-----:R0:W-:Y:S04]  /*10ed0*/  STL.64 [R1+0xc0], R12 ;  /* 0x0000c00c01007387 */ /* 0x0011e80000100a00 */
[----:B------:R3:W-:Y:S04]  /*10ee0*/  STL.64 [R1+0xc8], R14 ;  /* 0x0000c80e01007387 */ /* 0x0007e80000100a00 */
[----:B0-----:R-:W4:Y:S04]  /*10ef0*/  LDL.LU.64 R12, [R1+0x4e0] ;  /* 0x0004e000010c7983 */ /* 0x001f280000300a00 */
[----:B---3--:R-:W4:Y:S04]  /*10f00*/  LDL.LU.64 R14, [R1+0x4e8] ;  /* 0x0004e800010e7983 */ /* 0x008f280000300a00 */
[----:B-1----:R-:W-:Y:S04]  /*10f10*/  STL.64 [R1+0xb0], R4 ;  /* 0x0000b00401007387 */ /* 0x002fe80000100a00 */
[----:B------:R-:W-:Y:S04]  /*10f20*/  STL.64 [R1+0xb8], R6 ;  /* 0x0000b80601007387 */ /* 0x000fe80000100a00 */
[----:B------:R-:W0:Y:S04]  /*10f30*/  LDSM.16.M88.4 R4, [R28+0x17000] ;  /* 0x017000001c04783b */ /* 0x000e280000000200 */
[----:B0-----:R-:W-:Y:S01]  /*10f40*/  STL.64 [R1+0xa0], R4 ;  /* 0x0000a00401007387 */ /* 0x001fe20000100a00 */
[----:B------:R-:W-:-:S02]  /*10f50*/  IMAD.MOV.U32 R2, RZ, RZ, R4 ;  /* 0x000000ffff027224 */ /* 0x000fc400078e0004 */
[----:B------:R-:W-:Y:S01]  /*10f60*/  IMAD.MOV.U32 R0, RZ, RZ, R5 ;  /* 0x000000ffff007224 */ /* 0x000fe200078e0005 */
[----:B------:R0:W-:Y:S04]  /*10f70*/  STL.64 [R1+0xa8], R6 ;  /* 0x0000a80601007387 */ /* 0x0001e80000100a00 */
[----:B0-----:R-:W2:Y:S04]  /*10f80*/  LDL.LU.64 R6, [R1+0x3098] ;  /* 0x0030980001067983 */ /* 0x001ea80000300a00 */
[----:B------:R-:W2:Y:S04]  /*10f90*/  LDL.LU.64 R4, [R1+0x3090] ;  /* 0x0030900001047983 */ /* 0x000ea80000300a00 */
[----:B------:R-:W-:Y:S04]  /*10fa0*/  STL.64 [R1+0xd8], R18 ;  /* 0x0000d81201007387 */ /* 0x000fe80000100a00 */
[----:B------:R-:W-:Y:S04]  /*10fb0*/  STL [R1+0x2fb8], R0 ;  /* 0x002fb80001007387 */ /* 0x000fe80000100800 */
[----:B------:R-:W-:Y:S04]  /*10fc0*/  STL [R1+0x2f90], R2 ;  /* 0x002f900201007387 */ /* 0x000fe80000100800 */
[----:B------:R-:W-:Y:S01]  /*10fd0*/  STL [R1+0x2e98], R28 ;  /* 0x002e981c01007387 */ /* 0x000fe20000100800 */
[-C--:B--2---:R-:W-:Y:S03]  /*10fe0*/  HMMA.16816.F32.BF16 R4, R4, R16.reuse, R8 ;  /* 0x000000100404723c */ /* 0x084fe60000041808 */
[----:B------:R-:W2:Y:S04]  /*10ff0*/  LDL.LU.64 R10, [R1+0x3088] ;  /* 0x00308800010a7983 */ /* 0x000ea80000300a00 */
[----:B------:R-:W2:Y:S11]  /*11000*/  LDL.LU.64 R8, [R1+0x3080] ;  /* 0x0030800001087983 */ /* 0x000eb60000300a00 */
[----:B------:R-:W-:Y:S05]  /*11010*/  @!UPT UIADD3 URZ, URZ, URZ, URZ ;  /* 0x0000003f3f3ff290 */ /* 0x000fea000fffe03f */
[----:B------:R-:W-:Y:S04]  /*11020*/  STL.64 [R1+0x340], R4 ;  /* 0x0003400401007387 */ /* 0x000fe80000100a00 */
[----:B------:R0:W-:Y:S04]  /*11030*/  STL.64 [R1+0x348], R6 ;  /* 0x0003480601007387 */ /* 0x0001e80000100a00 */
[----:B0-----:R-:W2:Y:S04]  /*11040*/  LDL.LU.64 R6, [R1+0x3078] ;  /* 0x0030780001067983 */ /* 0x001ea80000300a00 */
[----:B------:R-:W2:Y:S02]  /*11050*/  LDL.LU.64 R4, [R1+0x3070] ;  /* 0x0030700001047983 */ /* 0x000ea40000300a00 */
[-C--:B--2---:R-:W-:Y:S02]  /*11060*/  HMMA.16816.F32.BF16 R4, R4, R16.reuse, R8 ;  /* 0x000000100404723c */ /* 0x084fe40000041808 */
[----:B------:R-:W2:Y:S04]  /*11070*/  LDL.LU.64 R10, [R1+0x3068] ;  /* 0x00306800010a7983 */ /* 0x000ea80000300a00 */
[----:B------:R-:W2:Y:S11]  /*11080*/  LDL.LU.64 R8, [R1+0x3060] ;  /* 0x0030600001087983 */ /* 0x000eb60000300a00 */
[----:B------:R-:W-:Y:S06]  /*11090*/  @!UPT UIADD3 URZ, URZ, URZ, URZ ;  /* 0x0000003f3f3ff290 */ /* 0x000fec000fffe03f */
[----:B------:R-:W-:Y:S04]  /*110a0*/  STL.64 [R1+0x2c0], R4 ;  /* 0x0002c00401007387 */ /* 0x000fe80000100a00 */
[----:B------:R0:W-:Y:S04]  /*110b0*/  STL.64 [R1+0x2c8], R6 ;  /* 0x0002c80601007387 */ /* 0x0001e80000100a00 */
[----:B0-----:R-:W2:Y:S04]  /*110c0*/  LDL.LU.64 R6, [R1+0x3058] ;  /* 0x0030580001067983 */ /* 0x001ea80000300a00 */
[----:B------:R-:W2:Y:S02]  /*110d0*/  LDL.LU.64 R4, [R1+0x3050] ;  /* 0x0030500001047983 */ /* 0x000ea40000300a00 */
[-C--:B--2---:R-:W-:Y:S11]  /*110e0*/  HMMA.16816.F32.BF16 R8, R4, R16.reuse, R8 ;  /* 0x000000100408723c */ /* 0x084ff60000041808 */
[----:B------:R-:W-:Y:S11]  /*110f0*/  @!UPT UIADD3 URZ, URZ, URZ, URZ ;  /* 0x0000003f3f3ff290 */ /* 0x000ff6000fffe03f */
[----:B------:R-:W-:Y:S01]  /*11100*/  @!UPT UIADD3 URZ, URZ, URZ, URZ ;  /* 0x0000003f3f3ff290 */ /* 0x000fe2000fffe03f */
[----:B------:R-:W-:Y:S04]  /*11110*/  STL.64 [R1+0x3e0], R8 ;  /* 0x0003e00801007387 */ /* 0x000fe80000100a00 */
[----:B------:R0:W-:Y:S04]  /*11120*/  STL.64 [R1+0x3e8], R10 ;  /* 0x0003e80a01007387 */ /* 0x0001e80000100a00 */
[----:B0-----:R-:W4:Y:S04]  /*11130*/  LDL.LU.64 R10, [R1+0x3048] ;  /* 0x00304800010a7983 */ /* 0x001f280000300a00 */
[----:B------:R-:W4:Y:S04]  /*11140*/  LDL.LU.64 R8, [R1+0x3040] ;  /* 0x0030400001087983 */ /* 0x000f280000300a00 */
[----:B------:R0:W-:Y:S04]  /*11150*/  STL.64 [R1+0x2fd8], R6 ;  /* 0x002fd80601007387 */ /* 0x0001e80000100a00 */
[----:B------:R1:W-:Y:S04]  /*11160*/  STL.64 [R1+0x2fd0], R4 ;  /* 0x002fd00401007387 */ /* 0x0003e80000100a00 */
[----:B0-----:R-:W2:Y:S04]  /*11170*/  LDL.64 R6, [R1+0x8] ;  /* 0x0000080001067983 */ /* 0x001ea80000100a00 */
[----:B-1----:R-:W3:Y:S01]  /*11180*/  LDL.64 R4, [R1] ;  /* 0x0000000001047983 */ /* 0x002ee20000100a00 */
[----:B----4-:R-:W-:Y:S03]  /*11190*/  HMMA.16816.F32.BF16 R12, R8, R16, R12 ;  /* 0x00000010080c723c */ /* 0x010fe6000004180c */
[----:B--2---:R-:W-:Y:S04]  /*111a0*/  STL.64 [R1+0x2ff8], R6 ;  /* 0x002ff80601007387 */ /* 0x004fe80000100a00 */
[----:B---3--:R0:W-:Y:S04]  /*111b0*/  STL.64 [R1+0x2ff0], R4 ;  /* 0x002ff00401007387 */ /* 0x0081e80000100a00 */
[----:B0-----:R-:W2:Y:S04]  /*111c0*/  LDL.LU.64 R4, [R1+0x3c0] ;  /* 0x0003c00001047983 */ /* 0x001ea80000300a00 */
[----:B------:R-:W2:Y:S08]  /*111d0*/  LDL.LU.64 R6, [R1+0x3c8] ;  /* 0x0003c80001067983 */ /* 0x000eb00000300a00 */
[----:B------:R-:W-:Y:S04]  /*111e0*/  STL.64 [R1+0x4c0], R12 ;  /* 0x0004c00c01007387 */ /* 0x000fe80000100a00 */
[----:B------:R0:W-:Y:S04]  /*111f0*/  STL.64 [R1+0x4c8], R14 ;  /* 0x0004c80e01007387 */ /* 0x0001e80000100a00 */
[----:B0-----:R-:W2:Y:S04]  /*11200*/  LDL.LU.64 R14, [R1+0x3038] ;  /* 0x00303800010e7983 */ /* 0x001ea80000300a00 */
[----:B------:R-:W2:Y:S04]  /*11210*/  LDL.LU.64 R12, [R1+0x3030] ;  /* 0x00303000010c7983 */ /* 0x000ea80000300a00 */
[----:B------:R-:W-:Y:S01]  /*11220*/  STL.64 [R1+0x2fc8], R10 ;  /* 0x002fc80a01007387 */ /* 0x000fe20000100a00 */
[----:B------:R-:W-:-:S03]  /*11230*/  IMAD.MOV.U32 R2, RZ, RZ, R16 ;  /* 0x000000ffff027224 */ /* 0x000fc600078e0010 */
[----:B------:R0:W-:Y:S01]  /*11240*/  STL.64 [R1+0x2fc0], R8 ;  /* 0x002fc00801007387 */ /* 0x0001e20000100a00 */
[----:B------:R-:W-:Y:S01]  /*11250*/  IMAD.MOV.U32 R0, RZ, RZ, R17 ;  /* 0x000000ffff007224 */ /* 0x000fe200078e0011 */
[----:B--2---:R-:W-:Y:S11]  /*11260*/  HMMA.16816.F32.BF16 R4, R12, R16, R4 ;  /* 0x000000100c04723c */ /* 0x004ff60000041804 */
[----:B------:R-:W-:Y:S11]  /*11270*/  @!UPT UIADD3 URZ, URZ, URZ, URZ ;  /* 0x0000003f3f3ff290 */ /* 0x000ff6000fffe03f */
[----:B------:R-:W-:Y:S01]  /*11280*/  @!UPT UIADD3 URZ, URZ, URZ, URZ ;  /* 0x0000003f3f3ff290 */ /* 0x000fe2000fffe03f */
[----:B------:R1:W-:Y:S04]  /*11290*/  STL.64 [R1+0x580], R4 ;  /* 0x0005800401007387 */ /* 0x0003e80000100a00 */
[----:B------:R2:W-:Y:S04]  /*112a0*/  STL.64 [R1+0x588], R6 ;  /* 0x0005880601007387 */ /* 0x0005e80000100a00 */
[----:B------:R-:W3:Y:S04]  /*112b0*/  LDL.LU.64 R18, [R1+0x3028] ;  /* 0x0030280001127983 */ /* 0x000ee80000300a00 */
[----:B------:R-:W4:Y:S04]  /*112c0*/  LDL.LU.64 R16, [R1+0x3020] ;  /* 0x0030200001107983 */ /* 0x000f280000300a00 */
[----:B0-----:R-:W3:Y:S04]  /*112d0*/  LDL.LU.64 R8, [R1+0x260] ;  /* 0x0002600001087983 */ /* 0x001ee80000300a00 */
[----:B------:R-:W3:Y:S04]  /*112e0*/  LDL.LU.64 R10, [R1+0x268] ;  /* 0x00026800010a7983 */ /* 0x000ee80000300a00 */
[----:B-1----:R-:W3:Y:S04]  /*112f0*/  LDL.LU.64 R4, [R1+0xa10] ;  /* 0x000a100001047983 */ /* 0x002ee80000300a00 */
[----:B--2---:R-:W2:Y:S04]  /*11300*/  LDL.LU.64 R6, [R1+0xa18] ;  /* 0x000a180001067983 */ /* 0x004ea80000300a00 */
[----:B--2---:R-:W-:Y:S04]  /*11310*/  STL.64 [R1+0x3008], R6 ;  /* 0x0030080601007387 */ /* 0x004fe80000100a00 */
[----:B---3--:R-:W-:Y:S04]  /*11320*/  STL.64 [R1+0x3000], R4 ;  /* 0x0030000401007387 */ /* 0x008fe80000100a00 */
[----:B------:R-:W-:Y:S04]  /*11330*/  STL [R1+0x2fbc], R15 ;  /* 0x002fbc0f01007387 */ /* 0x000fe80000100800 */
[----:B------:R-:W-:Y:S04]  /*11340*/  STL [R1+0x2fe8], R14 ;  /* 0x002fe80e01007387 */ /* 0x000fe80000100800 */
[----:B------:R0:W-:Y:S04]  /*11350*/  STL.64 [R1+0x2fe0], R12 ;  /* 0x002fe00c01007387 */ /* 0x0001e80000100a00 */
[----:B0-----:R-:W2:Y:S04]  /*11360*/  LDL.LU.64 R12, [R1+0x320] ;  /* 0x00032000010c7983 */ /* 0x001ea80000300a00 */
[----:B------:R-:W2:Y:S01]  /*11370*/  LDL.LU.64 R14, [R1+0x328] ;  /* 0x00032800010e7983 */ /* 0x000ea20000300a00 */
[----:B------:R-:W-:-:S02]  /*11380*/  IMAD.MOV.U32 R4, RZ, RZ, R2 ;  /* 0x000000ffff047224 */ /* 0x000fc400078e0002 */
[----:B------:R-:W-:Y:S01]  /*11390*/  IMAD.MOV.U32 R5, RZ, RZ, R0 ;  /* 0x000000ffff057224 */ /* 0x000fe200078e0000 */
[----:B------:R-:W-:Y:S04]  /*113a0*/  STL.64 [R1+0x3018], R18 ;  /* 0x0030181201007387 */ /* 0x000fe80000100a00 */
[----:B----4-:R0:W-:Y:S02]  /*113b0*/  STL.64 [R1+0x3010], R16 ;  /* 0x0030101001007387 */ /* 0x0101e40000100a00 */
[-C--:B--2---:R-:W-:Y:S11]  /*113c0*/  HMMA.16816.F32.BF16 R12, R16, R4.reuse, R12 ;  /* 0x00000004100c723c */ /* 0x084ff6000004180c */
[----:B------:R-:W-:Y:S11]  /*113d0*/  @!UPT UIADD3 URZ, URZ, URZ, URZ ;  /* 0x0000003f3f3ff290 */ /* 0x000ff6000fffe03f */
[----:B------:R-:W-:Y:S01]  /*113e0*/  @!UPT UIADD3 URZ, URZ, URZ, URZ ;  /* 0x0000003f3f3ff290 */ /* 0x000fe2000fffe03f */
[----:B------:R1:W-:Y:S04]  /*113f0*/  STL.64 [R1+0x6a0], R12 ;  /* 0x0006a00c01007387 */ /* 0x0003e80000100a00 */
[----:B------:R2:W-:Y:S04]  /*11400*/  STL.64 [R1+0x6a8], R14 ;  /* 0x0006a80e01007387 */ /* 0x0005e80000100a00 */
[----:B0-----:R-:W3:Y:S04]  /*11410*/  LDL.LU.64 R16, [R1+0x1d0] ;  /* 0x0001d00001107983 */ /* 0x001ee80000300a00 */
[----:B------:R-:W3:Y:S01]  /*11420*/  LDL.LU.64 R18, [R1+0x1d8] ;  /* 0x0001d80001127983 */ /* 0x000ee20000300a00 */
[-C--:B------:R-:W-:Y:S03]  /*11430*/  HMMA.16816.F32.BF16 R8, R20, R4.reuse, R8 ;  /* 0x000000041408723c */ /* 0x080fe60000041808 */
[----:B-1----:R-:W4:Y:S04]  /*11440*/  LDL.LU.64 R12, [R1+0x930] ;  /* 0x00093000010c7983 */ /* 0x002f280000300a00 */
[----:B--2---:R-:W4:Y:S11]  /*11450*/  LDL.LU.64 R14, [R1+0x938] ;  /* 0x00093800010e7983 */ /* 0x004f360000300a00 */
[----:B------:R-:W-:Y:S05]  /*11460*/  @!UPT UIADD3 URZ, URZ, URZ, URZ ;  /* 0x0000003f3f3ff290 */ /* 0x000fea000fffe03f */
[----:B------:R0:W-:Y:S04]  /*11470*/  STL.64 [R1+0x790], R8 ;  /* 0x0007900801007387 */ /* 0x0001e80000100a00 */
[----:B------:R1:W-:Y:S04]  /*11480*/  STL.64 [R1+0x798], R10 ;  /* 0x0007980a01007387 */ /* 0x0003e80000100a00 */
[----:B0-----:R-:W2:Y:S04]  /*11490*/  LDL.LU.64 R8, [R1+0x7e0] ;  /* 0x0007e00001087983 */ /* 0x001ea80000300a00 */
[----:B-1----:R-:W2:Y:S04]  /*114a0*/  LDL.LU.64 R10, [R1+0x7e8] ;  /* 0x0007e800010a7983 */ /* 0x002ea80000300a00 */
[----:B------:R-:W-:Y:S04]  /*114b0*/  STL.64 [R1+0x2fb0], R22 ;  /* 0x002fb01601007387 */ /* 0x000fe80000100a00 */
[----:B------:R0:W-:Y:S04]  /*114c0*/  STL.64 [R1+0x2fa8], R20 ;  /* 0x002fa81401007387 */ /* 0x0001e80000100a00 */
[----:B0-----:R-:W2:Y:S01]  /*114d0*/  LDL.LU.64 R20, [R1+0xc0] ;  /* 0x0000c00001147983 */ /* 0x001ea20000300a00 */
[----:B---3--:R-:W-:Y:S03]  /*114e0*/  HMMA.16816.F32.BF16 R4, R24, R4, R16 ;  /* 0x000000041804723c */ /* 0x008fe60000041810 */
[----:B------:R-:W3:Y:S04]  /*114f0*/  LDL.LU.64 R18, [R1+0x3018] ;  /* 0x0030180001127983 */ /* 0x000ee80000300a00 */
[----:B------:R-:W3:Y:S11]  /*11500*/  LDL.LU.64 R16, [R1+0x3010] ;  /* 0x0030100001107983 */ /* 0x000ef60000300a00 */
[----:B------:R-:W-:Y:S05]  /*11510*/  @!UPT UIADD3 URZ, URZ, URZ, URZ ;  /* 0x0000003f3f3ff290 */ /* 0x000fea000fffe03f */
[----:B------:R-:W-:Y:S04]  /*11520*/  STL.64 [R1+0x8d0], R4 ;  /* 0x0008d00401007387 */ /* 0x000fe80000100a00 */
[----:B------:R0:W-:Y:S04]  /*11530*/  STL.64 [R1+0x8d8], R6 ;  /* 0x0008d80601007387 */ /* 0x0001e80000100a00 */
[----:B0-----:R-:W2:Y:S04]  /*11540*/  LDL.LU.64 R6, [R1+0x3008] ;  /* 0x0030080001067983 */ /* 0x001ea80000300a00 */
[----:B------:R-:W2:Y:S04]  /*11550*/  LDL.LU.64 R4, [R1+0x3000] ;  /* 0x0030000001047983 */ /* 0x000ea80000300a00 */
[----:B------:R0:W-:Y:S04]  /*11560*/  STL.64 [R1+0x2fa0], R26 ;  /* 0x002fa01a01007387 */ /* 0x0001e80000100a00 */
[----:B------:R1:W-:Y:S04]  /*11570*/  STL.64 [R1+0x2f98], R24 ;  /* 0x002f981801007387 */ /* 0x0003e80000100a00 */
[----:B0-----:R-:W2:Y:S04]  /*11580*/  LDL.64 R26, [R1+0x18] ;  /* 0x00001800011a7983 */ /* 0x001ea80000100a00 */
[----:B-1----:R-:W2:Y:S02]  /*11590*/  LDL.64 R24, [R1+0x10] ;  /* 0x0000100001187983 */ /* 0x002ea40000100a00 */
[----:B--2---:R-:W-:Y:S11]  /*115a0*/  HMMA.16816.F32.BF16 R4, R24, R20, R4 ;  /* 0x000000141804723c */ /* 0x004ff60000041804 */
[----:B------:R-:W-:Y:S11]  /*115b0*/  @!UPT UIADD3 URZ, URZ, URZ, URZ ;  /* 0x0000003f3f3ff290 */ /* 0x000ff6000fffe03f */
[----:B------:R-:W-:Y:S01]  /*115c0*/  @!UPT UIADD3 URZ, URZ, URZ, URZ ;  /* 0x0000003f3f3ff290 */ /* 0x000fe2000fffe03f */
[----:B------:R-:W-:Y:S04]  /*115d0*/  STL.64 [R1+0x330], R4 ;  /* 0x0003300401007387 */ /* 0x000fe80000100a00 */
[----:B------:R0:W-:Y:S04]  /*115e0*/  STL.64 [R1+0x338], R6 ;  /* 0x0003380601007387 */ /* 0x0001e80000100a00 */
[----:B0-----:R-:W4:Y:S04]  /*115f0*/  LDL.LU.64 R6, [R1+0x2ff8] ;  /* 0x002ff80001067983 */ /* 0x001f280000300a00 */
[----:B------:R-:W4:Y:S01]  /*11600*/  LDL.LU.64 R4, [R1+0x2ff0] ;  /* 0x002ff00001047983 */ /* 0x000f220000300a00 */
[----:B------:R-:W-:-:S02]  /*11610*/  IMAD.MOV.U32 R2, RZ, RZ, R24 ;  /* 0x000000ffff027224 */ /* 0x000fc400078e0018 */
[----:B------:R-:W-:Y:S02]  /*11620*/  IMAD.MOV.U32 R29, RZ, RZ, R25 ;  /* 0x000000ffff1d7224 */ /* 0x000fe400078e0019 */
[----:B------:R-:W-:Y:S01]  /*11630*/  IMAD.MOV.U32 R28, RZ, RZ, R26 ;  /* 0x000000ffff1c7224 */ /* 0x000fe200078e001a */
[----:B------:R-:W2:Y:S01]  /*11640*/  LDL.LU.64 R24, [R1+0x4a0] ;  /* 0x0004a00001187983 */ /* 0x000ea20000300a00 */
[----:B------:R-:W-:-:S03]  /*11650*/  IMAD.MOV.U32 R3, RZ, RZ, R27 ;  /* 0x000000ffff037224 */ /* 0x000fc600078e001b */
[----:B------:R-:W2:Y:S01]  /*11660*/  LDL.LU.64 R26, [R1+0x4a8] ;  /* 0x0004a800011a7983 */ /* 0x000ea20000300a00 */
[----:B----4-:R-:W-:Y:S01]  /*11670*/  HMMA.16816.F32.BF16 R12, R4, R20, R12 ;  /* 0x00000014040c723c */ /* 0x010fe2000004180c */
[----:B------:R-:W-:Y:S02]  /*11680*/  IMAD.MOV.U32 R23, RZ, RZ, R6 ;  /* 0x000000ffff177224 */ /* 0x000fe400078e0006 */
[----:B------:R-:W-:Y:S02]  /*11690*/  IMAD.MOV.U32 R22, RZ, RZ, R7 ;  /* 0x000000ffff167224 */ /* 0x000fe400078e0007 */
[----:B------:R-:W-:Y:S11]  /*116a0*/  IMAD.MOV.U32 R0, RZ, RZ, R5 ;  /* 0x000000ffff007224 */ /* 0x000ff600078e0005 */
[----:B------:R-:W-:Y:S07]  /*116b0*/  @!UPT UIADD3 URZ, URZ, URZ, URZ ;  /* 0x0000003f3f3ff290 */ /* 0x000fee000fffe03f */
[----:B------:R-:W-:Y:S04]  /*116c0*/  STL.64 [R1+0x2b0], R12 ;  /* 0x0002b00c01007387 */ /* 0x000fe80000100a00 */
[----:B------:R0:W-:Y:S04]  /*116d0*/  STL.64 [R1+0x2b8], R14 ;  /* 0x0002b80e01007387 */ /* 0x0001e80000100a00 */
[----:B0-----:R-:W2:Y:S01]  /*116e0*/  LDL.LU R14, [R1+0x2fe8] ;  /* 0x002fe800010e7983 */ /* 0x001ea20000300800 */
[----:B------:R-:W-:-:S03]  /*116f0*/  IMAD.MOV.U32 R15, RZ, RZ, R4 ;  /* 0x000000ffff0f7224 */ /* 0x000fc600078e0004 */
[----:B------:R-:W2:Y:S04]  /*11700*/  LDL.LU.64 R12, [R1+0x2fe0] ;  /* 0x002fe000010c7983 */ /* 0x000ea80000300a00 */
[----:B------:R-:W4:Y:S04]  /*11710*/  LDL.LU.64 R6, [R1+0x2fd8] ;  /* 0x002fd80001067983 */ /* 0x000f280000300a00 */
[----:B------:R-:W4:Y:S02]  /*11720*/  LDL.LU.64 R4, [R1+0x2fd0] ;  /* 0x002fd00001047983 */ /* 0x000f240000300a00 */
[----:B----4-:R-:W-:Y:S11]  /*11730*/  HMMA.16816.F32.BF16 R8, R4, R20, R8 ;  /* 0x000000140408723c */ /* 0x010ff60000041808 */
[----:B------:R-:W-:Y:S11]  /*11740*/  @!UPT UIADD3 URZ, URZ, URZ, URZ ;  /* 0x0000003f3f3ff290 */ /* 0x000ff6000fffe03f */
[----:B------:R-:W-:Y:S01]  /*11750*/  @!UPT UIADD3 URZ, URZ, URZ, URZ ;  /* 0x0000003f3f3ff290 */ /* 0x000fe2000fffe03f */
[----:B------:R-:W-:Y:S04]  /*11760*/  STL.64 [R1+0x3d0], R8 ;  /* 0x0003d00801007387 */ /* 0x000fe80000100a00 */
[----:B------:R0:W-:Y:S04]  /*11770*/  STL.64 [R1+0x3d8], R10 ;  /* 0x0003d80a01007387 */ /* 0x0001e80000100a00 */
[----:B0-----:R-:W4:Y:S04]  /*11780*/  LDL.LU.64 R10, [R1+0x2fc8] ;  /* 0x002fc800010a7983 */ /* 0x001f280000300a00 */
[----:B------:R-:W2:Y:S04]  /*11790*/  LDL.LU.64 R8, [R1+0x2fc0] ;  /* 0x002fc00001087983 */ /* 0x000ea80000300a00 */
[----:B------:R0:W-:Y:S04]  /*117a0*/  STL.64 [R1+0x2f48], R6 ;  /* 0x002f480601007387 */ /* 0x0001e80000100a00 */
[----:B------:R1:W-:Y:S01]  /*117b0*/  STL.64 [R1+0x2f40], R4 ;  /* 0x002f400401007387 */ /* 0x0003e20000100a00 */
[----:B0-----:R-:W-:-:S02]  /*117c0*/  IMAD.MOV.U32 R6, RZ, RZ, R23 ;  /* 0x000000ffff067224 */ /* 0x001fc400078e0017 */
[----:B------:R-:W-:Y:S02]  /*117d0*/  IMAD.MOV.U32 R7, RZ, RZ, R22 ;  /* 0x000000ffff077224 */ /* 0x000fe400078e0016 */
[----:B-1----:R-:W-:Y:S02]  /*117e0*/  IMAD.MOV.U32 R4, RZ, RZ, R15 ;  /* 0x000000ffff047224 */ /* 0x002fe400078e000f */
[----:B------:R-:W-:Y:S01]  /*117f0*/  IMAD.MOV.U32 R5, RZ, RZ, R0 ;  /* 0x000000ffff057224 */ /* 0x000fe200078e0000 */
[----:B------:R-:W3:Y:S04]  /*11800*/  LDL.LU R15, [R1+0x2fbc] ;  /* 0x002fbc00010f7983 */ /* 0x000ee80000300800 */
[----:B------:R-:W3:Y:S04]  /*11810*/  LDL.LU R0, [R1+0x2fb8] ;  /* 0x002fb80001007983 */ /* 0x000ee80000300800 */
[----:B------:R-:W-:Y:S04]  /*11820*/  STL.64 [R1+0x2f68], R6 ;  /* 0x002f680601007387 */ /* 0x000fe80000100a00 */
[----:B------:R0:W-:Y:S04]  /*11830*/  STL.64 [R1+0x2f60], R4 ;  /* 0x002f600401007387 */ /* 0x0001e80000100a00 */
[----:B0-----:R-:W3:Y:S04]  /*11840*/  LDL.LU.64 R4, [R1+0x590] ;  /* 0x0005900001047983 */ /* 0x001ee80000300a00 */
[----:B------:R-:W3:Y:S04]  /*11850*/  LDL.LU.64 R6, [R1+0x598] ;  /* 0x0005980001067983 */ /* 0x000ee80000300a00 */
[----:B----4-:R-:W-:Y:S04]  /*11860*/  STL.64 [R1+0x2f38], R10 ;  /* 0x002f380a01007387 */ /* 0x010fe80000100a00 */
[----:B--2---:R-:W-:Y:S01]  /*11870*/  STL.64 [R1+0x2f30], R8 ;  /* 0x002f300801007387 */ /* 0x004fe20000100a00 */
[-C--:B---3--:R-:W-:Y:S11]  /*11880*/  HMMA.16816.F32.BF16 R4, R8, R20.reuse, R4 ;  /* 0x000000140804723c */ /* 0x088ff60000041804 */
[----:B------:R-:W-:Y:S11]  /*11890*/  @!UPT UIADD3 URZ, URZ, URZ, URZ ;  /* 0x0000003f3f3ff290 */ /* 0x000ff6000fffe03f */
[----:B------:R-:W-:Y:S01]  /*118a0*/  @!UPT UIADD3 URZ, URZ, URZ, URZ ;  /* 0x0000003f3f3ff290 */ /* 0x000fe2000fffe03f */
[----:B------:R-:W-:Y:S04]  /*118b0*/  STL.64 [R1+0x4e0], R4 ;  /* 0x0004e00401007387 */ /* 0x000fe80000100a00 */
[----:B------:R0:W-:Y:S02]  /*118c0*/  STL.64 [R1+0x4e8], R6 ;  /* 0x0004e80601007387 */ /* 0x0001e40000100a00 */
[----:B0-----:R-:W-:Y:S01]  /*118d0*/  HMMA.16816.F32.BF16 R4, R12, R20, R24 ;  /* 0x000000140c04723c */ /* 0x001fe20000041818 */
[----:B------:R-:W-:Y:S02]  /*118e0*/  IMAD.MOV.U32 R9, RZ, RZ, R20 ;  /* 0x000000ffff097224 */ /* 0x000fe400078e0014 */
[----:B------:R-:W-:Y:S11]  /*118f0*/  IMAD.MOV.U32 R8, RZ, RZ, R21 ;  /* 0x000000ffff087224 */ /* 0x000ff600078e0015 */
[----:B------:R-:W-:Y:S09]  /*11900*/  @!UPT UIADD3 URZ, URZ, URZ, URZ ;  /* 0x0000003f3f3ff290 */ /* 0x000ff2000fffe03f */
[----:B------:R0:W-:Y:S04]  /*11910*/  STL.64 [R1+0x590], R4 ;  /* 0x0005900401007387 */ /* 0x0001e80000100a00 */
[----:B------:R1:W-:Y:S04]  /*11920*/  STL.64 [R1+0x598], R6 ;  /* 0x0005980601007387 */ /* 0x0003e80000100a00 */
[----:B------:R-:W2:Y:S04]  /*11930*/  LDL.LU.64 R20, [R1+0x3b0] ;  /* 0x0003b00001147983 */ /* 0x000ea80000300a00 */
[----:B------:R-:W2:Y:S04]  /*11940*/  LDL.LU.64 R22, [R1+0x3b8] ;  /* 0x0003b80001167983 */ /* 0x000ea80000300a00 */
[----:B------:R-:W3:Y:S04]  /*11950*/  LDL.LU.64 R24, [R1+0x280] ;  /* 0x0002800001187983 */ /* 0x000ee80000300a00 */
[----:B------:R-:W3:Y:S04]  /*11960*/  LDL.LU.64 R26, [R1+0x288] ;  /* 0x00028800011a7983 */ /* 0x000ee80000300a00 */
[----:B0-----:R-:W4:Y:S04]  /*11970*/  LDL.LU.64 R4, [R1+0xa70] ;  /* 0x000a700001047983 */ /* 0x001f280000300a00 */
[----:B-1----:R-:W2:Y:S04]  /*11980*/  LDL.LU.64 R6, [R1+0xa78] ;  /* 0x000a780001067983 */ /* 0x002ea80000300a00 */
[----:B--2---:R-:W-:Y:S04]  /*11990*/  STL.64 [R1+0x2f78], R6 ;  /* 0x002f780601007387 */ /* 0x004fe80000100a00 */
[----:B----4-:R-:W-:Y:S04]  /*119a0*/  STL.64 [R1+0x2f70], R4 ;  /* 0x002f700401007387 */ /* 0x010fe80000100a00 */
[----:B------:R-:W-:Y:S04]  /*119b0*/  STL.64 [R1+0x2f58], R14 ;  /* 0x002f580e01007387 */ /* 0x000fe80000100a00 */
[----:B------:R0:W-:Y:S04]  /*119c0*/  STL.64 [R1+0x2f50], R12 ;  /* 0x002f500c01007387 */ /* 0x0001e80000100a00 */
[----:B0-----:R-:W2:Y:S04]  /*119d0*/  LDL.LU.64 R12, [R1+0x970] ;  /* 0x00097000010c7983 */ /* 0x001ea80000300a00 */
[----:B------:R-:W4:Y:S01]  /*119e0*/  LDL.LU.64 R14, [R1+0x978] ;  /* 0x00097800010e7983 */ /* 0x000f220000300a00 */
[----:B------:R-:W-:-:S02]  /*119f0*/  IMAD.MOV.U32 R4, RZ, RZ, R9 ;  /* 0x000000ffff047224 */ /* 0x000fc400078e0009 */
[----:B------:R-:W-:-:S07]  /*11a00*/  IMAD.MOV.U32 R5, RZ, RZ, R8 ;  /* 0x000000ffff057224 */ /* 0x000fce00078e0008 */
[-C--:B------:R-:W-:Y:S01]  /*11a10*/  HMMA.16816.F32.BF16 R20, R16, R4.reuse, R20 ;  /* 0x000000041014723c */ /* 0x080fe20000041814 */
[----:B----4-:R-:W-:Y:S04]  /*11a20*/  STL.64 [R1+0x2f88], R14 ;  /* 0x002f880e01007387 */ /* 0x010fe80000100a00 */
[----:B--2---:R0:W-:Y:S04]  /*11a30*/  STL.64 [R1+0x2f80], R12 ;  /* 0x002f800c01007387 */ /* 0x0041e80000100a00 */
[----:B0-----:R-:W2:Y:S04]  /*11a40*/  LDL.LU.64 R12, [R1+0x1e0] ;  /* 0x0001e000010c7983 */ /* 0x001ea80000300a00 */
[----:B------:R-:W2:Y:S04]  /*11a50*/  LDL.LU.64 R14, [R1+0x1e8] ;  /* 0x0001e800010e7983 */ /* 0x000ea80000300a00 */
[----:B------:R-:W4:Y:S04]  /*11a60*/  LDL.LU.64 R8, [R1+0x800] ;  /* 0x0008000001087983 */ /* 0x000f280000300a00 */
[----:B------:R-:W4:Y:S04]  /*11a70*/  LDL.LU.64 R10, [R1+0x808] ;  /* 0x00080800010a7983 */ /* 0x000f280000300a00 */
[----:B------:R-:W-:Y:S04]  /*11a80*/  STL.64 [R1+0x6b0], R20 ;  /* 0x0006b01401007387 */ /* 0x000fe80000100a00 */
[----:B------:R0:W-:Y:S04]  /*11a90*/  STL.64 [R1+0x6b8], R22 ;  /* 0x0006b81601007387 */ /* 0x0001e80000100a00 */
[----:B0-----:R-:W3:Y:S04]  /*11aa0*/  LDL.LU.64 R22, [R1+0x2fb0] ;  /* 0x002fb00001167983 */ /* 0x001ee80000300a00 */
[----:B------:R-:W3:Y:S04]  /*11ab0*/  LDL.LU.64 R20, [R1+0x2fa8] ;  /* 0x002fa80001147983 */ /* 0x000ee80000300a00 */
[----:B------:R-:W-:Y:S04]  /*11ac0*/  STL.64 [R1+0x2f18], R18 ;  /* 0x002f181201007387 */ /* 0x000fe80000100a00 */
[----:B------:R0:W-:Y:S04]  /*11ad0*/  STL.64 [R1+0x2f10], R16 ;  /* 0x002f101001007387 */ /* 0x0001e80000100a00 */
[----:B0-----:R-:W2:Y:S01]  /*11ae0*/  LDL.LU.64 R16, [R1+0xb0] ;  /* 0x0000b00001107983 */ /* 0x001ea20000300a00 */
[----:B---3--:R-:W-:Y:S11]  /*11af0*/  HMMA.16816.F32.BF16 R24, R20, R4, R24 ;  /* 0x000000041418723c */ /* 0x008ff60000041818 */
[----:B------:R-:W-:Y:S11]  /*11b00*/  @!UPT UIADD3 URZ, URZ, URZ, URZ ;  /* 0x0000003f3f3ff290 */ /* 0x000ff6000fffe03f */
[----:B------:R-:W-:Y:S01]  /*11b10*/  @!UPT UIADD3 URZ, URZ, URZ, URZ ;  /* 0x0000003f3f3ff290 */ /* 0x000fe2000fffe03f */
[----:B------:R-:W-:Y:S04]  /*11b20*/  STL.64 [R1+0x7b0], R24 ;  /* 0x0007b01801007387 */ /* 0x000fe80000100a00 */
[----:B------:R0:W-:Y:S04]  /*11b30*/  STL.64 [R1+0x7b8], R26 ;  /* 0x0007b81a01007387 */ /* 0x0001e80000100a00 */
[----:B0-----:R-:W2:Y:S04]  /*11b40*/  LDL.LU.64 R26, [R1+0x2fa0] ;  /* 0x002fa000011a7983 */ /* 0x001ea80000300a00 */
[----:B------:R-:W2:Y:S04]  /*11b50*/  LDL.LU.64 R24, [R1+0x2f98] ;  /* 0x002f980001187983 */ /* 0x000ea80000300a00 */
[----:B------:R-:W-:Y:S04]  /*11b60*/  STL.64 [R1+0x2f08], R22 ;  /* 0x002f081601007387 */ /* 0x000fe80000100a00 */
[----:B------:R0:W-:Y:S02]  /*11b70*/  STL.64 [R1+0x2f00], R20 ;  /* 0x002f001401007387 */ /* 0x0001e40000100a00 */
[----:B0-----:R-:W-:-:S02]  /*11b80*/  IMAD.MOV.U32 R20, RZ, RZ, R2 ;  /* 0x000000ffff147224 */ /* 0x001fc400078e0002 */
[----:B------:R-:W3:Y:S01]  /*11b90*/  LDL.LU R2, [R1+0x2f90] ;  /* 0x002f900001027983 */ /* 0x000ee20000300800 */
[----:B--2---:R-:W-:Y:S03]  /*11ba0*/  HMMA.16816.F32.BF16 R4, R24, R4, R12 ;  /* 0x000000041804723c */ /* 0x004fe6000004180c */
[----:B------:R-:W2:Y:S04]  /*11bb0*/  LDL.LU.64 R14, [R1+0x2f88] ;  /* 0x002f8800010e7983 */ /* 0x000ea80000300a00 */
[----:B------:R-:W2:Y:S11]  /*11bc0*/  LDL.LU.64 R12, [R1+0x2f80] ;  /* 0x002f8000010c7983 */ /* 0x000eb60000300a00 */
[----:B------:R-:W-:Y:S05]  /*11bd0*/  @!UPT UIADD3 URZ, URZ, URZ, URZ ;  /* 0x0000003f3f3ff290 */ /* 0x000fea000fffe03f */
[----:B------:R-:W-:Y:S04]  /*11be0*/  STL.64 [R1+0x8c0], R4 ;  /* 0x0008c00401007387 */ /* 0x000fe80000100a00 */
[----:B------:R0:W-:Y:S04]  /*11bf0*/  STL.64 [R1+0x8c8], R6 ;  /* 0x0008c80601007387 */ /* 0x0001e80000100a00 */
[----:B0-----:R-:W2:Y:S04]  /*11c00*/  LDL.LU.64 R6, [R1+0x2f78] ;  /* 0x002f780001067983 */ /* 0x001ea80000300a00 */
[----:B------:R-:W2:Y:S01]  /*11c10*/  LDL.LU.64 R4, [R1+0x2f70] ;  /* 0x002f700001047983 */ /* 0x000ea20000300a00 */
[----:B------:R-:W-:-:S02]  /*11c20*/  IMAD.MOV.U32 R21, RZ, RZ, R29 ;  /* 0x000000ffff157224 */ /* 0x000fc400078e001d */
[----:B------:R-:W-:Y:S02]  /*11c30*/  IMAD.MOV.U32 R22, RZ, RZ, R28 ;  /* 0x000000ffff167224 */ /* 0x000fe400078e001c */
[----:B------:R-:W-:Y:S01]  /*11c40*/  IMAD.MOV.U32 R23, RZ, RZ, R3 ;  /* 0x000000ffff177224 */ /* 0x000fe200078e0003 */
[----:B------:R-:W-:Y:S04]  /*11c50*/  STL.64 [R1+0x2f28], R26 ;  /* 0x002f281a01007387 */ /* 0x000fe80000100a00 */
[----:B------:R0:W-:Y:S04]  /*11c60*/  STL.64 [R1+0x2f20], R24 ;  /* 0x002f201801007387 */ /* 0x0001e80000100a00 */
[----:B0-----:R-:W3:Y:S04]  /*11c70*/  LDL.LU.64 R24, [R1+0x4d0] ;  /* 0x0004d00001187983 */ /* 0x001ee80000300a00 */
[----:B------:R-:W3:Y:S01]  /*11c80*/  LDL.LU.64 R26, [R1+0x4d8] ;  /* 0x0004d800011a7983 */ /* 0x000ee20000300a00 */
[-C--:B--2---:R-:W-:Y:S03]  /*11c90*/  HMMA.16816.F32.BF16 R20, R20, R16.reuse, R4 ;  /* 0x000000101414723c */ /* 0x084fe60000041804 */
[----:B------:R-:W2:Y:S04]  /*11ca0*/  LDL.LU.64 R6, [R1+0x2f68] ;  /* 0x002f680001067983 */ /* 0x000ea80000300a00 */
[----:B------:R-:W2:Y:S11]  /*11cb0*/  LDL.LU.64 R4, [R1+0x2f60] ;  /* 0x002f600001047983 */ /* 0x000eb60000300a00 */
[----:B------:R-:W-:Y:S05]  /*11cc0*/  @!UPT UIADD3 URZ, URZ, URZ, URZ ;  /* 0x0000003f3f3ff290 */ /* 0x000fea000fffe03f */
[----:B------:R0:W-:Y:S04]  /*11cd0*/  STL.64 [R1+0x320], R20 ;  /* 0x0003201401007387 */ /* 0x0001e80000100a00 */
[----:B------:R1:W-:Y:S04]  /*11ce0*/  STL.64 [R1+0x328], R22 ;  /* 0x0003281601007387 */ /* 0x0003e80000100a00 */
[----:B0-----:R-:W3:Y:S04]  /*11cf0*/  LDL.LU.64 R20, [R1+0x450] ;  /* 0x0004500001147983 */ /* 0x001ee80000300a00 */
[----:B-1----:R-:W3:Y:S01]  /*11d00*/  LDL.LU.64 R22, [R1+0x458] ;  /* 0x0004580001167983 */ /* 0x002ee20000300a00 */
[-C--:B--2---:R-:W-:Y:S03]  /*11d10*/  HMMA.16816.F32.BF16 R4, R4, R16.reuse, R12 ;  /* 0x000000100404723c */ /* 0x084fe6000004180c */
[----:B------:R-:W3:Y:S04]  /*11d20*/  LDL.LU.64 R14, [R1+0x2f58] ;  /* 0x002f5800010e7983 */ /* 0x000ee80000300a00 */
[----:B------:R-:W3:Y:S11]  /*11d30*/  LDL.LU.64 R12, [R1+0x2f50] ;  /* 0x002f5000010c7983 */ /* 0x000ef60000300a00 */
[----:B------:R-:W-:Y:S05]  /*11d40*/  @!UPT UIADD3 URZ, URZ, URZ, URZ ;  /* 0x0000003f3f3ff290 */ /* 0x000fea000fffe03f */
        /* <DEDUP_REMOVED lines=13> */
[----:B0-----:R-:W2:Y:S04]  /*11e20*/  LDL.LU.64 R4, [R1+0x5c0] ;  /* 0x0005c00001047983 */ /* 0x001ea80000300a00 */
[----:B------:R-:W2:Y:S01]  /*11e30*/  LDL.LU.64 R6, [R1+0x5c8] ;  /* 0x0005c80001067983 */ /* 0x000ea20000300a00 */
[-C--:B---3--:R-:W-:Y:S08]  /*11e40*/  HMMA.16816.F32.BF16 R24, R12, R16.reuse, R24 ;  /* 0x000000100c18723c */ /* 0x088ff00000041818 */
[----:B--2---:R-:W-:Y:S11]  /*11e50*/  HMMA.16816.F32.BF16 R4, R8, R16, R4 ;  /* 0x000000100804723c */ /* 0x004ff60000041804 */
[----:B------:R-:W-:Y:S11]  /*11e60*/  @!UPT UIADD3 URZ, URZ, URZ, URZ ;  /* 0x0000003f3f3ff290 */ /* 0x000ff6000fffe03f */
[----:B------:R-:W-:Y:S01]  /*11e70*/  @!UPT UIADD3 URZ, URZ, URZ, URZ ;  /* 0x0000003f3f3ff290 */ /* 0x000fe2000fffe03f */
[----:B------:R0:W-:Y:S04]  /*11e80*/  STL.64 [R1+0x500], R4 ;  /* 0x0005000401007387 */ /* 0x0001e80000100a00 */
[----:B------:R1:W-:Y:S04]  /*11e90*/  STL.64 [R1+0x508], R6 ;  /* 0x0005080601007387 */ /* 0x0003e80000100a00 */
[----:B0-----:R-:W2:Y:S04]  /*11ea0*/  LDL.64 R4, [R1] ;  /* 0x0000000001047983 */ /* 0x001ea80000100a00 */
[----:B-1----:R-:W3:Y:S04]  /*11eb0*/  LDL.64 R6, [R1+0x8] ;  /* 0x0000080001067983 */ /* 0x002ee80000100a00 */
[----:B------:R-:W-:Y:S04]  /*11ec0*/  STL.64 [R1+0x2ec8], R10 ;  /* 0x002ec80a01007387 */ /* 0x000fe80000100a00 */
[----:B------:R0:W-:Y:S04]  /*11ed0*/  STL.64 [R1+0x2ec0], R8 ;  /* 0x002ec00801007387 */ /* 0x0001e80000100a00 */
[----:B------:R-:W-:Y:S04]  /*11ee0*/  STL.64 [R1+0x5d0], R24 ;  /* 0x0005d01801007387 */ /* 0x000fe80000100a00 */
[----:B------:R1:W-:Y:S01]  /*11ef0*/  STL.64 [R1+0x5d8], R26 ;  /* 0x0005d81a01007387 */ /* 0x0003e20000100a00 */
[----:B0-----:R-:W-:-:S02]  /*11f00*/  IMAD.MOV.U32 R8, RZ, RZ, R2 ;  /* 0x000000ffff087224 */ /* 0x001fc400078e0002 */
[----:B------:R-:W-:Y:S02]  /*11f10*/  IMAD.MOV.U32 R9, RZ, RZ, R0 ;  /* 0x000000ffff097224 */ /* 0x000fe400078e0000 */
[----:B------:R-:W-:Y:S02]  /*11f20*/  IMAD.MOV.U32 R2, RZ, RZ, R16 ;  /* 0x000000ffff027224 */ /* 0x000fe400078e0010 */
[----:B------:R-:W-:Y:S01]  /*11f30*/  IMAD.MOV.U32 R0, RZ, RZ, R17 ;  /* 0x000000ffff007224 */ /* 0x000fe200078e0011 */
[----:B-1----:R-:W4:Y:S04]  /*11f40*/  LDL.LU.64 R26, [R1+0x2f28] ;  /* 0x002f2800011a7983 */ /* 0x002f280000300a00 */
[----:B------:R-:W4:Y:S04]  /*11f50*/  LDL.LU.64 R24, [R1+0x2f20] ;  /* 0x002f200001187983 */ /* 0x000f280000300a00 */
[----:B------:R-:W2:Y:S04]  /*11f60*/  LDL.LU.64 R18, [R1+0x2f18] ;  /* 0x002f180001127983 */ /* 0x000ea80000300a00 */
[----:B------:R-:W2:Y:S04]  /*11f70*/  LDL.LU.64 R16, [R1+0x2f10] ;  /* 0x002f100001107983 */ /* 0x000ea80000300a00 */
        /* <DEDUP_REMOVED lines=9> */
[----:B0-----:R-:W2:Y:S04]  /*12010*/  LDL.LU.64 R22, [R1+0x2f08] ;  /* 0x002f080001167983 */ /* 0x001ea80000300a00 */
[----:B------:R-:W2:Y:S04]  /*12020*/  LDL.LU.64 R20, [R1+0x2f00] ;  /* 0x002f000001147983 */ /* 0x000ea80000300a00 */
[----:B------:R-:W-:Y:S04]  /*12030*/  STL [R1+0x2eac], R16 ;  /* 0x002eac1001007387 */ /* 0x000fe80000100800 */
[----:B------:R0:W-:Y:S04]  /*12040*/  STL [R1+0x2ea8], R17 ;  /* 0x002ea81101007387 */ /* 0x0001e80000100800 */
[----:B------:R-:W-:Y:S04]  /*12050*/  STL [R1+0x2ea4], R18 ;  /* 0x002ea41201007387 */ /* 0x000fe80000100800 */
[----:B------:R1:W-:Y:S04]  /*12060*/  STL [R1+0x2ea0], R19 ;  /* 0x002ea01301007387 */ /* 0x0003e80000100800 */
[----:B0-----:R-:W2:Y:S04]  /*12070*/  LDL.LU.64 R16, [R1+0x310] ;  /* 0x0003100001107983 */ /* 0x001ea80000300a00 */
[----:B-1----:R-:W2:Y:S02]  /*12080*/  LDL.LU.64 R18, [R1+0x318] ;  /* 0x0003180001127983 */ /* 0x002ea40000300a00 */
[-C--:B--2---:R-:W-:Y:S11]  /*12090*/  HMMA.16816.F32.BF16 R16, R20, R12.reuse, R16 ;  /* 0x0000000c1410723c */ /* 0x084ff60000041810 */
[----:B------:R-:W-:Y:S11]  /*120a0*/  @!UPT UIADD3 URZ, URZ, URZ, URZ ;  /* 0x0000003f3f3ff290 */ /* 0x000ff6000fffe03f */
[----:B------:R-:W-:Y:S01]  /*120b0*/  @!UPT UIADD3 URZ, URZ, URZ, URZ ;  /* 0x0000003f3f3ff290 */ /* 0x000fe2000fffe03f */
[----:B------:R0:W-:Y:S04]  /*120c0*/  STL.64 [R1+0x7d0], R16 ;  /* 0x0007d01001007387 */ /* 0x0001e80000100a00 */
[----:B------:R1:W-:Y:S04]  /*120d0*/  STL.64 [R1+0x7d8], R18 ;  /* 0x0007d81201007387 */ /* 0x0003e80000100a00 */
[----:B0-----:R-:W2:Y:S04]  /*120e0*/  LDL.LU.64 R16, [R1+0xaa0] ;  /* 0x000aa00001107983 */ /* 0x001ea80000300a00 */
[----:B-1----:R-:W2:Y:S04]  /*120f0*/  LDL.LU.64 R18, [R1+0xaa8] ;  /* 0x000aa80001127983 */ /* 0x002ea80000300a00 */
[----:B------:R-:W-:Y:S04]  /*12100*/  STL.64 [R1+0x2e90], R22 ;  /* 0x002e901601007387 */ /* 0x000fe80000100a00 */
[----:B------:R0:W-:Y:S04]  /*12110*/  STL.64 [R1+0x2e88], R20 ;  /* 0x002e881401007387 */ /* 0x0001e80000100a00 */
[----:B0-----:R-:W4:Y:S04]  /*12120*/  LDL.LU.64 R20, [R1+0x1f0] ;  /* 0x0001f00001147983 */ /* 0x001f280000300a00 */
[----:B------:R-:W4:Y:S02]  /*12130*/  LDL.LU.64 R22, [R1+0x1f8] ;  /* 0x0001f80001167983 */ /* 0x000f240000300a00 */
[----:B----4-:R-:W-:Y:S02]  /*12140*/  HMMA.16816.F32.BF16 R20, R24, R12, R20 ;  /* 0x0000000c1814723c */ /* 0x010fe40000041814 */
[----:B------:R-:W4:Y:S04]  /*12150*/  LDL.LU.64 R12, [R1+0x8a0] ;  /* 0x0008a000010c7983 */ /* 0x000f280000300a00 */
[----:B------:R-:W2:Y:S11]  /*12160*/  LDL.LU.64 R14, [R1+0x8a8] ;  /* 0x0008a800010e7983 */ /* 0x000eb60000300a00 */
[----:B------:R-:W-:Y:S06]  /*12170*/  @!UPT UIADD3 URZ, URZ, URZ, URZ ;  /* 0x0000003f3f3ff290 */ /* 0x000fec000fffe03f */
[----:B------:R-:W-:Y:S04]  /*12180*/  STL.64 [R1+0x8b0], R20 ;  /* 0x0008b01401007387 */ /* 0x000fe80000100a00 */
[----:B------:R-:W-:Y:S04]  /*12190*/  STL.64 [R1+0x8b8], R22 ;  /* 0x0008b81601007387 */ /* 0x000fe80000100a00 */
[----:B--2---:R-:W-:Y:S04]  /*121a0*/  STL.64 [R1+0x2ef8], R14 ;  /* 0x002ef80e01007387 */ /* 0x004fe80000100a00 */
[----:B----4-:R0:W-:Y:S04]  /*121b0*/  STL.64 [R1+0x2ef0], R12 ;  /* 0x002ef00c01007387 */ /* 0x0101e80000100a00 */
[----:B0-----:R-:W2:Y:S04]  /*121c0*/  LDL.LU.64 R12, [R1+0x9f0] ;  /* 0x0009f000010c7983 */ /* 0x001ea80000300a00 */
[----:B------:R-:W2:Y:S04]  /*121d0*/  LDL.LU.64 R14, [R1+0x9f8] ;  /* 0x0009f800010e7983 */ /* 0x000ea80000300a00 */
[----:B------:R-:W4:Y:S04]  /*121e0*/  LDL.LU.64 R20, [R1+0x710] ;  /* 0x0007100001147983 */ /* 0x000f280000300a00 */
[----:B------:R-:W4:Y:S04]  /*121f0*/  LDL.LU.64 R22, [R1+0x718] ;  /* 0x0007180001167983 */ /* 0x000f280000300a00 */
[----:B------:R-:W-:Y:S04]  /*12200*/  STL [R1+0x2e9c], R27 ;  /* 0x002e9c1b01007387 */ /* 0x000fe80000100800 */
[----:B------:R0:W-:Y:S04]  /*12210*/  STL [R1+0x2eb8], R26 ;  /* 0x002eb81a01007387 */ /* 0x0001e80000100800 */
[----:B------:R1:W-:Y:S04]  /*12220*/  STL.64 [R1+0x2eb0], R24 ;  /* 0x002eb01801007387 */ /* 0x0003e80000100a00 */
[----:B0-----:R-:W4:Y:S04]  /*12230*/  LDL.64 R26, [R1+0x18] ;  /* 0x00001800011a7983 */ /* 0x001f280000100a00 */
[----:B-1----:R-:W4:Y:S01]  /*12240*/  LDL.64 R24, [R1+0x10] ;  /* 0x0000100001187983 */ /* 0x002f220000100a00 */
[----:B---3--:R-:W-:-:S02]  /*12250*/  IMAD.MOV.U32 R2, RZ, RZ, R6 ;  /* 0x000000ffff027224 */ /* 0x008fc400078e0006 */
[----:B------:R-:W-:Y:S02]  /*12260*/  IMAD.MOV.U32 R0, RZ, RZ, R7 ;  /* 0x000000ffff007224 */ /* 0x000fe400078e0007 */
[----:B------:R-:W-:Y:S02]  /*12270*/  IMAD.MOV.U32 R29, RZ, RZ, R4 ;  /* 0x000000ffff1d7224 */ /* 0x000fe400078e0004 */
[----:B------:R-:W-:Y:S01]  /*12280*/  IMAD.MOV.U32 R3, RZ, RZ, R5 ;  /* 0x000000ffff037224 */ /* 0x000fe200078e0005 */
[-C--:B--2---:R-:W-:Y:S08]  /*12290*/  HMMA.16816.F32.BF16 R12, R4, R8.reuse, R12 ;  /* 0x00000008040c723c */ /* 0x084ff0000004180c */
[----:B----4-:R-:W-:Y:S11]  /*122a0*/  HMMA.16816.F32.BF16 R16, R24, R8, R16 ;  /* 0x000000081810723c */ /* 0x010ff60000041810 */
[----:B------:R-:W-:Y:S11]  /*122b0*/  @!UPT UIADD3 URZ, URZ, URZ, URZ ;  /* 0x0000003f3f3ff290 */ /* 0x000ff6000fffe03f */
[----:B------:R-:W-:Y:S01]  /*122c0*/  @!UPT UIADD3 URZ, URZ, URZ, URZ ;  /* 0x0000003f3f3ff290 */ /* 0x000fe2000fffe03f */
[----:B------:R0:W-:Y:S04]  /*122d0*/  STL.64 [R1+0x310], R16 ;  /* 0x0003101001007387 */ /* 0x0001e80000100a00 */
[----:B------:R1:W-:Y:S01]  /*122e0*/  STL.64 [R1+0x318], R18 ;  /* 0x0003181201007387 */ /* 0x0003e20000100a00 */
[----:B0-----:R-:W-:Y:S02]  /*122f0*/  IMAD.MOV.U32 R16, RZ, RZ, R24 ;  /* 0x000000ffff107224 */ /* 0x001fe400078e0018 */
[----:B------:R-:W-:Y:S02]  /*12300*/  IMAD.MOV.U32 R17, RZ, RZ, R25 ;  /* 0x000000ffff117224 */ /* 0x000fe400078e0019 */
[----:B-1----:R-:W-:Y:S01]  /*12310*/  IMAD.MOV.U32 R18, RZ, RZ, R26 ;  /* 0x000000ffff127224 */ /* 0x002fe200078e001a */
[----:B------:R-:W2:Y:S01]  /*12320*/  LDL.LU.64 R24, [R1+0x5b0] ;  /* 0x0005b00001187983 */ /* 0x000ea20000300a00 */
[----:B------:R-:W-:-:S03]  /*12330*/  IMAD.MOV.U32 R19, RZ, RZ, R27 ;  /* 0x000000ffff137224 */ /* 0x000fc600078e001b */
[----:B------:R-:W2:Y:S04]  /*12340*/  LDL.LU.64 R26, [R1+0x5b8] ;  /* 0x0005b800011a7983 */ /* 0x000ea80000300a00 */
[----:B------:R-:W-:Y:S04]  /*12350*/  STL.64 [R1+0x290], R12 ;  /* 0x0002900c01007387 */ /* 0x000fe80000100a00 */
[----:B------:R0:W-:Y:S04]  /*12360*/  STL.64 [R1+0x298], R14 ;  /* 0x0002980e01007387 */ /* 0x0001e80000100a00 */
[----:B0-----:R-:W3:Y:S04]  /*12370*/  LDL.LU.64 R14, [R1+0x2ef8] ;  /* 0x002ef800010e7983 */ /* 0x001ee80000300a00 */
[----:B------:R-:W3:Y:S04]  /*12380*/  LDL.LU.64 R12, [R1+0x2ef0] ;  /* 0x002ef000010c7983 */ /* 0x000ee80000300a00 */
[----:B------:R-:W3:Y:S04]  /*12390*/  LDL.LU.64 R6, [R1+0x2ee8] ;  /* 0x002ee80001067983 */ /* 0x000ee80000300a00 */
[----:B------:R-:W3:Y:S02]  /*123a0*/  LDL.LU.64 R4, [R1+0x2ee0] ;  /* 0x002ee00001047983 */ /* 0x000ee40000300a00 */
[----:B---3--:R-:W-:Y:S02]  /*123b0*/  HMMA.16816.F32.BF16 R8, R4, R8, R12 ;  /* 0x000000080408723c */ /* 0x008fe4000004180c */
[----:B------:R-:W2:Y:S04]  /*123c0*/  LDL.LU.64 R14, [R1+0x2ed8] ;  /* 0x002ed800010e7983 */ /* 0x000ea80000300a00 */
[----:B------:R-:W2:Y:S11]  /*123d0*/  LDL.LU.64 R12, [R1+0x2ed0] ;  /* 0x002ed000010c7983 */ /* 0x000eb60000300a00 */
[----:B------:R-:W-:Y:S06]  /*123e0*/  @!UPT UIADD3 URZ, URZ, URZ, URZ ;  /* 0x0000003f3f3ff290 */ /* 0x000fec000fffe03f */
[----:B------:R-:W-:Y:S04]  /*123f0*/  STL.64 [R1+0x3b0], R8 ;  /* 0x0003b00801007387 */ /* 0x000fe80000100a00 */
[----:B------:R0:W-:Y:S04]  /*12400*/  STL.64 [R1+0x3b8], R10 ;  /* 0x0003b80a01007387 */ /* 0x0001e80000100a00 */
[----:B0-----:R-:W3:Y:S04]  /*12410*/  LDL.LU.64 R10, [R1+0x2ec8] ;  /* 0x002ec800010a7983 */ /* 0x001ee80000300a00 */
[----:B------:R-:W3:Y:S04]  /*12420*/  LDL.LU.64 R8, [R1+0x2ec0] ;  /* 0x002ec00001087983 */ /* 0x000ee80000300a00 */
[----:B------:R-:W-:Y:S04]  /*12430*/  STL.64 [R1+0x2e60], R6 ;  /* 0x002e600601007387 */ /* 0x000fe80000100a00 */
[----:B------:R0:W-:Y:S04]  /*12440*/  STL.64 [R1+0x2e58], R4 ;  /* 0x002e580401007387 */ /* 0x0001e80000100a00 */
[----:B0-----:R-:W3:Y:S01]  /*12450*/  LDL.LU.64 R4, [R1+0xa0] ;  /* 0x0000a00001047983 */ /* 0x001ee20000300a00 */
[----:B------:R-:W-:-:S02]  /*12460*/  IMAD.MOV.U32 R6, RZ, RZ, R18 ;  /* 0x000000ffff067224 */ /* 0x000fc400078e0012 */
[----:B------:R-:W-:Y:S01]  /*12470*/  IMAD.MOV.U32 R7, RZ, RZ, R19 ;  /* 0x000000ffff077224 */ /* 0x000fe200078e0013 */
[-C--:B---3--:R-:W-:Y:S08]  /*12480*/  HMMA.16816.F32.BF16 R20, R8, R4.reuse, R20 ;  /* 0x000000040814723c */ /* 0x088ff00000041814 */
[----:B--2---:R-:W-:Y:S01]  /*12490*/  HMMA.16816.F32.BF16 R24, R12, R4, R24 ;  /* 0x000000040c18723c */ /* 0x004fe20000041818 */
[----:B------:R-:W-:Y:S11]  /*124a0*/  IMAD.MOV.U32 R28, RZ, RZ, R5 ;  /* 0x000000ffff1c7224 */ /* 0x000ff600078e0005 */
[----:B------:R-:W-:Y:S03]  /*124b0*/  @!UPT UIADD3 URZ, URZ, URZ, URZ ;  /* 0x0000003f3f3ff290 */ /* 0x000fe6000fffe03f */
[----:B------:R0:W-:Y:S04]  /*124c0*/  STL.64 [R1+0x4f0], R20 ;  /* 0x0004f01401007387 */ /* 0x0001e80000100a00 */
[----:B------:R1:W-:Y:S04]  /*124d0*/  STL.64 [R1+0x4f8], R22 ;  /* 0x0004f81601007387 */ /* 0x0003e80000100a00 */
[----:B0-----:R-:W2:Y:S04]  /*124e0*/  LDL.LU.64 R20, [R1+0x490] ;  /* 0x0004900001147983 */ /* 0x001ea80000300a00 */
[----:B-1----:R-:W2:Y:S04]  /*124f0*/  LDL.LU.64 R22, [R1+0x498] ;  /* 0x0004980001167983 */ /* 0x002ea80000300a00 */
[----:B------:R-:W-:Y:S04]  /*12500*/  STL.64 [R1+0x2e70], R10 ;  /* 0x002e700a01007387 */ /* 0x000fe80000100a00 */
[----:B------:R0:W-:Y:S01]  /*12510*/  STL.64 [R1+0x2e68], R8 ;  /* 0x002e680801007387 */ /* 0x0001e20000100a00 */
[----:B------:R-:W-:-:S03]  /*12520*/  IMAD.MOV.U32 R5, RZ, RZ, R17 ;  /* 0x000000ffff057224 */ /* 0x000fc600078e0011 */
[----:B0-----:R-:W3:Y:S04]  /*12530*/  LDL.LU.64 R8, [R1+0x390] ;  /* 0x0003900001087983 */ /* 0x001ee80000300a00 */
[----:B------:R-:W3:Y:S04]  /*12540*/  LDL.LU.64 R10, [R1+0x398] ;  /* 0x00039800010a7983 */ /* 0x000ee80000300a00 */
[----:B------:R-:W-:Y:S04]  /*12550*/  STL.64 [R1+0x600], R24 ;  /* 0x0006001801007387 */ /* 0x000fe80000100a00 */
[----:B------:R0:W-:Y:S04]  /*12560*/  STL.64 [R1+0x608], R26 ;  /* 0x0006081a01007387 */ /* 0x0001e80000100a00 */
[----:B0-----:R-:W4:Y:S01]  /*12570*/  LDL.LU R26, [R1+0x2eb8] ;  /* 0x002eb800011a7983 */ /* 0x001f220000300800 */
[----:B------:R-:W-:-:S02]  /*12580*/  IMAD.MOV.U32 R27, RZ, RZ, R4 ;  /* 0x000000ffff1b7224 */ /* 0x000fc400078e0004 */
[----:B------:R-:W-:Y:S01]  /*12590*/  IMAD.MOV.U32 R4, RZ, RZ, R16 ;  /* 0x000000ffff047224 */ /* 0x000fe200078e0010 */
[----:B------:R-:W4:Y:S04]  /*125a0*/  LDL.LU.64 R24, [R1+0x2eb0] ;  /* 0x002eb00001187983 */ /* 0x000f280000300a00 */
[----:B------:R-:W2:Y:S04]  /*125b0*/  LDL.LU R16, [R1+0x2eac] ;  /* 0x002eac0001107983 */ /* 0x000ea80000300800 */
[----:B------:R-:W2:Y:S04]  /*125c0*/  LDL.LU R17, [R1+0x2ea8] ;  /* 0x002ea80001117983 */ /* 0x000ea80000300800 */
[----:B------:R-:W2:Y:S04]  /*125d0*/  LDL.LU R18, [R1+0x2ea4] ;  /* 0x002ea40001127983 */ /* 0x000ea80000300800 */
[----:B------:R-:W2:Y:S04]  /*125e0*/  LDL.LU R19, [R1+0x2ea0] ;  /* 0x002ea00001137983 */ /* 0x000ea80000300800 */
[----:B------:R-:W-:Y:S04]  /*125f0*/  STL.64 [R1+0x2e80], R6 ;  /* 0x002e800601007387 */ /* 0x000fe80000100a00 */
[----:B------:R0:W-:Y:S02]  /*12600*/  STL.64 [R1+0x2e78], R4 ;  /* 0x002e780401007387 */ /* 0x0001e40000100a00 */
[----:B0-----:R-:W-:-:S02]  /*12610*/  IMAD.MOV.U32 R4, RZ, RZ, R27 ;  /* 0x000000ffff047224 */ /* 0x001fc400078e001b */
[----:B------:R-:W-:Y:S01]  /*12620*/  IMAD.MOV.U32 R5, RZ, RZ, R28 ;  /* 0x000000ffff057224 */ /* 0x000fe200078e001c */
[----:B------:R-:W4:Y:S04]  /*12630*/  LDL.LU R27, [R1+0x2e9c] ;  /* 0x002e9c00011b7983 */ /* 0x000f280000300800 */
[----:B------:R-:W3:Y:S04]  /*12640*/  LDL.LU R28, [R1+0x2e98] ;  /* 0x002e9800011c7983 */ /* 0x000ee80000300800 */
[----:B------:R-:W-:Y:S04]  /*12650*/  STL.64 [R1+0x2e40], R14 ;  /* 0x002e400e01007387 */ /* 0x000fe80000100a00 */
[----:B------:R0:W-:Y:S04]  /*12660*/  STL.64 [R1+0x2e38], R12 ;  /* 0x002e380c01007387 */ /* 0x0001e80000100a00 */
[----:B0-----:R-:W4:Y:S04]  /*12670*/  LDL.LU.64 R12, [R1+0x130] ;  /* 0x00013000010c7983 */ /* 0x001f280000300a00 */
[----:B------:R-:W4:Y:S01]  /*12680*/  LDL.LU.64 R14, [R1+0x138] ;  /* 0x00013800010e7983 */ /* 0x000f220000300a00 */
        /* <DEDUP_REMOVED lines=11> */
[-C--:B---3--:R-:W-:Y:S08]  /*12740*/  HMMA.16816.F32.BF16 R8, R20, R4.reuse, R8 ;  /* 0x000000041408723c */ /* 0x088ff00000041808 */
[----:B----4-:R-:W-:Y:S01]  /*12750*/  HMMA.16816.F32.BF16 R4, R24, R4, R12 ;  /* 0x000000041804723c */ /* 0x010fe2000004180c */
[----:B------:R-:W-:Y:S11]  /*12760*/  LDSM.16.M88.4 R12, [R28+0x18000] ;  /* 0x018000001c0c783b */ /* 0x000ff60000000200 */
[----:B------:R-:W-:Y:S03]  /*12770*/  @!UPT UIADD3 URZ, URZ, URZ, URZ ;  /* 0x0000003f3f3ff290 */ /* 0x000fe6000fffe03f */
[----:B------:R0:W-:Y:S04]  /*12780*/  STL.64 [R1+0x820], R8 ;  /* 0x0008200801007387 */ /* 0x0001e80000100a00 */
[----:B------:R1:W-:Y:S04]  /*12790*/  STL.64 [R1+0x828], R10 ;  /* 0x0008280a01007387 */ /* 0x0003e80000100a00 */
[----:B------:R-:W-:Y:S04]  /*127a0*/  STL.64 [R1+0x2e30], R22 ;  /* 0x002e301601007387 */ /* 0x000fe80000100a00 */
[----:B------:R-:W-:Y:S04]  /*127b0*/  STL.64 [R1+0x2e28], R20 ;  /* 0x002e281401007387 */ /* 0x000fe80000100a00 */
[----:B0-----:R-:W3:Y:S04]  /*127c0*/  LDL.LU.64 R8, [R1+0xb10] ;  /* 0x000b100001087983 */ /* 0x001ee80000300a00 */
[----:B-1----:R-:W3:Y:S04]  /*127d0*/  LDL.LU.64 R10, [R1+0xb18] ;  /* 0x000b1800010a7983 */ /* 0x002ee80000300a00 */
[----:B------:R-:W-:Y:S04]  /*127e0*/  STL.64 [R1+0x2e20], R26 ;  /* 0x002e201a01007387 */ /* 0x000fe80000100a00 */
[----:B------:R0:W-:Y:S04]  /*127f0*/  STL.64 [R1+0x2e18], R24 ;  /* 0x002e181801007387 */ /* 0x0001e80000100a00 */
[----:B------:R-:W-:Y:S04]  /*12800*/  STL.64 [R1+0x8a0], R4 ;  /* 0x0008a00401007387 */ /* 0x000fe80000100a00 */
[----:B------:R-:W-:Y:S04]  /*12810*/  STL.64 [R1+0x8a8], R6 ;  /* 0x0008a80601007387 */ /* 0x000fe80000100a00 */
[----:B------:R-:W1:Y:S04]  /*12820*/  LDSM.16.M88.4 R4, [R28+0x19000] ;  /* 0x019000001c04783b */ /* 0x000e680000000200 */
[----:B0-----:R-:W4:Y:S04]  /*12830*/  LDL.LU.64 R24, [R1+0xa80] ;  /* 0x000a800001187983 */ /* 0x001f280000300a00 */
[----:B------:R-:W4:Y:S04]  /*12840*/  LDL.LU.64 R26, [R1+0xa88] ;  /* 0x000a8800011a7983 */ /* 0x000f280000300a00 */
[----:B-1----:R-:W-:Y:S04]  /*12850*/  STL.64 [R1+0x80], R4 ;  /* 0x0000800401007387 */ /* 0x002fe80000100a00 */
[----:B------:R-:W-:Y:S04]  /*12860*/  STL.64 [R1+0x88], R6 ;  /* 0x0000880601007387 */ /* 0x000fe80000100a00 */
[----:B------:R-:W0:Y:S04]  /*12870*/  LDSM.16.M88.4 R4, [R28+0x1a000] ;  /* 0x01a000001c04783b */ /* 0x000e280000000200 */
[----:B0-----:R-:W-:Y:S04]  /*12880*/  STL.64 [R1+0x70], R4 ;  /* 0x0000700401007387 */ /* 0x001fe80000100a00 */
[----:B------:R-:W-:Y:S04]  /*12890*/  STL.64 [R1+0x78], R6 ;  /* 0x0000780601007387 */ /* 0x000fe80000100a00 */
[----:B------:R-:W0:Y:S01]  /*128a0*/  LDSM.16.M88.4 R4, [R28+0x1b000] ;  /* 0x01b000001c04783b */ /* 0x000e220000000200 */
[----:B------:R-:W-:-:S02]  /*128b0*/  IMAD.MOV.U32 R22, RZ, RZ, R2 ;  /* 0x000000ffff167224 */ /* 0x000fc400078e0002 */
[----:B------:R-:W-:Y:S01]  /*128c0*/  IMAD.MOV.U32 R23, RZ, RZ, R0 ;  /* 0x000000ffff177224 */ /* 0x000fe200078e0000 */
[----:B0-----:R-:W-:Y:S01]  /*128d0*/  STL.64 [R1+0x60], R4 ;  /* 0x0000600401007387 */ /* 0x001fe20000100a00 */
[----:B------:R-:W-:Y:S02]  /*128e0*/  IMAD.MOV.U32 R2, RZ, RZ, R6 ;  /* 0x000000ffff027224 */ /* 0x000fe400078e0006 */
[----:B------:R-:W-:Y:S01]  /*128f0*/  IMAD.MOV.U32 R0, RZ, RZ, R7 ;  /* 0x000000ffff007224 */ /* 0x000fe200078e0007 */
[----:B------:R0:W-:Y:S04]  /*12900*/  STL.64 [R1+0x68], R6 ;  /* 0x0000680601007387 */ /* 0x0001e80000100a00 */
[----:B0-----:R-:W3:Y:S04]  /*12910*/  LDL.LU.64 R6, [R1+0x2e80] ;  /* 0x002e800001067983 */ /* 0x001ee80000300a00 */
[----:B------:R-:W3:Y:S04]  /*12920*/  LDL.LU.64 R4, [R1+0x2e78] ;  /* 0x002e780001047983 */ /* 0x000ee80000300a00 */
[----:B------:R-:W-:Y:S04]  /*12930*/  STL.64 [R1+0x90], R12 ;  /* 0x0000900c01007387 */ /* 0x000fe80000100a00 */
[----:B------:R-:W-:Y:S04]  /*12940*/  STL.64 [R1+0x98], R14 ;  /* 0x0000980e01007387 */ /* 0x000fe80000100a00 */
[----:B------:R-:W-:Y:S04]  /*12950*/  STL [R1+0x2ca8], R0 ;  /* 0x002ca80001007387 */ /* 0x000fe80000100800 */
[----:B------:R-:W-:Y:S04]  /*12960*/  STL [R1+0x2c80], R2 ;  /* 0x002c800201007387 */ /* 0x000fe80000100800 */
[----:B------:R-:W-:Y:S01]  /*12970*/  STL [R1+0x2c7c], R28 ;  /* 0x002c7c1c01007387 */ /* 0x000fe20000100800 */
[----:B---3--:R-:W-:Y:S03]  /*12980*/  HMMA.16816.F32.BF16 R4, R4, R12, R8 ;  /* 0x0000000c0404723c */ /* 0x008fe60000041808 */
[----:B------:R-:W3:Y:S04]  /*12990*/  LDL.LU.64 R10, [R1+0x2e70] ;  /* 0x002e7000010a7983 */ /* 0x000ee80000300a00 */
[----:B------:R-:W3:Y:S11]  /*129a0*/  LDL.LU.64 R8, [R1+0x2e68] ;  /* 0x002e680001087983 */ /* 0x000ef60000300a00 */
[----:B------:R-:W-:Y:S05]  /*129b0*/  @!UPT UIADD3 URZ, URZ, URZ, URZ ;  /* 0x0000003f3f3ff290 */ /* 0x000fea000fffe03f */
[----:B------:R-:W-:Y:S04]  /*129c0*/  STL.64 [R1+0x250], R4 ;  /* 0x0002500401007387 */ /* 0x000fe80000100a00 */
[----:B------:R0:W-:Y:S04]  /*129d0*/  STL.64 [R1+0x258], R6 ;  /* 0x0002580601007387 */ /* 0x0001e80000100a00 */
[----:B0-----:R-:W2:Y:S04]  /*129e0*/  LDL.LU.64 R6, [R1+0x2e60] ;  /* 0x002e600001067983 */ /* 0x001ea80000300a00 */
[----:B------:R-:W2:Y:S01]  /*129f0*/  LDL.LU.64 R4, [R1+0x2e58] ;  /* 0x002e580001047983 */ /* 0x000ea20000300a00 */
[----:B------:R-:W-:-:S02]  /*12a00*/  IMAD.MOV.U32 R20, RZ, RZ, R29 ;  /* 0x000000ffff147224 */ /* 0x000fc400078e001d */
[----:B------:R-:W-:-:S07]  /*12a10*/  IMAD.MOV.U32 R21, RZ, RZ, R3 ;  /* 0x000000ffff157224 */ /* 0x000fce00078e0003 */
[-C--:B----4-:R-:W-:Y:S08]  /*12a20*/  HMMA.16816.F32.BF16 R24, R20, R12.reuse, R24 ;  /* 0x0000000c1418723c */ /* 0x090ff00000041818 */
[-C--:B--2---:R-:W-:Y:S01]  /*12a30*/  HMMA.16816.F32.BF16 R20, R4, R12.reuse, R16 ;  /* 0x0000000c0414723c */ /* 0x084fe20000041810 */
[----:B------:R-:W3:Y:S11]  /*12a40*/  LDL.LU.64 R16, [R1+0x830] ;  /* 0x0008300001107983 */ /* 0x000ef60000300a00 */
[----:B------:R-:W-:Y:S03]  /*12a50*/  @!UPT UIADD3 URZ, URZ, URZ, URZ ;  /* 0x0000003f3f3ff290 */ /* 0x000fe6000fffe03f */
[----:B------:R-:W-:Y:S04]  /*12a60*/  STL.64 [R1+0x1e0], R24 ;  /* 0x0001e01801007387 */ /* 0x000fe80000100a00 */
[----:B------:R-:W-:Y:S04]  /*12a70*/  STL.64 [R1+0x1e8], R26 ;  /* 0x0001e81a01007387 */ /* 0x000fe80000100a00 */
[----:B------:R-:W3:Y:S04]  /*12a80*/  LDL.LU.64 R18, [R1+0x838] ;  /* 0x0008380001127983 */ /* 0x000ee80000300a00 */
[----:B------:R0:W-:Y:S04]  /*12a90*/  STL.64 [R1+0x390], R20 ;  /* 0x0003901401007387 */ /* 0x0001e80000100a00 */
[----:B------:R1:W-:Y:S04]  /*12aa0*/  STL.64 [R1+0x398], R22 ;  /* 0x0003981601007387 */ /* 0x0003e80000100a00 */
[----:B0-----:R-:W2:Y:S04]  /*12ab0*/  LDL.LU.64 R20, [R1+0x520] ;  /* 0x0005200001147983 */ /* 0x001ea80000300a00 */
[----:B-1----:R-:W2:Y:S04]  /*12ac0*/  LDL.LU.64 R22, [R1+0x528] ;  /* 0x0005280001167983 */ /* 0x002ea80000300a00 */
        /* <DEDUP_REMOVED lines=9> */
[----:B-1----:R-:W3:Y:S01]  /*12b60*/  LDL.64 R4, [R1+0x10] ;  /* 0x0000100001047983 */ /* 0x002ee20000100a00 */
[----:B------:R-:W-:Y:S03]  /*12b70*/  HMMA.16816.F32.BF16 R12, R8, R12, R16 ;  /* 0x0000000c080c723c */ /* 0x000fe60000041810 */
[----:B--2---:R-:W-:Y:S04]  /*12b80*/  STL.64 [R1+0x2e10], R6 ;  /* 0x002e100601007387 */ /* 0x004fe80000100a00 */
[----:B---3--:R0:W-:Y:S04]  /*12b90*/  STL.64 [R1+0x2e08], R4 ;  /* 0x002e080401007387 */ /* 0x0081e80000100a00 */
[----:B0-----:R-:W2:Y:S04]  /*12ba0*/  LDL.LU.64 R4, [R1+0x6d0] ;  /* 0x0006d00001047983 */ /* 0x001ea80000300a00 */
[----:B------:R-:W2:Y:S04]  /*12bb0*/  LDL.LU.64 R6, [R1+0x6d8] ;  /* 0x0006d80001067983 */ /* 0x000ea80000300a00 */
[----:B------:R-:W3:Y:S04]  /*12bc0*/  LDL.LU.64 R18, [R1+0x2e50] ;  /* 0x002e500001127983 */ /* 0x000ee80000300a00 */
[----:B------:R-:W3:Y:S04]  /*12bd0*/  LDL.LU.64 R16, [R1+0x2e48] ;  /* 0x002e480001107983 */ /* 0x000ee80000300a00 */
[----:B------:R-:W-:Y:S04]  /*12be0*/  STL.64 [R1+0x4d0], R12 ;  /* 0x0004d00c01007387 */ /* 0x000fe80000100a00 */
[----:B------:R0:W-:Y:S04]  /*12bf0*/  STL.64 [R1+0x4d8], R14 ;  /* 0x0004d80e01007387 */ /* 0x0001e80000100a00 */
[----:B0-----:R-:W2:Y:S04]  /*12c00*/  LDL.LU.64 R14, [R1+0x2e40] ;  /* 0x002e4000010e7983 */ /* 0x001ea80000300a00 */
[----:B------:R-:W2:Y:S04]  /*12c10*/  LDL.LU.64 R12, [R1+0x2e38] ;  /* 0x002e3800010c7983 */ /* 0x000ea80000300a00 */
[----:B------:R-:W-:Y:S04]  /*12c20*/  STL.64 [R1+0x2dd0], R10 ;  /* 0x002dd00a01007387 */ /* 0x000fe80000100a00 */
[----:B------:R0:W-:Y:S04]  /*12c30*/  STL.64 [R1+0x2dc8], R8 ;  /* 0x002dc80801007387 */ /* 0x0001e80000100a00 */
[----:B0-----:R-:W2:Y:S02]  /*12c40*/  LDL.LU.64 R8, [R1+0x90] ;  /* 0x0000900001087983 */ /* 0x001ea40000300a00 */
[-C--:B--2---:R-:W-:Y:S08]  /*12c50*/  HMMA.16816.F32.BF16 R4, R12, R8.reuse, R4 ;  /* 0x000000080c04723c */ /* 0x084ff00000041804 */
[-C--:B---3--:R-:W-:Y:S11]  /*12c60*/  HMMA.16816.F32.BF16 R20, R16, R8.reuse, R20 ;  /* 0x000000081014723c */ /* 0x088ff60000041814 */
[----:B------:R-:W-:Y:S04]  /*12c70*/  @!UPT UIADD3 URZ, URZ, URZ, URZ ;  /* 0x0000003f3f3ff290 */ /* 0x000fe8000fffe03f */
[----:B------:R0:W-:Y:S04]  /*12c80*/  STL.64 [R1+0x5f0], R4 ;  /* 0x0005f00401007387 */ /* 0x0001e80000100a00 */
[----:B------:R1:W-:Y:S04]  /*12c90*/  STL.64 [R1+0x5f8], R6 ;  /* 0x0005f80601007387 */ /* 0x0003e80000100a00 */
[----:B0-----:R-:W2:Y:S04]  /*12ca0*/  LDL.LU.64 R4, [R1+0x140] ;  /* 0x0001400001047983 */ /* 0x001ea80000300a00 */
[----:B-1----:R-:W2:Y:S04]  /*12cb0*/  LDL.LU.64 R6, [R1+0x148] ;  /* 0x0001480001067983 */ /* 0x002ea80000300a00 */
[----:B------:R-:W-:Y:S04]  /*12cc0*/  STL [R1+0x2dc0], R15 ;  /* 0x002dc00f01007387 */ /* 0x000fe80000100800 */
[----:B------:R-:W-:Y:S04]  /*12cd0*/  STL [R1+0x2e00], R14 ;  /* 0x002e000e01007387 */ /* 0x000fe80000100800 */
[----:B------:R0:W-:Y:S04]  /*12ce0*/  STL.64 [R1+0x2df8], R12 ;  /* 0x002df80c01007387 */ /* 0x0001e80000100a00 */
[----:B0-----:R-:W3:Y:S04]  /*12cf0*/  LDL.LU.64 R12, [R1+0xb70] ;  /* 0x000b7000010c7983 */ /* 0x001ee80000300a00 */
[----:B------:R-:W3:Y:S04]  /*12d00*/  LDL.LU.64 R14, [R1+0xb78] ;  /* 0x000b7800010e7983 */ /* 0x000ee80000300a00 */
[----:B------:R-:W-:Y:S04]  /*12d10*/  STL.64 [R1+0x6e0], R20 ;  /* 0x0006e01401007387 */ /* 0x000fe80000100a00 */
[----:B------:R0:W-:Y:S04]  /*12d20*/  STL.64 [R1+0x6e8], R22 ;  /* 0x0006e81601007387 */ /* 0x0001e80000100a00 */
[----:B0-----:R-:W4:Y:S04]  /*12d30*/  LDL.LU.64 R22, [R1+0x2e30] ;  /* 0x002e300001167983 */ /* 0x001f280000300a00 */
[----:B------:R-:W4:Y:S04]  /*12d40*/  LDL.LU.64 R20, [R1+0x2e28] ;  /* 0x002e280001147983 */ /* 0x000f280000300a00 */
[----:B------:R-:W-:Y:S04]  /*12d50*/  STL.64 [R1+0x2db8], R18 ;  /* 0x002db81201007387 */ /* 0x000fe80000100a00 */
[----:B------:R0:W-:Y:S04]  /*12d60*/  STL.64 [R1+0x2db0], R16 ;  /* 0x002db01001007387 */ /* 0x0001e80000100a00 */
[----:B0-----:R-:W3:Y:S01]  /*12d70*/  LDL.LU.64 R16, [R1+0x80] ;  /* 0x0000800001107983 */ /* 0x001ee20000300a00 */
[----:B----4-:R-:W-:Y:S11]  /*12d80*/  HMMA.16816.F32.BF16 R24, R20, R8, R24 ;  /* 0x000000081418723c */ /* 0x010ff60000041818 */
[----:B------:R-:W-:Y:S11]  /*12d90*/  @!UPT UIADD3 URZ, URZ, URZ, URZ ;  /* 0x0000003f3f3ff290 */ /* 0x000ff6000fffe03f */
[----:B------:R-:W-:Y:S01]  /*12da0*/  @!UPT UIADD3 URZ, URZ, URZ, URZ ;  /* 0x0000003f3f3ff290 */ /* 0x000fe2000fffe03f */
[----:B------:R-:W-:Y:S04]  /*12db0*/  STL.64 [R1+0x810], R24 ;  /* 0x0008101801007387 */ /* 0x000fe80000100a00 */
[----:B------:R0:W-:Y:S04]  /*12dc0*/  STL.64 [R1+0x818], R26 ;  /* 0x0008181a01007387 */ /* 0x0001e80000100a00 */
[----:B0-----:R-:W2:Y:S04]  /*12dd0*/  LDL.LU.64 R26, [R1+0x2e20] ;  /* 0x002e2000011a7983 */ /* 0x001ea80000300a00 */
[----:B------:R-:W2:Y:S01]  /*12de0*/  LDL.LU.64 R24, [R1+0x2e18] ;  /* 0x002e180001187983 */ /* 0x000ea20000300a00 */
[----:B------:R-:W-:-:S02]  /*12df0*/  IMAD.MOV.U32 R2, RZ, RZ, R8 ;  /* 0x000000ffff027224 */ /* 0x000fc400078e0008 */
[----:B------:R-:W-:Y:S02]  /*12e00*/  IMAD.MOV.U32 R0, RZ, RZ, R9 ;  /* 0x000000ffff007224 */ /* 0x000fe400078e0009 */
[----:B------:R-:W4:Y:S04]  /*12e10*/  LDL.LU.64 R8, [R1+0xa00] ;  /* 0x000a000001087983 */ /* 0x000f280000300a00 */
[----:B------:R-:W4:Y:S04]  /*12e20*/  LDL.LU.64 R10, [R1+0xa08] ;  /* 0x000a0800010a7983 */ /* 0x000f280000300a00 */
[----:B------:R-:W-:Y:S04]  /*12e30*/  STL.64 [R1+0x2da8], R22 ;  /* 0x002da81601007387 */ /* 0x000fe80000100a00 */
[----:B------:R0:W-:Y:S02]  /*12e40*/  STL.64 [R1+0x2da0], R20 ;  /* 0x002da01401007387 */ /* 0x0001e40000100a00 */
[----:B0-----:R-:W-:-:S02]  /*12e50*/  IMAD.MOV.U32 R20, RZ, RZ, R2 ;  /* 0x000000ffff147224 */ /* 0x001fc400078e0002 */
[----:B------:R-:W-:-:S07]  /*12e60*/  IMAD.MOV.U32 R21, RZ, RZ, R0 ;  /* 0x000000ffff157224 */ /* 0x000fce00078e0000 */
[----:B--2---:R-:W-:Y:S01]  /*12e70*/  HMMA.16816.F32.BF16 R20, R24, R20, R4 ;  /* 0x000000141814723c */ /* 0x004fe20000041804 */
[----:B------:R-:W3:Y:S04]  /*12e80*/  LDL.LU.64 R6, [R1+0x2e10] ;  /* 0x002e100001067983 */ /* 0x000ee80000300a00 */
[----:B------:R-:W3:Y:S11]  /*12e90*/  LDL.LU.64 R4, [R1+0x2e08] ;  /* 0x002e080001047983 */ /* 0x000ef60000300a00 */
[----:B------:R-:W-:Y:S07]  /*12ea0*/  @!UPT UIADD3 URZ, URZ, URZ, URZ ;  /* 0x0000003f3f3ff290 */ /* 0x000fee000fffe03f */
[----:B------:R0:W-:Y:S04]  /*12eb0*/  STL.64 [R1+0x890], R20 ;  /* 0x0008901401007387 */ /* 0x0001e80000100a00 */
[----:B------:R1:W-:Y:S04]  /*12ec0*/  STL.64 [R1+0x898], R22 ;  /* 0x0008981601007387 */ /* 0x0003e80000100a00 */
[----:B0-----:R-:W2:Y:S04]  /*12ed0*/  LDL.LU.64 R20, [R1+0x920] ;  /* 0x0009200001147983 */ /* 0x001ea80000300a00 */
[----:B-1----:R-:W2:Y:S04]  /*12ee0*/  LDL.LU.64 R22, [R1+0x928] ;  /* 0x0009280001167983 */ /* 0x002ea80000300a00 */
[----:B------:R-:W-:Y:S04]  /*12ef0*/  STL.64 [R1+0x2d98], R26 ;  /* 0x002d981a01007387 */ /* 0x000fe80000100a00 */
[----:B------:R0:W-:Y:S04]  /*12f00*/  STL.64 [R1+0x2d90], R24 ;  /* 0x002d901801007387 */ /* 0x0001e80000100a00 */
[----:B0-----:R-:W2:Y:S04]  /*12f10*/  LDL.LU.64 R24, [R1+0xab0] ;  /* 0x000ab00001187983 */ /* 0x001ea80000300a00 */
[----:B------:R-:W2:Y:S01]  /*12f20*/  LDL.LU.64 R26, [R1+0xab8] ;  /* 0x000ab800011a7983 */ /* 0x000ea20000300a00 */
[----:B---3--:R-:W-:Y:S01]  /*12f30*/  HMMA.16816.F32.BF16 R12, R4, R16, R12 ;  /* 0x00000010040c723c */ /* 0x008fe2000004180c */
[----:B------:R-:W-:-:S02]  /*12f40*/  IMAD.MOV.U32 R2, RZ, RZ, R6 ;  /* 0x000000ffff027224 */ /* 0x000fc400078e0006 */
[----:B------:R-:W-:Y:S02]  /*12f50*/  IMAD.MOV.U32 R0, RZ, RZ, R7 ;  /* 0x000000ffff007224 */ /* 0x000fe400078e0007 */
[----:B------:R-:W-:Y:S02]  /*12f60*/  IMAD.MOV.U32 R28, RZ, RZ, R4 ;  /* 0x000000ffff1c7224 */ /* 0x000fe400078e0004 */
[----:B------:R-:W-:Y:S11]  /*12f70*/  IMAD.MOV.U32 R3, RZ, RZ, R5 ;  /* 0x000000ffff037224 */ /* 0x000ff600078e0005 */
[----:B------:R-:W-:Y:S05]  /*12f80*/  @!UPT UIADD3 URZ, URZ, URZ, URZ ;  /* 0x0000003f3f3ff290 */ /* 0x000fea000fffe03f */
[----:B------:R-:W-:Y:S04]  /*12f90*/  STL.64 [R1+0x240], R12 ;  /* 0x0002400c01007387 */ /* 0x000fe80000100a00 */
[----:B------:R0:W-:Y:S04]  /*12fa0*/  STL.64 [R1+0x248], R14 ;  /* 0x0002480e01007387 */ /* 0x0001e80000100a00 */
[----:B0-----:R-:W3:Y:S04]  /*12fb0*/  LDL.LU R14, [R1+0x2e00] ;  /* 0x002e0000010e7983 */ /* 0x001ee80000300800 */
[----:B------:R-:W3:Y:S04]  /*12fc0*/  LDL.LU.64 R12, [R1+0x2df8] ;  /* 0x002df800010c7983 */ /* 0x000ee80000300a00 */
[----:B------:R-:W2:Y:S04]  /*12fd0*/  LDL.LU.64 R6, [R1+0x2df0] ;  /* 0x002df00001067983 */ /* 0x000ea80000300a00 */
[----:B------:R-:W2:Y:S02]  /*12fe0*/  LDL.LU.64 R4, [R1+0x2de8] ;  /* 0x002de80001047983 */ /* 0x000ea40000300a00 */
[----:B--2---:R-:W-:Y:S01]  /*12ff0*/  HMMA.16816.F32.BF16 R24, R4, R16, R24 ;  /* 0x000000100418723c */ /* 0x004fe20000041818 */
[----:B------:R-:W-:-:S02]  /*13000*/  IMAD.MOV.U32 R18, RZ, RZ, R6 ;  /* 0x000000ffff127224 */ /* 0x000fc400078e0006 */
[----:B------:R-:W-:Y:S02]  /*13010*/  IMAD.MOV.U32 R15, RZ, RZ, R7 ;  /* 0x000000ffff0f7224 */ /* 0x000fe400078e0007 */
[----:B------:R-:W-:Y:S11]  /*13020*/  IMAD.MOV.U32 R19, RZ, RZ, R5 ;  /* 0x000000ffff137224 */ /* 0x000ff600078e0005 */
[----:B------:R-:W-:Y:S07]  /*13030*/  @!UPT UIADD3 URZ, URZ, URZ, URZ ;  /* 0x0000003f3f3ff290 */ /* 0x000fee000fffe03f */
[----:B------:R0:W-:Y:S04]  /*13040*/  STL.64 [R1+0x1d0], R24 ;  /* 0x0001d01801007387 */ /* 0x0001e80000100a00 */
[----:B------:R-:W-:Y:S04]  /*13050*/  STL.64 [R1+0x1d8], R26 ;  /* 0x0001d81a01007387 */ /* 0x000fe80000100a00 */
[----:B------:R-:W4:Y:S01]  /*13060*/  LDL.LU.64 R6, [R1+0x2de0] ;  /* 0x002de00001067983 */ /* 0x000f220000300a00 */
[----:B0-----:R-:W-:-:S03]  /*13070*/  IMAD.MOV.U32 R24, RZ, RZ, R4 ;  /* 0x000000ffff187224 */ /* 0x001fc600078e0004 */
[----:B------:R-:W4:Y:S02]  /*13080*/  LDL.LU.64 R4, [R1+0x2dd8] ;  /* 0x002dd80001047983 */ /* 0x000f240000300a00 */
[----:B----4-:R-:W-:Y:S11]  /*13090*/  HMMA.16816.F32.BF16 R8, R4, R16, R8 ;  /* 0x000000100408723c */ /* 0x010ff60000041808 */
[----:B------:R-:W-:Y:S11]  /*130a0*/  @!UPT UIADD3 URZ, URZ, URZ, URZ ;  /* 0x0000003f3f3ff290 */ /* 0x000ff6000fffe03f */
[----:B------:R-:W-:Y:S01]  /*130b0*/  @!UPT UIADD3 URZ, URZ, URZ, URZ ;  /* 0x0000003f3f3ff290 */ /* 0x000fe2000fffe03f */
[----:B------:R-:W-:Y:S04]  /*130c0*/  STL.64 [R1+0x280], R8 ;  /* 0x0002800801007387 */ /* 0x000fe80000100a00 */
[----:B------:R0:W-:Y:S04]  /*130d0*/  STL.64 [R1+0x288], R10 ;  /* 0x0002880a01007387 */ /* 0x0001e80000100a00 */
[----:B0-----:R-:W2:Y:S04]  /*130e0*/  LDL.LU.64 R10, [R1+0x2dd0] ;  /* 0x002dd000010a7983 */ /* 0x001ea80000300a00 */
[----:B------:R-:W2:Y:S04]  /*130f0*/  LDL.LU.64 R8, [R1+0x2dc8] ;  /* 0x002dc80001087983 */ /* 0x000ea80000300a00 */
[----:B------:R0:W-:Y:S04]  /*13100*/  STL.64 [R1+0x2d48], R6 ;  /* 0x002d480601007387 */ /* 0x0001e80000100a00 */
[----:B------:R1:W-:Y:S01]  /*13110*/  STL.64 [R1+0x2d40], R4 ;  /* 0x002d400401007387 */ /* 0x0003e20000100a00 */
[----:B0-----:R-:W-:-:S02]  /*13120*/  IMAD.MOV.U32 R6, RZ, RZ, R18 ;  /* 0x000000ffff067224 */ /* 0x001fc400078e0012 */
[----:B------:R-:W-:Y:S02]  /*13130*/  IMAD.MOV.U32 R7, RZ, RZ, R15 ;  /* 0x000000ffff077224 */ /* 0x000fe400078e000f */
[----:B-1----:R-:W-:Y:S02]  /*13140*/  IMAD.MOV.U32 R4, RZ, RZ, R24 ;  /* 0x000000ffff047224 */ /* 0x002fe400078e0018 */
[----:B------:R-:W-:Y:S01]  /*13150*/  IMAD.MOV.U32 R5, RZ, RZ, R19 ;  /* 0x000000ffff057224 */ /* 0x000fe200078e0013 */
[----:B------:R-:W-:Y:S04]  /*13160*/  STL.64 [R1+0x2d68], R6 ;  /* 0x002d680601007387 */ /* 0x000fe80000100a00 */
[----:B------:R2:W-:Y:S01]  /*13170*/  STL.64 [R1+0x2d60], R4 ;  /* 0x002d600401007387 */ /* 0x0005e20000100a00 */
[----:B------:R-:W-:-:S02]  /*13180*/  IMAD.MOV.U32 R15, RZ, RZ, R16 ;  /* 0x000000ffff0f7224 */ /* 0x000fc400078e0010 */
[----:B------:R-:W-:Y:S01]  /*13190*/  IMAD.MOV.U32 R29, RZ, RZ, R17 ;  /* 0x000000ffff1d7224 */ /* 0x000fe200078e0011 */
[----:B--2---:R-:W-:Y:S11]  /*131a0*/  HMMA.16816.F32.BF16 R4, R8, R16, R20 ;  /* 0x000000100804723c */ /* 0x004ff60000041814 */
[----:B------:R-:W-:Y:S11]  /*131b0*/  @!UPT UIADD3 URZ, URZ, URZ, URZ ;  /* 0x0000003f3f3ff290 */ /* 0x000ff6000fffe03f */
[----:B------:R-:W-:Y:S01]  /*131c0*/  @!UPT UIADD3 URZ, URZ, URZ, URZ ;  /* 0x0000003f3f3ff290 */ /* 0x000fe2000fffe03f */
[----:B------:R0:W-:Y:S04]  /*131d0*/  STL.64 [R1+0x4b0], R4 ;  /* 0x0004b00401007387 */ /* 0x0001e80000100a00 */
[----:B------:R1:W-:Y:S04]  /*131e0*/  STL.64 [R1+0x4b8], R6 ;  /* 0x0004b80601007387 */ /* 0x0003e80000100a00 */
[----:B------:R-:W3:Y:S04]  /*131f0*/  LDL.LU.64 R16, [R1+0x760] ;  /* 0x0007600001107983 */ /* 0x000ee80000300a00 */
[----:B------:R-:W3:Y:S04]  /*13200*/  LDL.LU.64 R18, [R1+0x768] ;  /* 0x0007680001127983 */ /* 0x000ee80000300a00 */
[----:B------:R-:W2:Y:S04]  /*13210*/  LDL.LU.64 R20, [R1+0x670] ;  /* 0x0006700001147983 */ /* 0x000ea80000300a00 */
[----:B------:R-:W2:Y:S04]  /*13220*/  LDL.LU.64 R22, [R1+0x678] ;  /* 0x0006780001167983 */ /* 0x000ea80000300a00 */
[----:B------:R-:W4:Y:S04]  /*13230*/  LDL.LU.64 R24, [R1+0x440] ;  /* 0x0004400001187983 */ /* 0x000f280000300a00 */
[----:B------:R-:W4:Y:S04]  /*13240*/  LDL.LU.64 R26, [R1+0x448] ;  /* 0x00044800011a7983 */ /* 0x000f280000300a00 */
[----:B0-----:R-:W2:Y:S04]  /*13250*/  LDL.LU.64 R4, [R1+0xb80] ;  /* 0x000b800001047983 */ /* 0x001ea80000300a00 */
[----:B-1----:R-:W2:Y:S04]  /*13260*/  LDL.LU.64 R6, [R1+0xb88] ;  /* 0x000b880001067983 */ /* 0x002ea80000300a00 */
[----:B--2---:R-:W-:Y:S04]  /*13270*/  STL.64 [R1+0x2d78], R6 ;  /* 0x002d780601007387 */ /* 0x004fe80000100a00 */
[----:B------:R0:W-:Y:S02]  /*13280*/  STL.64 [R1+0x2d70], R4 ;  /* 0x002d700401007387 */ /* 0x0001e40000100a00 */
[----:B0-----:R-:W-:-:S02]  /*13290*/  IMAD.MOV.U32 R4, RZ, RZ, R15 ;  /* 0x000000ffff047224 */ /* 0x001fc400078e000f */
[----:B------:R-:W3:Y:S04]  /*132a0*/  LDL.LU R15, [R1+0x2dc0] ;  /* 0x002dc000010f7983 */ /* 0x000ee80000300800 */
[----:B------:R-:W-:Y:S04]  /*132b0*/  STL.64 [R1+0x2d38], R10 ;  /* 0x002d380a01007387 */ /* 0x000fe80000100a00 */
[----:B------:R0:W-:Y:S04]  /*132c0*/  STL.64 [R1+0x2d30], R8 ;  /* 0x002d300801007387 */ /* 0x0001e80000100a00 */
[----:B0-----:R-:W2:Y:S04]  /*132d0*/  LDL.LU.64 R8, [R1+0xa60] ;  /* 0x000a600001087983 */ /* 0x001ea80000300a00 */
[----:B------:R-:W2:Y:S01]  /*132e0*/  LDL.LU.64 R10, [R1+0xa68] ;  /* 0x000a6800010a7983 */ /* 0x000ea20000300a00 */
[----:B------:R-:W-:-:S03]  /*132f0*/  IMAD.MOV.U32 R5, RZ, RZ, R29 ;  /* 0x000000ffff057224 */ /* 0x000fc600078e001d */
[----:B--2---:R-:W-:Y:S04]  /*13300*/  STL.64 [R1+0x2d58], R10 ;  /* 0x002d580a01007387 */ /* 0x004fe80000100a00 */
[----:B------:R0:W-:Y:S04]  /*13310*/  STL.64 [R1+0x2d50], R8 ;  /* 0x002d500801007387 */ /* 0x0001e80000100a00 */
[----:B0-----:R-:W2:Y:S04]  /*13320*/  LDL.LU.64 R8, [R1+0xb00] ;  /* 0x000b000001087983 */ /* 0x001ea80000300a00 */
[----:B------:R-:W2:Y:S01]  /*13330*/  LDL.LU.64 R10, [R1+0xb08] ;  /* 0x000b0800010a7983 */ /* 0x000ea20000300a00 */
[-C--:B---3--:R-:W-:Y:S03]  /*13340*/  HMMA.16816.F32.BF16 R16, R12, R4.reuse, R16 ;  /* 0x000000040c10723c */ /* 0x088fe60000041810 */
[----:B--2---:R-:W-:Y:S04]  /*13350*/  STL.64 [R1+0x2d88], R10 ;  /* 0x002d880a01007387 */ /* 0x004fe80000100a00 */
[----:B------:R0:W-:Y:S04]  /*13360*/  STL.64 [R1+0x2d80], R8 ;  /* 0x002d800801007387 */ /* 0x0001e80000100a00 */
[----:B0-----:R-:W2:Y:S04]  /*13370*/  LDL.LU.64 R8, [R1+0x170] ;  /* 0x0001700001087983 */ /* 0x001ea80000300a00 */
[----:B------:R-:W2:Y:S08]  /*13380*/  LDL.LU.64 R10, [R1+0x178] ;  /* 0x00017800010a7983 */ /* 0x000eb00000300a00 */
        /* <DEDUP_REMOVED lines=19> */
[----:B------:R-:W-:Y:S01]  /*134c0*/  STL.64 [R1+0x2d20], R20 ;  /* 0x002d201401007387 */ /* 0x000fe20000100a00 */
[----:B--2---:R-:W-:Y:S03]  /*134d0*/  HMMA.16816.F32.BF16 R4, R24, R4, R8 ;  /* 0x000000041804723c */ /* 0x004fe60000041808 */
[----:B------:R-:W2:Y:S04]  /*134e0*/  LDL.LU.64 R10, [R1+0x2d88] ;  /* 0x002d8800010a7983 */ /* 0x000ea80000300a00 */
[----:B------:R-:W2:Y:S11]  /*134f0*/  LDL.LU.64 R8, [R1+0x2d80] ;  /* 0x002d800001087983 */ /* 0x000eb60000300a00 */
[----:B------:R-:W-:Y:S05]  /*13500*/  @!UPT UIADD3 URZ, URZ, URZ, URZ ;  /* 0x0000003f3f3ff290 */ /* 0x000fea000fffe03f */
        /* <DEDUP_REMOVED lines=8> */
[----:B------:R-:W-:Y:S02]  /*13590*/  IMAD.MOV.U32 R21, RZ, RZ, R3 ;  /* 0x000000ffff157224 */ /* 0x000fe400078e0003 */
[----:B------:R-:W-:Y:S02]  /*135a0*/  IMAD.MOV.U32 R22, RZ, RZ, R2 ;  /* 0x000000ffff167224 */ /* 0x000fe400078e0002 */
[----:B------:R-:W-:-:S07]  /*135b0*/  IMAD.MOV.U32 R23, RZ, RZ, R0 ;  /* 0x000000ffff177224 */ /* 0x000fce00078e0000 */
[-C--:B---3--:R-:W-:Y:S01]  /*135c0*/  HMMA.16816.F32.BF16 R20, R20, R24.reuse, R4 ;  /* 0x000000181414723c */ /* 0x088fe20000041804 */
[----:B------:R-:W2:Y:S04]  /*135d0*/  LDL.LU.64 R6, [R1+0x2d68] ;  /* 0x002d680001067983 */ /* 0x000ea80000300a00 */
[----:B------:R-:W2:Y:S11]  /*135e0*/  LDL.LU.64 R4, [R1+0x2d60] ;  /* 0x002d600001047983 */ /* 0x000eb60000300a00 */
[----:B------:R-:W-:Y:S07]  /*135f0*/  @!UPT UIADD3 URZ, URZ, URZ, URZ ;  /* 0x0000003f3f3ff290 */ /* 0x000fee000fffe03f */
[----:B------:R0:W-:Y:S04]  /*13600*/  STL.64 [R1+0x230], R20 ;  /* 0x0002301401007387 */ /* 0x0001e80000100a00 */
[----:B------:R1:W-:Y:S04]  /*13610*/  STL.64 [R1+0x238], R22 ;  /* 0x0002381601007387 */ /* 0x0003e80000100a00 */
[----:B0-----:R-:W3:Y:S04]  /*13620*/  LDL.LU.64 R20, [R1+0x960] ;  /* 0x0009600001147983 */ /* 0x001ee80000300a00 */
[----:B-1----:R-:W3:Y:S01]  /*13630*/  LDL.LU.64 R22, [R1+0x968] ;  /* 0x0009680001167983 */ /* 0x002ee20000300a00 */
        /* <DEDUP_REMOVED lines=9> */
[----:B------:R-:W-:Y:S01]  /*136d0*/  IMAD.MOV.U32 R0, RZ, RZ, R25 ;  /* 0x000000ffff007224 */ /* 0x000fe200078e0019 */
[----:B--2---:R-:W-:Y:S11]  /*136e0*/  HMMA.16816.F32.BF16 R8, R4, R24, R8 ;  /* 0x000000180408723c */ /* 0x004ff60000041808 */
[----:B------:R-:W-:Y:S11]  /*136f0*/  @!UPT UIADD3 URZ, URZ, URZ, URZ ;  /* 0x0000003f3f3ff290 */ /* 0x000ff6000fffe03f */
[----:B------:R-:W-:Y:S01]  /*13700*/  @!UPT UIADD3 URZ, URZ, URZ, URZ ;  /* 0x0000003f3f3ff290 */ /* 0x000fe2000fffe03f */
[----:B------:R-:W-:Y:S04]  /*13710*/  STL.64 [R1+0x270], R8 ;  /* 0x0002700801007387 */ /* 0x000fe80000100a00 */
[----:B------:R0:W-:Y:S04]  /*13720*/  STL.64 [R1+0x278], R10 ;  /* 0x0002780a01007387 */ /* 0x0001e80000100a00 */
[----:B0-----:R-:W3:Y:S04]  /*13730*/  LDL.LU.64 R10, [R1+0x2d38] ;  /* 0x002d3800010a7983 */ /* 0x001ee80000300a00 */
[----:B------:R-:W3:Y:S04]  /*13740*/  LDL.LU.64 R8, [R1+0x2d30] ;  /* 0x002d300001087983 */ /* 0x000ee80000300a00 */
[----:B------:R-:W2:Y:S04]  /*13750*/  LDL.LU.64 R24, [R1+0x7f0] ;  /* 0x0007f00001187983 */ /* 0x000ea80000300a00 */
[----:B------:R-:W2:Y:S04]  /*13760*/  LDL.LU.64 R26, [R1+0x7f8] ;  /* 0x0007f800011a7983 */ /* 0x000ea80000300a00 */
[----:B------:R-:W-:Y:S04]  /*13770*/  STL.64 [R1+0x2cc8], R6 ;  /* 0x002cc80601007387 */ /* 0x000fe80000100a00 */
[----:B------:R0:W-:Y:S04]  /*13780*/  STL.64 [R1+0x2cc0], R4 ;  /* 0x002cc00401007387 */ /* 0x0001e80000100a00 */
[----:B0-----:R-:W4:Y:S04]  /*13790*/  LDL.LU.64 R4, [R1] ;  /* 0x0000000001047983 */ /* 0x001f280000300a00 */
[----:B------:R-:W2:Y:S04]  /*137a0*/  LDL.LU.64 R6, [R1+0x8] ;  /* 0x0000080001067983 */ /* 0x000ea80000300a00 */
[----:B--2---:R-:W-:Y:S04]  /*137b0*/  STL.64 [R1+0x2cd8], R6 ;  /* 0x002cd80601007387 */ /* 0x004fe80000100a00 */
[----:B----4-:R0:W-:Y:S04]  /*137c0*/  STL.64 [R1+0x2cd0], R4 ;  /* 0x002cd00401007387 */ /* 0x0101e80000100a00 */
[----:B0-----:R-:W2:Y:S04]  /*137d0*/  LDL.LU.64 R4, [R1+0x10] ;  /* 0x0000100001047983 */ /* 0x001ea80000300a00 */
[----:B------:R-:W4:Y:S04]  /*137e0*/  LDL.LU.64 R6, [R1+0x18] ;  /* 0x0000180001067983 */ /* 0x000f280000300a00 */
[----:B----4-:R-:W-:Y:S04]  /*137f0*/  STL.64 [R1+0x2cf8], R6 ;  /* 0x002cf80601007387 */ /* 0x010fe80000100a00 */
[----:B--2---:R0:W-:Y:S02]  /*13800*/  STL.64 [R1+0x2cf0], R4 ;  /* 0x002cf00401007387 */ /* 0x0041e40000100a00 */
[----:B0-----:R-:W-:-:S02]  /*13810*/  IMAD.MOV.U32 R4, RZ, RZ, R2 ;  /* 0x000000ffff047224 */ /* 0x001fc400078e0002 */
[----:B------:R-:W-:-:S07]  /*13820*/  IMAD.MOV.U32 R5, RZ, RZ, R0 ;  /* 0x000000ffff057224 */ /* 0x000fce00078e0000 */
[-C--:B---3--:R-:W-:Y:S11]  /*13830*/  HMMA.16816.F32.BF16 R20, R8, R4.reuse, R20 ;  /* 0x000000040814723c */ /* 0x088ff60000041814 */
[----:B------:R-:W-:Y:S11]  /*13840*/  @!UPT UIADD3 URZ, URZ, URZ, URZ ;  /* 0x0000003f3f3ff290 */ /* 0x000ff6000fffe03f */
[----:B------:R-:W-:Y:S01]  /*13850*/  @!UPT UIADD3 URZ, URZ, URZ, URZ ;  /* 0x0000003f3f3ff290 */ /* 0x000fe2000fffe03f */
[----:B------:R0:W-:Y:S04]  /*13860*/  STL.64 [R1+0x4a0], R20 ;  /* 0x0004a01401007387 */ /* 0x0001e80000100a00 */
[----:B------:R1:W-:Y:S04]  /*13870*/  STL.64 [R1+0x4a8], R22 ;  /* 0x0004a81601007387 */ /* 0x0003e80000100a00 */
[----:B0-----:R-:W2:Y:S04]  /*13880*/  LDL.LU.64 R20, [R1+0x680] ;  /* 0x0006800001147983 */ /* 0x001ea80000300a00 */
[----:B-1----:R-:W2:Y:S04]  /*13890*/  LDL.LU.64 R22, [R1+0x688] ;  /* 0x0006880001167983 */ /* 0x002ea80000300a00 */
[----:B------:R-:W-:Y:S04]  /*138a0*/  STL.64 [R1+0x2ce8], R10 ;  /* 0x002ce80a01007387 */ /* 0x000fe80000100a00 */
[----:B------:R0:W-:Y:S02]  /*138b0*/  STL.64 [R1+0x2ce0], R8 ;  /* 0x002ce00801007387 */ /* 0x0001e40000100a00 */
[-C--:B0-----:R-:W-:Y:S02]  /*138c0*/  HMMA.16816.F32.BF16 R8, R12, R4.reuse, R24 ;  /* 0x000000040c08723c */ /* 0x081fe40000041818 */
[----:B------:R-:W3:Y:S04]  /*138d0*/  LDL.LU.64 R24, [R1+0x510] ;  /* 0x0005100001187983 */ /* 0x000ee80000300a00 */
[----:B------:R-:W3:Y:S11]  /*138e0*/  LDL.LU.64 R26, [R1+0x518] ;  /* 0x00051800011a7983 */ /* 0x000ef60000300a00 */
[----:B------:R-:W-:Y:S06]  /*138f0*/  @!UPT UIADD3 URZ, URZ, URZ, URZ ;  /* 0x0000003f3f3ff290 */ /* 0x000fec000fffe03f */
[----:B------:R0:W-:Y:S04]  /*13900*/  STL.64 [R1+0x5b0], R8 ;  /* 0x0005b00801007387 */ /* 0x0001e80000100a00 */
[----:B------:R1:W-:Y:S04]  /*13910*/  STL.64 [R1+0x5b8], R10 ;  /* 0x0005b80a01007387 */ /* 0x0003e80000100a00 */
[----:B0-----:R-:W4:Y:S04]  /*13920*/  LDL.LU.64 R8, [R1+0xbd0] ;  /* 0x000bd00001087983 */ /* 0x001f280000300a00 */
[----:B-1----:R-:W3:Y:S01]  /*13930*/  LDL.LU.64 R10, [R1+0xbd8] ;  /* 0x000bd800010a7983 */ /* 0x002ee20000300a00 */
[-C--:B--2---:R-:W-:Y:S03]  /*13940*/  HMMA.16816.F32.BF16 R20, R16, R4.reuse, R20 ;  /* 0x000000041014723c */ /* 0x084fe60000041814 */
[----:B---3--:R-:W-:Y:S04]  /*13950*/  STL.64 [R1+0x2d08], R10 ;  /* 0x002d080a01007387 */ /* 0x008fe80000100a00 */
[----:B----4-:R0:W-:Y:S04]  /*13960*/  STL.64 [R1+0x2d00], R8 ;  /* 0x002d000801007387 */ /* 0x0101e80000100a00 */
[----:B0-----:R-:W2:Y:S04]  /*13970*/  LDL.LU.64 R8, [R1+0x180] ;  /* 0x0001800001087983 */ /* 0x001ea80000300a00 */
[----:B------:R-:W2:Y:S04]  /*13980*/  LDL.LU.64 R10, [R1+0x188] ;  /* 0x00018800010a7983 */ /* 0x000ea80000300a00 */
[----:B------:R-:W-:Y:S04]  /*13990*/  STL [R1+0x2cbc], R12 ;  /* 0x002cbc0c01007387 */ /* 0x000fe80000100800 */
[----:B------:R0:W-:Y:S04]  /*139a0*/  STL [R1+0x2cb8], R13 ;  /* 0x002cb80d01007387 */ /* 0x0001e80000100800 */
[----:B------:R-:W-:Y:S04]  /*139b0*/  STL [R1+0x2cb4], R14 ;  /* 0x002cb40e01007387 */ /* 0x000fe80000100800 */
[----:B------:R1:W-:Y:S04]  /*139c0*/  STL [R1+0x2cb0], R15 ;  /* 0x002cb00f01007387 */ /* 0x0003e80000100800 */
[----:B0-----:R-:W3:Y:S04]  /*139d0*/  LDL.LU.64 R12, [R1+0xb30] ;  /* 0x000b3000010c7983 */ /* 0x001ee80000300a00 */
[----:B-1----:R-:W3:Y:S04]  /*139e0*/  LDL.LU.64 R14, [R1+0xb38] ;  /* 0x000b3800010e7983 */ /* 0x002ee80000300a00 */
        /* <DEDUP_REMOVED lines=17> */
[----:B0-----:R-:W4:Y:S01]  /*13b00*/  LDL.LU.64 R20, [R1+0x60] ;  /* 0x0000600001147983 */ /* 0x001f220000300a00 */
[----:B--2---:R-:W-:Y:S03]  /*13b10*/  HMMA.16816.F32.BF16 R4, R24, R4, R8 ;  /* 0x000000041804723c */ /* 0x004fe60000041808 */
[----:B------:R-:W4:Y:S04]  /*13b20*/  LDL.LU.64 R10, [R1+0x2d08] ;  /* 0x002d0800010a7983 */ /* 0x000f280000300a00 */
[----:B------:R-:W4:Y:S11]  /*13b30*/  LDL.LU.64 R8, [R1+0x2d00] ;  /* 0x002d000001087983 */ /* 0x000f360000300a00 */
[----:B------:R-:W-:Y:S05]  /*13b40*/  @!UPT UIADD3 URZ, URZ, URZ, URZ ;  /* 0x0000003f3f3ff290 */ /* 0x000fea000fffe03f */
[----:B------:R-:W-:Y:S04]  /*13b50*/  STL.64 [R1+0x870], R4 ;  /* 0x0008700401007387 */ /* 0x000fe80000100a00 */
[----:B------:R0:W-:Y:S04]  /*13b60*/  STL.64 [R1+0x878], R6 ;  /* 0x0008780601007387 */ /* 0x0001e80000100a00 */
[----:B0-----:R-:W4:Y:S04]  /*13b70*/  LDL.LU.64 R6, [R1+0x2cf8] ;  /* 0x002cf80001067983 */ /* 0x001f280000300a00 */
[----:B------:R-:W4:Y:S04]  /*13b80*/  LDL.LU.64 R4, [R1+0x2cf0] ;  /* 0x002cf00001047983 */ /* 0x000f280000300a00 */
[----:B------:R-:W-:Y:S01]  /*13b90*/  STL [R1+0x2cac], R27 ;  /* 0x002cac1b01007387 */ /* 0x000fe20000100800 */
[----:B----4-:R-:W-:Y:S01]  /*13ba0*/  HMMA.16816.F32.BF16 R8, R4, R20, R8 ;  /* 0x000000140408723c */ /* 0x010fe20000041808 */
[----:B------:R-:W-:-:S02]  /*13bb0*/  IMAD.MOV.U32 R3, RZ, RZ, R6 ;  /* 0x000000ffff037224 */ /* 0x000fc400078e0006 */
[----:B------:R-:W-:Y:S02]  /*13bc0*/  IMAD.MOV.U32 R29, RZ, RZ, R7 ;  /* 0x000000ffff1d7224 */ /* 0x000fe400078e0007 */
[----:B------:R-:W-:Y:S02]  /*13bd0*/  IMAD.MOV.U32 R2, RZ, RZ, R4 ;  /* 0x000000ffff027224 */ /* 0x000fe400078e0004 */
[----:B------:R-:W-:Y:S11]  /*13be0*/  IMAD.MOV.U32 R28, RZ, RZ, R5 ;  /* 0x000000ffff1c7224 */ /* 0x000ff600078e0005 */
[----:B------:R-:W-:Y:S05]  /*13bf0*/  @!UPT UIADD3 URZ, URZ, URZ, URZ ;  /* 0x0000003f3f3ff290 */ /* 0x000fea000fffe03f */
[----:B------:R-:W-:Y:S04]  /*13c00*/  STL.64 [R1+0x220], R8 ;  /* 0x0002200801007387 */ /* 0x000fe80000100a00 */
[----:B------:R0:W-:Y:S04]  /*13c10*/  STL.64 [R1+0x228], R10 ;  /* 0x0002280a01007387 */ /* 0x0001e80000100a00 */
[----:B0-----:R-:W2:Y:S04]  /*13c20*/  LDL.LU.64 R10, [R1+0x2ce8] ;  /* 0x002ce800010a7983 */ /* 0x001ea80000300a00 */
[----:B------:R-:W2:Y:S04]  /*13c30*/  LDL.LU.64 R8, [R1+0x2ce0] ;  /* 0x002ce00001087983 */ /* 0x000ea80000300a00 */
[----:B------:R-:W3:Y:S04]  /*13c40*/  LDL.LU.64 R6, [R1+0x2cd8] ;  /* 0x002cd80001067983 */ /* 0x000ee80000300a00 */
[----:B------:R-:W3:Y:S02]  /*13c50*/  LDL.LU.64 R4, [R1+0x2cd0] ;  /* 0x002cd00001047983 */ /* 0x000ee40000300a00 */
[----:B---3--:R-:W-:Y:S11]  /*13c60*/  HMMA.16816.F32.BF16 R12, R4, R20, R12 ;  /* 0x00000014040c723c */ /* 0x008ff6000004180c */
[----:B------:R-:W-:Y:S11]  /*13c70*/  @!UPT UIADD3 URZ, URZ, URZ, URZ ;  /* 0x0000003f3f3ff290 */ /* 0x000ff6000fffe03f */
[----:B------:R-:W-:Y:S01]  /*13c80*/  @!UPT UIADD3 URZ, URZ, URZ, URZ ;  /* 0x0000003f3f3ff290 */ /* 0x000fe2000fffe03f */
[----:B------:R0:W-:Y:S04]  /*13c90*/  STL.64 [R1+0x1b0], R12 ;  /* 0x0001b00c01007387 */ /* 0x0001e80000100a00 */
[----:B------:R1:W-:Y:S01]  /*13ca0*/  STL.64 [R1+0x1b8], R14 ;  /* 0x0001b80e01007387 */ /* 0x0003e20000100a00 */
[----:B0-----:R-:W-:Y:S02]  /*13cb0*/  IMAD.MOV.U32 R12, RZ, RZ, R4 ;  /* 0x000000ffff0c7224 */ /* 0x001fe400078e0004 */
[----:B------:R-:W-:Y:S02]  /*13cc0*/  IMAD.MOV.U32 R13, RZ, RZ, R5 ;  /* 0x000000ffff0d7224 */ /* 0x000fe400078e0005 */
[----:B-1----:R-:W-:Y:S02]  /*13cd0*/  IMAD.MOV.U32 R14, RZ, RZ, R6 ;  /* 0x000000ffff0e7224 */ /* 0x002fe400078e0006 */
[----:B------:R-:W-:-:S02]  /*13ce0*/  IMAD.MOV.U32 R15, RZ, RZ, R7 ;  /* 0x000000ffff0f7224 */ /* 0x000fc400078e0007 */
[----:B------:R-:W3:Y:S04]  /*13cf0*/  LDL.LU.64 R6, [R1+0x2cc8] ;  /* 0x002cc80001067983 */ /* 0x000ee80000300a00 */
[----:B------:R-:W3:Y:S02]  /*13d00*/  LDL.LU.64 R4, [R1+0x2cc0] ;  /* 0x002cc00001047983 */ /* 0x000ee40000300a00 */
[----:B---3--:R-:W-:Y:S11]  /*13d10*/  HMMA.16816.F32.BF16 R16, R4, R20, R16 ;  /* 0x000000140410723c */ /* 0x008ff60000041810 */
        /* <DEDUP_REMOVED lines=15> */
[----:B------:R0:W-:Y:S04]  /*13e10*/  STL.64 [R1+0x490], R4 ;  /* 0x0004900401007387 */ /* 0x0001e80000100a00 */
[----:B------:R1:W-:Y:S04]  /*13e20*/  STL.64 [R1+0x498], R6 ;  /* 0x0004980601007387 */ /* 0x0003e80000100a00 */
[----:B------:R-:W2:Y:S04]  /*13e30*/  LDL.LU.64 R20, [R1+0x700] ;  /* 0x0007000001147983 */ /* 0x000ea80000300a00 */
[----:B------:R-:W2:Y:S01]  /*13e40*/  LDL.LU.64 R22, [R1+0x708] ;  /* 0x0007080001167983 */ /* 0x000ea20000300a00 */
[----:B0-----:R-:W-:-:S02]  /*13e50*/  IMAD.MOV.U32 R4, RZ, RZ, R12 ;  /* 0x000000ffff047224 */ /* 0x001fc400078e000c */
[----:B------:R-:W-:Y:S01]  /*13e60*/  IMAD.MOV.U32 R5, RZ, RZ, R13 ;  /* 0x000000ffff057224 */ /* 0x000fe200078e000d */
[----:B------:R-:W3:Y:S01]  /*13e70*/  LDL.LU R12, [R1+0x2cbc] ;  /* 0x002cbc00010c7983 */ /* 0x000ee20000300800 */
[----:B-1----:R-:W-:Y:S02]  /*13e80*/  IMAD.MOV.U32 R6, RZ, RZ, R14 ;  /* 0x000000ffff067224 */ /* 0x002fe400078e000e */
[----:B------:R-:W-:Y:S01]  /*13e90*/  IMAD.MOV.U32 R7, RZ, RZ, R15 ;  /* 0x000000ffff077224 */ /* 0x000fe200078e000f */
[----:B------:R-:W3:Y:S04]  /*13ea0*/  LDL.LU R13, [R1+0x2cb8] ;  /* 0x002cb800010d7983 */ /* 0x000ee80000300800 */
[----:B------:R-:W3:Y:S04]  /*13eb0*/  LDL.LU R14, [R1+0x2cb4] ;  /* 0x002cb400010e7983 */ /* 0x000ee80000300800 */
[----:B------:R-:W3:Y:S04]  /*13ec0*/  LDL.LU R15, [R1+0x2cb0] ;  /* 0x002cb000010f7983 */ /* 0x000ee80000300800 */
[----:B------:R-:W-:Y:S04]  /*13ed0*/  STL.64 [R1+0x2c30], R6 ;  /* 0x002c300601007387 */ /* 0x000fe80000100a00 */
[----:B------:R0:W-:Y:S02]  /*13ee0*/  STL.64 [R1+0x2c28], R4 ;  /* 0x002c280401007387 */ /* 0x0001e40000100a00 */
[----:B0-----:R-:W-:-:S02]  /*13ef0*/  IMAD.MOV.U32 R4, RZ, RZ, R27 ;  /* 0x000000ffff047224 */ /* 0x001fc400078e001b */
[----:B------:R-:W-:Y:S01]  /*13f00*/  IMAD.MOV.U32 R5, RZ, RZ, R0 ;  /* 0x000000ffff057224 */ /* 0x000fe200078e0000 */
[----:B------:R-:W4:Y:S04]  /*13f10*/  LDL.LU R27, [R1+0x2cac] ;  /* 0x002cac00011b7983 */ /* 0x000f280000300800 */
[----:B------:R-:W2:Y:S04]  /*13f20*/  LDL.LU R0, [R1+0x2ca8] ;  /* 0x002ca80001007983 */ /* 0x000ea80000300800 */
[----:B------:R-:W-:Y:S04]  /*13f30*/  STL.64 [R1+0x2ba8], R10 ;  /* 0x002ba80a01007387 */ /* 0x000fe80000100a00 */
[----:B------:R0:W-:Y:S04]  /*13f40*/  STL.64 [R1+0x2ba0], R8 ;  /* 0x002ba00801007387 */ /* 0x0001e80000100a00 */
[----:B0-----:R-:W4:Y:S04]  /*13f50*/  LDL.LU.64 R8, [R1+0x1a0] ;  /* 0x0001a00001087983 */ /* 0x001f280000300a00 */
[----:B------:R-:W4:Y:S01]  /*13f60*/  LDL.LU.64 R10, [R1+0x1a8] ;  /* 0x0001a800010a7983 */ /* 0x000f220000300a00 */
        /* <DEDUP_REMOVED lines=20> */
[----:B------:R-:W-:Y:S01]  /*140b0*/  STL.64 [R1+0x2b18], R16 ;  /* 0x002b181001007387 */ /* 0x000fe20000100a00 */
[----:B------:R-:W-:Y:S01]  /*140c0*/  IMAD.MOV.U32 R6, RZ, RZ, R3 ;  /* 0x000000ffff067224 */ /* 0x000fe200078e0003 */
[----:B---3--:R-:W-:Y:S02]  /*140d0*/  HMMA.16816.F32.BF16 R12, R20, R4, R12 ;  /* 0x00000004140c723c */ /* 0x008fe4000004180c */
[----:B------:R-:W-:Y:S04]  /*140e0*/  STL.64 [R1+0x2af0], R22 ;  /* 0x002af01601007387 */ /* 0x000fe80000100a00 */
[----:B------:R-:W-:Y:S01]  /*140f0*/  STL.64 [R1+0x2ae8], R20 ;  /* 0x002ae81401007387 */ /* 0x000fe20000100a00 */
[----:B------:R-:W-:-:S02]  /*14100*/  IMAD.MOV.U32 R4, RZ, RZ, R2 ;  /* 0x000000ffff047224 */ /* 0x000fc400078e0002 */
[----:B------:R-:W-:Y:S11]  /*14110*/  IMAD.MOV.U32 R5, RZ, RZ, R28 ;  /* 0x000000ffff057224 */ /* 0x000ff600078e001c */
[----:B------:R-:W-:Y:S03]  /*14120*/  @!UPT UIADD3 URZ, URZ, URZ, URZ ;  /* 0x0000003f3f3ff290 */ /* 0x000fe6000fffe03f */
[----:B------:R0:W-:Y:S04]  /*14130*/  STL.64 [R1+0x7e0], R12 ;  /* 0x0007e00c01007387 */ /* 0x0001e80000100a00 */
[----:B------:R1:W-:Y:S04]  /*14140*/  STL.64 [R1+0x7e8], R14 ;  /* 0x0007e80e01007387 */ /* 0x0003e80000100a00 */
[----:B------:R-:W2:Y:S04]  /*14150*/  LDL.LU R2, [R1+0x2c80] ;  /* 0x002c800001027983 */ /* 0x000ea80000300800 */
[----:B------:R-:W-:Y:S04]  /*14160*/  STL.64 [R1+0x860], R8 ;  /* 0x0008600801007387 */ /* 0x000fe80000100a00 */
[----:B------:R-:W-:Y:S04]  /*14170*/  STL.64 [R1+0x868], R10 ;  /* 0x0008680a01007387 */ /* 0x000fe80000100a00 */
[----:B------:R-:W3:Y:S04]  /*14180*/  LDL.LU R28, [R1+0x2c7c] ;  /* 0x002c7c00011c7983 */ /* 0x000ee80000300800 */
[----:B------:R-:W4:Y:S04]  /*14190*/  LDL.LU R3, [R1+0x2c78] ;  /* 0x002c780001037983 */ /* 0x000f280000300800 */
[----:B0-----:R-:W2:Y:S04]  /*141a0*/  LDL.LU.64 R12, [R1+0xb50] ;  /* 0x000b5000010c7983 */ /* 0x001ea80000300a00 */
[----:B-1----:R-:W2:Y:S01]  /*141b0*/  LDL.LU.64 R14, [R1+0xb58] ;  /* 0x000b5800010e7983 */ /* 0x002ea20000300a00 */
[----:B------:R-:W-:-:S03]  /*141c0*/  IMAD.MOV.U32 R7, RZ, RZ, R29 ;  /* 0x000000ffff077224 */ /* 0x000fc600078e001d */
[----:B---3--:R-:W0:Y:S04]  /*141d0*/  LDSM.16.M88.4 R20, [R28+0x1c000] ;  /* 0x01c000001c14783b */ /* 0x008e280000000200 */
[----:B------:R-:W-:Y:S04]  /*141e0*/  LDSM.16.M88.4 R16, [R28+0x1d000] ;  /* 0x01d000001c10783b */ /* 0x000fe80000000200 */
[----:B------:R-:W-:Y:S04]  /*141f0*/  LDSM.16.M88.4 R8, [R28+0x1f000] ;  /* 0x01f000001c08783b */ /* 0x000fe80000000200 */
[----:B--2---:R-:W-:Y:S04]  /*14200*/  STL.64 [R1+0x2be0], R14 ;  /* 0x002be00e01007387 */ /* 0x004fe80000100a00 */
[----:B------:R1:W-:Y:S04]  /*14210*/  STL.64 [R1+0x2bd8], R12 ;  /* 0x002bd80c01007387 */ /* 0x0003e80000100a00 */
[----:B-1----:R-:W2:Y:S04]  /*14220*/  LDL.LU.64 R12, [R1+0xb90] ;  /* 0x000b9000010c7983 */ /* 0x002ea80000300a00 */
[----:B------:R-:W3:Y:S04]  /*14230*/  LDL.LU.64 R14, [R1+0xb98] ;  /* 0x000b9800010e7983 */ /* 0x000ee80000300a00 */
[----:B---3--:R-:W-:Y:S04]  /*14240*/  STL.64 [R1+0x2bf0], R14 ;  /* 0x002bf00e01007387 */ /* 0x008fe80000100a00 */
[----:B--2---:R-:W-:Y:S04]  /*14250*/  STL.64 [R1+0x2be8], R12 ;  /* 0x002be80c01007387 */ /* 0x004fe80000100a00 */
[----:B------:R-:W-:Y:S04]  /*14260*/  STL.64 [R1+0x2ac0], R26 ;  /* 0x002ac01a01007387 */ /* 0x000fe80000100a00 */
[----:B------:R1:W-:Y:S04]  /*14270*/  STL.64 [R1+0x2ab8], R24 ;  /* 0x002ab81801007387 */ /* 0x0003e80000100a00 */
[----:B------:R-:W2:Y:S04]  /*14280*/  LDSM.16.M88.4 R12, [R28+0x1e000] ;  /* 0x01e000001c0c783b */ /* 0x000ea80000000200 */
[----:B-1----:R-:W3:Y:S04]  /*14290*/  LDL.LU.64 R24, [R1+0xb60] ;  /* 0x000b600001187983 */ /* 0x002ee80000300a00 */
[----:B------:R-:W2:Y:S04]  /*142a0*/  LDL.LU.64 R26, [R1+0xb68] ;  /* 0x000b6800011a7983 */ /* 0x000ea80000300a00 */
[----:B--2---:R-:W-:Y:S04]  /*142b0*/  STL.64 [R1+0x2c00], R26 ;  /* 0x002c001a01007387 */ /* 0x004fe80000100a00 */
[----:B---3--:R1:W-:Y:S04]  /*142c0*/  STL.64 [R1+0x2bf8], R24 ;  /* 0x002bf81801007387 */ /* 0x0083e80000100a00 */
[----:B-1----:R-:W2:Y:S04]  /*142d0*/  LDL.LU.64 R24, [R1+0xba0] ;  /* 0x000ba00001187983 */ /* 0x002ea80000300a00 */
[----:B------:R-:W3:Y:S04]  /*142e0*/  LDL.LU.64 R26, [R1+0xba8] ;  /* 0x000ba800011a7983 */ /* 0x000ee80000300a00 */
[----:B---3--:R-:W-:Y:S04]  /*142f0*/  STL.64 [R1+0x2c10], R26 ;  /* 0x002c101a01007387 */ /* 0x008fe80000100a00 */
[----:B--2---:R1:W-:Y:S04]  /*14300*/  STL.64 [R1+0x2c08], R24 ;  /* 0x002c081801007387 */ /* 0x0043e80000100a00 */
        /* <DEDUP_REMOVED lines=21> */
[----:B------:R-:W2:Y:S04]  /*14460*/  LDL.LU.64 R26, [R1+0xc18] ;  /* 0x000c1800011a7983 */ /* 0x000ea80000300a00 */
[----:B0-----:R-:W-:Y:S04]  /*14470*/  STL.64 [R1+0x50], R20 ;  /* 0x0000501401007387 */ /* 0x001fe80000100a00 */
[----:B------:R-:W-:Y:S04]  /*14480*/  STL.64 [R1+0x58], R22 ;  /* 0x0000581601007387 */ /* 0x000fe80000100a00 */
[----:B------:R-:W-:Y:S04]  /*14490*/  STL.64 [R1+0x30], R12 ;  /* 0x0000300c01007387 */ /* 0x000fe80000100a00 */
[----:B------:R-:W-:Y:S01]  /*144a0*/  STL.64 [R1+0x38], R14 ;  /* 0x0000380e01007387 */ /* 0x000fe20000100a00 */
[C---:B--2---:R-:W-:Y:S11]  /*144b0*/  HMMA.16816.F32.BF16 R24, R4.reuse, R20, R24 ;  /* 0x000000140418723c */ /* 0x044ff60000041818 */
[----:B------:R-:W-:Y:S11]  /*144c0*/  @!UPT UIADD3 URZ, URZ, URZ, URZ ;  /* 0x0000003f3f3ff290 */ /* 0x000ff6000fffe03f */
[----:B------:R-:W-:Y:S01]  /*144d0*/  @!UPT UIADD3 URZ, URZ, URZ, URZ ;  /* 0x0000003f3f3ff290 */ /* 0x000fe2000fffe03f */
[----:B------:R-:W-:Y:S04]  /*144e0*/  STL.64 [R1+0x210], R24 ;  /* 0x0002101801007387 */ /* 0x000fe80000100a00 */
[----:B------:R0:W-:Y:S04]  /*144f0*/  STL.64 [R1+0x218], R26 ;  /* 0x0002181a01007387 */ /* 0x0001e80000100a00 */
[----:B0-----:R-:W2:Y:S04]  /*14500*/  LDL.LU.64 R26, [R1+0x2c70] ;  /* 0x002c7000011a7983 */ /* 0x001ea80000300a00 */
[----:B------:R-:W2:Y:S04]  /*14510*/  LDL.LU.64 R24, [R1+0x2c68] ;  /* 0x002c680001187983 */ /* 0x000ea80000300a00 */
        /* <DEDUP_REMOVED lines=9> */
[----:B------:R-:W2:Y:S02]  /*145b0*/  LDL.LU.64 R24, [R1+0x2c58] ;  /* 0x002c580001187983 */ /* 0x000ea40000300a00 */
[C---:B--2---:R-:W-:Y:S11]  /*145c0*/  HMMA.16816.F32.BF16 R24, R4.reuse, R12, R24 ;  /* 0x0000000c0418723c */ /* 0x044ff60000041818 */
[----:B------:R-:W-:Y:S11]  /*145d0*/  @!UPT UIADD3 URZ, URZ, URZ, URZ ;  /* 0x0000003f3f3ff290 */ /* 0x000ff6000fffe03f */
[----:B------:R-:W-:Y:S01]  /*145e0*/  @!UPT UIADD3 URZ, URZ, URZ, URZ ;  /* 0x0000003f3f3ff290 */ /* 0x000fe2000fffe03f */
[----:B------:R-:W-:Y:S04]  /*145f0*/  STL.64 [R1+0x1f0], R24 ;  /* 0x0001f01801007387 */ /* 0x000fe80000100a00 */
[----:B------:R0:W-:Y:S04]  /*14600*/  STL.64 [R1+0x1f8], R26 ;  /* 0x0001f81a01007387 */ /* 0x0001e80000100a00 */
[----:B0-----:R-:W2:Y:S04]  /*14610*/  LDL.LU.64 R26, [R1+0x2c50] ;  /* 0x002c5000011a7983 */ /* 0x001ea80000300a00 */
[----:B------:R-:W2:Y:S02]  /*14620*/  LDL.LU.64 R24, [R1+0x2c48] ;  /* 0x002c480001187983 */ /* 0x000ea40000300a00 */
[----:B--2---:R-:W-:Y:S02]  /*14630*/  HMMA.16816.F32.BF16 R4, R4, R8, R24 ;  /* 0x000000080404723c */ /* 0x004fe40000041818 */
[----:B------:R-:W2:Y:S04]  /*14640*/  LDL.LU.64 R26, [R1+0x2c40] ;  /* 0x002c4000011a7983 */ /* 0x000ea80000300a00 */
[----:B------:R-:W2:Y:S11]  /*14650*/  LDL.LU.64 R24, [R1+0x2c38] ;  /* 0x002c380001187983 */ /* 0x000eb60000300a00 */
[----:B------:R-:W-:Y:S06]  /*14660*/  @!UPT UIADD3 URZ, URZ, URZ, URZ ;  /* 0x0000003f3f3ff290 */ /* 0x000fec000fffe03f */
        /* <DEDUP_REMOVED lines=18> */
[C---:B--2---:R-:W-:Y:S02]  /*14790*/  HMMA.16816.F32.BF16 R12, R4.reuse, R12, R24 ;  /* 0x0000000c040c723c */ /* 0x044fe40000041818 */
[----:B------:R-:W2:Y:S04]  /*147a0*/  LDL.LU.64 R26, [R1+0x2c00] ;  /* 0x002c0000011a7983 */ /* 0x000ea80000300a00 */
[----:B------:R-:W2:Y:S11]  /*147b0*/  LDL.LU.64 R24, [R1+0x2bf8] ;  /* 0x002bf80001187983 */ /* 0x000eb60000300a00 */
[----:B------:R-:W-:Y:S06]  /*147c0*/  @!UPT UIADD3 URZ, URZ, URZ, URZ ;  /* 0x0000003f3f3ff290 */ /* 0x000fec000fffe03f */
[----:B------:R-:W-:Y:S04]  /*147d0*/  STL.64 [R1+0x140], R12 ;  /* 0x0001400c01007387 */ /* 0x000fe80000100a00 */
[----:B------:R0:W-:Y:S04]  /*147e0*/  STL.64 [R1+0x148], R14 ;  /* 0x0001480e01007387 */ /* 0x0001e80000100a00 */
[----:B0-----:R-:W3:Y:S04]  /*147f0*/  LDL.LU.64 R14, [R1+0x2bf0] ;  /* 0x002bf000010e7983 */ /* 0x001ee80000300a00 */
[----:B------:R-:W3:Y:S02]  /*14800*/  LDL.LU.64 R12, [R1+0x2be8] ;  /* 0x002be800010c7983 */ /* 0x000ee40000300a00 */
[----:B---3--:R-:W-:Y:S02]  /*14810*/  HMMA.16816.F32.BF16 R4, R4, R8, R12 ;  /* 0x000000080404723c */ /* 0x008fe4000004180c */
[----:B------:R-:W3:Y:S04]  /*14820*/  LDL.LU.64 R14, [R1+0x2be0] ;  /* 0x002be000010e7983 */ /* 0x000ee80000300a00 */
[----:B------:R-:W3:Y:S11]  /*14830*/  LDL.LU.64 R12, [R1+0x2bd8] ;  /* 0x002bd800010c7983 */ /* 0x000ef60000300a00 */
[----:B------:R-:W-:Y:S06]  /*14840*/  @!UPT UIADD3 URZ, URZ, URZ, URZ ;  /* 0x0000003f3f3ff290 */ /* 0x000fec000fffe03f */
[----:B------:R-:W-:Y:S04]  /*14850*/  STL.64 [R1+0x10], R4 ;  /* 0x0000100401007387 */ /* 0x000fe80000100a00 */
[----:B------:R0:W-:Y:S04]  /*14860*/  STL.64 [R1+0x18], R6 ;  /* 0x0000180601007387 */ /* 0x0001e80000100a00 */
[----:B0-----:R-:W2:Y:S04]  /*14870*/  LDL.LU.64 R6, [R1+0x2bd0] ;  /* 0x002bd00001067983 */ /* 0x001ea80000300a00 */
[----:B------:R-:W2:Y:S04]  /*14880*/  LDL.LU.64 R4, [R1+0x2bc8] ;  /* 0x002bc80001047983 */ /* 0x000ea80000300a00 */
[----:B------:R0:W-:Y:S04]  /*14890*/  STL.64 [R1+0x2bc0], R8 ;  /* 0x002bc00801007387 */ /* 0x0001e80000100a00 */
[----:B0-----:R-:W4:Y:S01]  /*148a0*/  LDL.LU.64 R8, [R1+0xb40] ;  /* 0x000b400001087983 */ /* 0x001f220000300a00 */
[C---:B--2---:R-:W-:Y:S08]  /*148b0*/  HMMA.16816.F32.BF16 R20, R4.reuse, R20, R24 ;  /* 0x000000140414723c */ /* 0x044ff00000041818 */
[C---:B---3--:R-:W-:Y:S11]  /*148c0*/  HMMA.16816.F32.BF16 R12, R4.reuse, R16, R12 ;  /* 0x00000010040c723c */ /* 0x048ff6000004180c */
[----:B------:R-:W-:Y:S04]  /*148d0*/  @!UPT UIADD3 URZ, URZ, URZ, URZ ;  /* 0x0000003f3f3ff290 */ /* 0x000fe8000fffe03f */
[----:B------:R-:W-:Y:S04]  /*148e0*/  STL.64 [R1+0x1a0], R20 ;  /* 0x0001a01401007387 */ /* 0x000fe80000100a00 */
[----:B------:R-:W-:Y:S04]  /*148f0*/  STL.64 [R1+0x1a8], R22 ;  /* 0x0001a81601007387 */ /* 0x000fe80000100a00 */
[----:B------:R-:W4:Y:S04]  /*14900*/  LDL.LU.64 R10, [R1+0xb48] ;  /* 0x000b4800010a7983 */ /* 0x000f280000300a00 */
[----:B------:R-:W-:Y:S04]  /*14910*/  STL.64 [R1+0x190], R12 ;  /* 0x0001900c01007387 */ /* 0x000fe80000100a00 */
[----:B------:R-:W-:Y:S04]  /*14920*/  STL.64 [R1+0x198], R14 ;  /* 0x0001980e01007387 */ /* 0x000fe80000100a00 */
[----:B------:R0:W-:Y:S04]  /*14930*/  STL.64 [R1+0x2b98], R16 ;  /* 0x002b981001007387 */ /* 0x0001e80000100a00 */
[----:B0-----:R-:W2:Y:S04]  /*14940*/  LDL.LU.64 R16, [R1+0xaf0] ;  /* 0x000af00001107983 */ /* 0x001ea80000300a00 */
[----:B------:R-:W3:Y:S04]  /*14950*/  LDL.LU.64 R18, [R1+0xaf8] ;  /* 0x000af80001127983 */ /* 0x000ee80000300a00 */
[----:B---3--:R-:W-:Y:S04]  /*14960*/  STL.64 [R1+0x2bb8], R18 ;  /* 0x002bb81201007387 */ /* 0x008fe80000100a00 */
[----:B--2---:R0:W-:Y:S04]  /*14970*/  STL.64 [R1+0x2bb0], R16 ;  /* 0x002bb01001007387 */ /* 0x0041e80000100a00 */
[----:B0-----:R-:W2:Y:S04]  /*14980*/  LDL.LU.64 R16, [R1+0xb20] ;  /* 0x000b200001107983 */ /* 0x001ea80000300a00 */
[----:B------:R-:W2:Y:S04]  /*14990*/  LDL.LU.64 R18, [R1+0xb28] ;  /* 0x000b280001127983 */ /* 0x000ea80000300a00 */
[----:B------:R-:W3:Y:S04]  /*149a0*/  LDL.LU.64 R12, [R1+0xac0] ;  /* 0x000ac000010c7983 */ /* 0x000ee80000300a00 */
[----:B------:R-:W2:Y:S04]  /*149b0*/  LDL.LU.64 R14, [R1+0xac8] ;  /* 0x000ac800010e7983 */ /* 0x000ea80000300a00 */
[----:B--2---:R-:W-:Y:S04]  /*149c0*/  STL.64 [R1+0x2b70], R14 ;  /* 0x002b700e01007387 */ /* 0x004fe80000100a00 */
[----:B---3--:R0:W-:Y:S04]  /*149d0*/  STL.64 [R1+0x2b68], R12 ;  /* 0x002b680c01007387 */ /* 0x0081e80000100a00 */
[----:B0-----:R-:W4:Y:S04]  /*149e0*/  LDL.64 R12, [R1+0x30] ;  /* 0x00003000010c7983 */ /* 0x001f280000100a00 */
[----:B------:R-:W2:Y:S04]  /*149f0*/  LDL.LU.64 R24, [R1+0xa30] ;  /* 0x000a300001187983 */ /* 0x000ea80000300a00 */
[----:B------:R-:W3:Y:S04]  /*14a00*/  LDL.LU.64 R26, [R1+0xa38] ;  /* 0x000a3800011a7983 */ /* 0x000ee80000300a00 */
[----:B---3--:R-:W-:Y:S04]  /*14a10*/  STL.64 [R1+0x2b30], R26 ;  /* 0x002b301a01007387 */ /* 0x008fe80000100a00 */
[----:B--2---:R0:W-:Y:S04]  /*14a20*/  STL.64 [R1+0x2b28], R24 ;  /* 0x002b281801007387 */ /* 0x0041e80000100a00 */
[----:B0-----:R-:W2:Y:S04]  /*14a30*/  LDL.LU.64 R24, [R1+0xa40] ;  /* 0x000a400001187983 */ /* 0x001ea80000300a00 */
[----:B------:R-:W3:Y:S04]  /*14a40*/  LDL.LU.64 R26, [R1+0xa48] ;  /* 0x000a4800011a7983 */ /* 0x000ee80000300a00 */
[----:B---3--:R-:W-:Y:S04]  /*14a50*/  STL.64 [R1+0x2b40], R26 ;  /* 0x002b401a01007387 */ /* 0x008fe80000100a00 */
[----:B--2---:R0:W-:Y:S04]  /*14a60*/  STL.64 [R1+0x2b38], R24 ;  /* 0x002b381801007387 */ /* 0x0041e80000100a00 */
[----:B0-----:R-:W2:Y:S04]  /*14a70*/  LDL.LU.64 R24, [R1+0x50] ;  /* 0x0000500001187983 */ /* 0x001ea80000300a00 */
[----:B------:R-:W3:Y:S04]  /*14a80*/  LDL.LU.64 R20, [R1+0xa20] ;  /* 0x000a200001147983 */ /* 0x000ee80000300a00 */
[----:B------:R-:W2:Y:S04]  /*14a90*/  LDL.LU.64 R22, [R1+0xa28] ;  /* 0x000a280001167983 */ /* 0x000ea80000300a00 */
[----:B--2---:R-:W-:Y:S04]  /*14aa0*/  STL.64 [R1+0x2b50], R22 ;  /* 0x002b501601007387 */ /* 0x004fe80000100a00 */
[----:B---3--:R0:W-:Y:S04]  /*14ab0*/  STL.64 [R1+0x2b48], R20 ;  /* 0x002b481401007387 */ /* 0x0081e80000100a00 */
[----:B0-----:R-:W2:Y:S04]  /*14ac0*/  LDL.LU.64 R20, [R1+0xa50] ;  /* 0x000a500001147983 */ /* 0x001ea80000300a00 */
[----:B------:R-:W3:Y:S01]  /*14ad0*/  LDL.LU.64 R22, [R1+0xa58] ;  /* 0x000a580001167983 */ /* 0x000ee20000300a00 */
[C---:B----4-:R-:W-:Y:S03]  /*14ae0*/  HMMA.16816.F32.BF16 R8, R4.reuse, R12, R8 ;  /* 0x0000000c0408723c */ /* 0x050fe60000041808 */
[----:B---3--:R-:W-:Y:S01]  /*14af0*/  STL.64 [R1+0x2b80], R22 ;  /* 0x002b801601007387 */ /* 0x008fe20000100a00 */
[----:B--2---:R0:W-:Y:S03]  /*14b00*/  STL.64 [R1+0x2b78], R20 ;  /* 0x002b781401007387 */ /* 0x0041e60000100a00 */
[----:B0-----:R-:W2:Y:S01]  /*14b10*/  LDL.LU.64 R20, [R1+0xad0] ;  /* 0x000ad00001147983 */ /* 0x001ea20000300a00 */
[----:B------:R-:W3:Y:S03]  /*14b20*/  LDL.LU.64 R22, [R1+0xad8] ;  /* 0x000ad80001167983 */ /* 0x000ee60000300a00 */
[----:B---3--:R-:W-:Y:S01]  /*14b30*/  STL.64 [R1+0x2b90], R22 ;  /* 0x002b901601007387 */ /* 0x008fe20000100a00 */
[----:B--2---:R0:W-:Y:S03]  /*14b40*/  STL.64 [R1+0x2b88], R20 ;  /* 0x002b881401007387 */ /* 0x0041e60000100a00 */
[----:B0-----:R-:W2:Y:S01]  /*14b50*/  LDL.LU.64 R20, [R1+0xae0] ;  /* 0x000ae00001147983 */ /* 0x001ea20000300a00 */
[----:B------:R-:W2:Y:S07]  /*14b60*/  LDL.LU.64 R22, [R1+0xae8] ;  /* 0x000ae80001167983 */ /* 0x000eae0000300a00 */
[----:B------:R0:W-:Y:S02]  /*14b70*/  STL.64 [R1+0x180], R8 ;  /* 0x0001800801007387 */ /* 0x0001e40000100a00 */
[----:B------:R1:W-:Y:S01]  /*14b80*/  STL.64 [R1+0x188], R10 ;  /* 0x0001880a01007387 */ /* 0x0003e20000100a00 */
[----:B0-----:R-:W3:Y:S02]  /*14b90*/  LDL.LU.64 R8, [R1+0x2bc0] ;  /* 0x002bc00001087983 */ /* 0x001ee40000300a00 */
[----:B---3--:R-:W-:Y:S02]  /*14ba0*/  HMMA.16816.F32.BF16 R4, R4, R8, R16 ;  /* 0x000000080404723c */ /* 0x008fe40000041810 */
[----:B------:R-:W3:Y:S01]  /*14bb0*/  LDL.LU.64 R18, [R1+0x2bb8] ;  /* 0x002bb80001127983 */ /* 0x000ee20000300a00 */
[----:B------:R-:W3:Y:S02]  /*14bc0*/  LDL.LU.64 R16, [R1+0x2bb0] ;  /* 0x002bb00001107983 */ /* 0x000ee40000300a00 */
[----:B------:R-:W-:-:S02]  /*14bd0*/  IMAD.MOV.U32 R15, RZ, RZ, R8 ;  /* 0x000000ffff0f7224 */ /* 0x000fc400078e0008 */
[----:B------:R-:W-:Y:S11]  /*14be0*/  IMAD.MOV.U32 R14, RZ, RZ, R9 ;  /* 0x000000ffff0e7224 */ /* 0x000ff600078e0009 */
[----:B------:R-:W-:Y:S05]  /*14bf0*/  @!UPT UIADD3 URZ, URZ, URZ, URZ ;  /* 0x0000003f3f3ff290 */ /* 0x000fea000fffe03f */
[----:B------:R-:W-:Y:S01]  /*14c00*/  STL.64 [R1+0x130], R4 ;  /* 0x0001300401007387 */ /* 0x000fe20000100a00 */
[----:B------:R-:W-:Y:S02]  /*14c10*/  STL.64 [R1+0x138], R6 ;  /* 0x0001380601007387 */ /* 0x000fe40000100a00 */
[----:B-1----:R-:W3:Y:S02]  /*14c20*/  LDL.LU.64 R10, [R1+0x2ba8] ;  /* 0x002ba800010a7983 */ /* 0x002ee40000300a00 */
[----:B------:R-:W3:Y:S02]  /*14c30*/  LDL.LU.64 R8, [R1+0x2ba0] ;  /* 0x002ba00001087983 */ /* 0x000ee40000300a00 */
[C---:B---3--:R-:W-:Y:S11]  /*14c40*/  HMMA.16816.F32.BF16 R16, R8.reuse, R24, R16 ;  /* 0x000000180810723c */ /* 0x048ff60000041810 */
[----:B------:R-:W-:Y:S11]  /*14c50*/  @!UPT UIADD3 URZ, URZ, URZ, URZ ;  /* 0x0000003f3f3ff290 */ /* 0x000ff6000fffe03f */
[----:B------:R-:W-:Y:S01]  /*14c60*/  @!UPT UIADD3 URZ, URZ, URZ, URZ ;  /* 0x0000003f3f3ff290 */ /* 0x000fe2000fffe03f */
[----:B------:R0:W-:Y:S01]  /*14c70*/  STL.64 [R1+0x450], R16 ;  /* 0x0004501001007387 */ /* 0x0001e20000100a00 */
[----:B------:R-:W-:Y:S03]  /*14c80*/  STL.64 [R1+0x458], R18 ;  /* 0x0004581201007387 */ /* 0x000fe60000100a00 */
[----:B0-----:R-:W2:Y:S02]  /*14c90*/  LDL.LU.64 R16, [R1+0x2b98] ;  /* 0x002b980001107983 */ /* 0x001ea40000300a00 */
[----:B--2---:R-:W-:Y:S11]  /*14ca0*/  HMMA.16816.F32.BF16 R20, R8, R16, R20 ;  /* 0x000000100814723c */ /* 0x004ff60000041814 */
[----:B------:R-:W-:Y:S11]  /*14cb0*/  @!UPT UIADD3 URZ, URZ, URZ, URZ ;  /* 0x0000003f3f3ff290 */ /* 0x000ff6000fffe03f */
[----:B------:R-:W-:Y:S01]  /*14cc0*/  @!UPT UIADD3 URZ, URZ, URZ, URZ ;  /* 0x0000003f3f3ff290 */ /* 0x000fe2000fffe03f */
[----:B------:R-:W-:Y:S01]  /*14cd0*/  STL.64 [R1+0x440], R20 ;  /* 0x0004401401007387 */ /* 0x000fe20000100a00 */
[----:B------:R0:W-:Y:S03]  /*14ce0*/  STL.64 [R1+0x448], R22 ;  /* 0x0004481601007387 */ /* 0x0001e60000100a00 */
[----:B0-----:R-:W2:Y:S01]  /*14cf0*/  LDL.LU.64 R22, [R1+0x2b90] ;  /* 0x002b900001167983 */ /* 0x001ea20000300a00 */
[----:B------:R-:W2:Y:S02]  /*14d00*/  LDL.LU.64 R20, [R1+0x2b88] ;  /* 0x002b880001147983 */ /* 0x000ea40000300a00 */
[----:B------:R-:W-:Y:S02]  /*14d10*/  IMAD.MOV.U32 R4, RZ, RZ, R15 ;  /* 0x000000ffff047224 */ /* 0x000fe400078e000f */
[----:B------:R-:W-:Y:S02]  /*14d20*/  IMAD.MOV.U32 R5, RZ, RZ, R14 ;  /* 0x000000ffff057224 */ /* 0x000fe400078e000e */
[----:B------:R-:W-:-:S02]  /*14d30*/  IMAD.MOV.U32 R7, RZ, RZ, R12 ;  /* 0x000000ffff077224 */ /* 0x000fc400078e000c */
[----:B------:R-:W-:Y:S01]  /*14d40*/  IMAD.MOV.U32 R6, RZ, RZ, R13 ;  /* 0x000000ffff067224 */ /* 0x000fe200078e000d */
[C---:B--2---:R-:W-:Y:S11]  /*14d50*/  HMMA.16816.F32.BF16 R20, R8.reuse, R12, R20 ;  /* 0x0000000c0814723c */ /* 0x044ff60000041814 */
[----:B------:R-:W-:Y:S11]  /*14d60*/  @!UPT UIADD3 URZ, URZ, URZ, URZ ;  /* 0x0000003f3f3ff290 */ /* 0x000ff6000fffe03f */
[----:B------:R-:W-:Y:S01]  /*14d70*/  @!UPT UIADD3 URZ, URZ, URZ, URZ ;  /* 0x0000003f3f3ff290 */ /* 0x000fe2000fffe03f */
[----:B------:R-:W-:Y:S01]  /*14d80*/  STL.64 [R1+0x430], R20 ;  /* 0x0004301401007387 */ /* 0x000fe20000100a00 */
[----:B------:R0:W-:Y:S03]  /*14d90*/  STL.64 [R1+0x438], R22 ;  /* 0x0004381601007387 */ /* 0x0001e60000100a00 */
[----:B0-----:R-:W2:Y:S01]  /*14da0*/  LDL.LU.64 R22, [R1+0x2b80] ;  /* 0x002b800001167983 */ /* 0x001ea20000300a00 */
[----:B------:R-:W2:Y:S02]  /*14db0*/  LDL.LU.64 R20, [R1+0x2b78] ;  /* 0x002b780001147983 */ /* 0x000ea40000300a00 */
[----:B------:R-:W3:Y:S02]  /*14dc0*/  LDL.LU.64 R14, [R1+0x2b70] ;  /* 0x002b7000010e7983 */ /* 0x000ee40000300a00 */
[----:B------:R-:W3:Y:S02]  /*14dd0*/  LDL.LU.64 R12, [R1+0x2b68] ;  /* 0x002b6800010c7983 */ /* 0x000ee40000300a00 */
[----:B---3--:R-:W-:Y:S01]  /*14de0*/  HMMA.16816.F32.BF16 R8, R8, R4, R12 ;  /* 0x000000040808723c */ /* 0x008fe2000004180c */
[----:B------:R-:W2:Y:S01]  /*14df0*/  LDL.LU.64 R14, [R1+0x2b60] ;  /* 0x002b6000010e7983 */ /* 0x000ea20000300a00 */
[----:B------:R-:W2:Y:S02]  /*14e00*/  LDL.LU.64 R12, [R1+0x2b58] ;  /* 0x002b5800010c7983 */ /* 0x000ea40000300a00 */
[----:B------:R-:W-:-:S02]  /*14e10*/  IMAD.MOV.U32 R29, RZ, RZ, R24 ;  /* 0x000000ffff1d7224 */ /* 0x000fc400078e0018 */
[----:B------:R-:W-:Y:S11]  /*14e20*/  IMAD.MOV.U32 R28, RZ, RZ, R25 ;  /* 0x000000ffff1c7224 */ /* 0x000ff600078e0019 */
[----:B------:R-:W-:Y:S06]  /*14e30*/  @!UPT UIADD3 URZ, URZ, URZ, URZ ;  /* 0x0000003f3f3ff290 */ /* 0x000fec000fffe03f */
[----:B------:R-:W-:Y:S01]  /*14e40*/  STL.64 [R1], R8 ;  /* 0x0000000801007387 */ /* 0x000fe20000100a00 */
[----:B------:R-:W-:Y:S01]  /*14e50*/  STL.64 [R1+0x8], R10 ;  /* 0x0000080a01007387 */ /* 0x000fe20000100a00 */
[----:B--2---:R-:W-:Y:S11]  /*14e60*/  HMMA.16816.F32.BF16 R20, R12, R24, R20 ;  /* 0x000000180c14723c */ /* 0x004ff60000041814 */
        /* <DEDUP_REMOVED lines=8> */
[----:B------:R-:W-:-:S02]  /*14ef0*/  IMAD.MOV.U32 R8, RZ, RZ, R7 ;  /* 0x000000ffff087224 */ /* 0x000fc400078e0007 */
[----:B------:R-:W-:Y:S01]  /*14f00*/  IMAD.MOV.U32 R9, RZ, RZ, R6 ;  /* 0x000000ffff097224 */ /* 0x000fe200078e0006 */
[C---:B---3--:R-:W-:Y:S01]  /*14f10*/  HMMA.16816.F32.BF16 R16, R12.reuse, R16, R24 ;  /* 0x000000100c10723c */ /* 0x048fe20000041818 */
[----:B------:R-:W3:Y:S01]  /*14f20*/  LDL.LU.64 R26, [R1+0x2b30] ;  /* 0x002b3000011a7983 */ /* 0x000ee20000300a00 */
[----:B------:R-:W3:Y:S11]  /*14f30*/  LDL.LU.64 R24, [R1+0x2b28] ;  /* 0x002b280001187983 */ /* 0x000ef60000300a00 */
[----:B------:R-:W-:Y:S10]  /*14f40*/  @!UPT UIADD3 URZ, URZ, URZ, URZ ;  /* 0x0000003f3f3ff290 */ /* 0x000ff4000fffe03f */
[----:B------:R-:W-:Y:S01]  /*14f50*/  STL.64 [R1+0x520], R16 ;  /* 0x0005201001007387 */ /* 0x000fe20000100a00 */
[----:B------:R0:W-:Y:S03]  /*14f60*/  STL.64 [R1+0x528], R18 ;  /* 0x0005281201007387 */ /* 0x0001e60000100a00 */
[----:B0-----:R-:W4:Y:S01]  /*14f70*/  LDL.LU.64 R18, [R1+0x2b20] ;  /* 0x002b200001127983 */ /* 0x001f220000300a00 */
[----:B------:R-:W4:Y:S02]  /*14f80*/  LDL.LU.64 R16, [R1+0x2b18] ;  /* 0x002b180001107983 */ /* 0x000f240000300a00 */
[----:B------:R0:W-:Y:S01]  /*14f90*/  STL.64 [R1+0x2b00], R8 ;  /* 0x002b000801007387 */ /* 0x0001e20000100a00 */
[C---:B---3--:R-:W-:Y:S11]  /*14fa0*/  HMMA.16816.F32.BF16 R24, R12.reuse, R8, R24 ;  /* 0x000000080c18723c */ /* 0x048ff60000041818 */
[----:B------:R-:W-:Y:S11]  /*14fb0*/  @!UPT UIADD3 URZ, URZ, URZ, URZ ;  /* 0x0000003f3f3ff290 */ /* 0x000ff6000fffe03f */
[----:B------:R-:W-:Y:S01]  /*14fc0*/  @!UPT UIADD3 URZ, URZ, URZ, URZ ;  /* 0x0000003f3f3ff290 */ /* 0x000fe2000fffe03f */
[----:B------:R-:W-:Y:S01]  /*14fd0*/  STL.64 [R1+0x510], R24 ;  /* 0x0005101801007387 */ /* 0x000fe20000100a00 */
[----:B------:R-:W-:Y:S02]  /*14fe0*/  STL.64 [R1+0x518], R26 ;  /* 0x0005181a01007387 */ /* 0x000fe40000100a00 */
[----:B0-----:R-:W3:Y:S02]  /*14ff0*/  LDL.LU.64 R8, [R1+0x990] ;  /* 0x0009900001087983 */ /* 0x001ee40000300a00 */
[----:B------:R-:W3:Y:S01]  /*15000*/  LDL.LU.64 R10, [R1+0x998] ;  /* 0x00099800010a7983 */ /* 0x000ee20000300a00 */
[----:B--2---:R-:W-:Y:S01]  /*15010*/  HMMA.16816.F32.BF16 R12, R12, R4, R20 ;  /* 0x000000040c0c723c */ /* 0x004fe20000041814 */
[----:B---3--:R-:W-:Y:S01]  /*15020*/  STL.64 [R1+0x2b10], R10 ;  /* 0x002b100a01007387 */ /* 0x008fe20000100a00 */
[----:B------:R0:W-:Y:S03]  /*15030*/  STL.64 [R1+0x2b08], R8 ;  /* 0x002b080801007387 */ /* 0x0001e60000100a00 */
[----:B0-----:R-:W4:Y:S01]  /*15040*/  LDL.LU.64 R8, [R1+0x9a0] ;  /* 0x0009a00001087983 */ /* 0x001f220000300a00 */
[----:B------:R-:W4:Y:S02]  /*15050*/  LDL.LU.64 R10, [R1+0x9a8] ;  /* 0x0009a800010a7983 */ /* 0x000f240000300a00 */
[----:B------:R0:W-:Y:S02]  /*15060*/  STL.64 [R1+0x2af8], R4 ;  /* 0x002af80401007387 */ /* 0x0001e40000100a00 */
[----:B0-----:R-:W2:Y:S01]  /*15070*/  LDL.LU.64 R4, [R1+0x980] ;  /* 0x0009800001047983 */ /* 0x001ea20000300a00 */
[----:B------:R-:W2:Y:S02]  /*15080*/  LDL.LU.64 R6, [R1+0x988] ;  /* 0x0009880001067983 */ /* 0x000ea40000300a00 */
[----:B------:R-:W3:Y:S02]  /*15090*/  LDL.LU.64 R20, [R1+0x950] ;  /* 0x0009500001147983 */ /* 0x000ee40000300a00 */
[----:B------:R-:W3:Y:S01]  /*150a0*/  LDL.LU.64 R22, [R1+0x958] ;  /* 0x0009580001167983 */ /* 0x000ee20000300a00 */
[----:B------:R-:W2:Y:S01]  /*150b0*/  LDL.LU.64 R24, [R1+0x840] ;  /* 0x0008400001187983 */ /* 0x000ea20000300a00 */
[----:B------:R-:W2:Y:S03]  /*150c0*/  LDL.LU.64 R26, [R1+0x848] ;  /* 0x00084800011a7983 */ /* 0x000ea60000300a00 */
[----:B--2---:R-:W-:Y:S01]  /*150d0*/  STL.64 [R1+0x2ad0], R26 ;  /* 0x002ad01a01007387 */ /* 0x004fe20000100a00 */
[----:B------:R0:W-:Y:S03]  /*150e0*/  STL.64 [R1+0x2ac8], R24 ;  /* 0x002ac81801007387 */ /* 0x0001e60000100a00 */
[----:B0-----:R-:W2:Y:S01]  /*150f0*/  LDL.LU.64 R24, [R1+0x40] ;  /* 0x0000400001187983 */ /* 0x001ea20000300a00 */
[----:B------:R0:W-:Y:S02]  /*15100*/  STL [R1+0x257c], R12 ;  /* 0x00257c0c01007387 */ /* 0x0001e40000100800 */
[----:B------:R1:W-:Y:S02]  /*15110*/  STL [R1+0x2578], R13 ;  /* 0x0025780d01007387 */ /* 0x0003e40000100800 */
[----:B0-----:R-:W-:-:S02]  /*15120*/  IMAD.MOV.U32 R12, RZ, RZ, R29 ;  /* 0x000000ffff0c7224 */ /* 0x001fc400078e001d */
[----:B-1----:R-:W-:-:S07]  /*15130*/  IMAD.MOV.U32 R13, RZ, RZ, R28 ;  /* 0x000000ffff0d7224 */ /* 0x002fce00078e001c */
[C---:B----4-:R-:W-:Y:S01]  /*15140*/  HMMA.16816.F32.BF16 R8, R16.reuse, R12, R8 ;  /* 0x0000000c1008723c */ /* 0x050fe20000041808 */
[----:B------:R-:W-:Y:S01]  /*15150*/  STL [R1+0x2574], R14 ;  /* 0x0025740e01007387 */ /* 0x000fe20000100800 */
[----:B------:R-:W-:Y:S11]  /*15160*/  STL [R1+0x2570], R15 ;  /* 0x0025700f01007387 */ /* 0x000ff60000100800 */
[----:B------:R-:W-:Y:S10]  /*15170*/  @!UPT UIADD3 URZ, URZ, URZ, URZ ;  /* 0x0000003f3f3ff290 */ /* 0x000ff4000fffe03f */
[----:B------:R-:W-:Y:S01]  /*15180*/  STL.64 [R1+0x680], R8 ;  /* 0x0006800801007387 */ /* 0x000fe20000100a00 */
[----:B------:R0:W-:Y:S03]  /*15190*/  STL.64 [R1+0x688], R10 ;  /* 0x0006880a01007387 */ /* 0x0001e60000100a00 */
[----:B0-----:R-:W2:Y:S01]  /*151a0*/  LDL.LU.64 R10, [R1+0x2b10] ;  /* 0x002b1000010a7983 */ /* 0x001ea20000300a00 */
[----:B------:R-:W2:Y:S02]  /*151b0*/  LDL.LU.64 R8, [R1+0x2b08] ;  /* 0x002b080001087983 */ /* 0x000ea40000300a00 */
[C---:B--2---:R-:W-:Y:S11]  /*151c0*/  HMMA.16816.F32.BF16 R8, R16.reuse, R24, R8 ;  /* 0x000000181008723c */ /* 0x044ff60000041808 */
[----:B------:R-:W-:Y:S11]  /*151d0*/  @!UPT UIADD3 URZ, URZ, URZ, URZ ;  /* 0x0000003f3f3ff290 */ /* 0x000ff6000fffe03f */
[----:B------:R-:W-:Y:S01]  /*151e0*/  @!UPT UIADD3 URZ, URZ, URZ, URZ ;  /* 0x0000003f3f3ff290 */ /* 0x000fe2000fffe03f */
[----:B------:R0:W-:Y:S01]  /*151f0*/  STL.64 [R1+0x670], R8 ;  /* 0x0006700801007387 */ /* 0x0001e20000100a00 */
[----:B------:R-:W-:Y:S03]  /*15200*/  STL.64 [R1+0x678], R10 ;  /* 0x0006780a01007387 */ /* 0x000fe60000100a00 */
[----:B0-----:R-:W2:Y:S01]  /*15210*/  LDL.LU.64 R8, [R1+0x2b00] ;  /* 0x002b000001087983 */ /* 0x001ea20000300a00 */
[----:B------:R0:W-:Y:S03]  /*15220*/  STL.64 [R1+0x2ae0], R24 ;  /* 0x002ae01801007387 */ /* 0x0001e60000100a00 */
[----:B0-----:R-:W4:Y:S01]  /*15230*/  LDL.LU.64 R24, [R1+0x780] ;  /* 0x0007800001187983 */ /* 0x001f220000300a00 */
[----:B------:R-:W4:Y:S01]  /*15240*/  LDL.LU.64 R26, [R1+0x788] ;  /* 0x00078800011a7983 */ /* 0x000f220000300a00 */
[C---:B--2---:R-:W-:Y:S11]  /*15250*/  HMMA.16816.F32.BF16 R4, R16.reuse, R8, R4 ;  /* 0x000000081004723c */ /* 0x044ff60000041804 */
[----:B------:R-:W-:Y:S11]  /*15260*/  @!UPT UIADD3 URZ, URZ, URZ, URZ ;  /* 0x0000003f3f3ff290 */ /* 0x000ff6000fffe03f */
[----:B------:R-:W-:Y:S01]  /*15270*/  @!UPT UIADD3 URZ, URZ, URZ, URZ ;  /* 0x0000003f3f3ff290 */ /* 0x000fe2000fffe03f */
[----:B------:R0:W-:Y:S01]  /*15280*/  STL.64 [R1+0x660], R4 ;  /* 0x0006600401007387 */ /* 0x0001e20000100a00 */
[----:B------:R-:W-:Y:S03]  /*15290*/  STL.64 [R1+0x668], R6 ;  /* 0x0006680601007387 */ /* 0x000fe60000100a00 */
[----:B0-----:R-:W3:Y:S01]  /*152a0*/  LDL.LU.64 R4, [R1+0x2af8] ;  /* 0x002af80001047983 */ /* 0x001ee20000300a00 */
[----:B------:R0:W-:Y:S03]  /*152b0*/  STL.64 [R1+0x2ad8], R8 ;  /* 0x002ad80801007387 */ /* 0x0001e60000100a00 */
[----:B0-----:R-:W2:Y:S01]  /*152c0*/  LDL.LU.64 R8, [R1+0x850] ;  /* 0x0008500001087983 */ /* 0x001ea20000300a00 */
[----:B------:R-:W2:Y:S01]  /*152d0*/  LDL.LU.64 R10, [R1+0x858] ;  /* 0x00085800010a7983 */ /* 0x000ea20000300a00 */
[----:B---3--:R-:W-:Y:S02]  /*152e0*/  HMMA.16816.F32.BF16 R16, R16, R4, R20 ;  /* 0x000000041010723c */ /* 0x008fe40000041814 */
[----:B------:R-:W4:Y:S01]  /*152f0*/  LDL.LU.64 R22, [R1+0x2af0] ;  /* 0x002af00001167983 */ /* 0x000f220000300a00 */
[----:B------:R-:W4:Y:S11]  /*15300*/  LDL.LU.64 R20, [R1+0x2ae8] ;  /* 0x002ae80001147983 */ /* 0x000f360000300a00 */
[----:B------:R-:W-:Y:S09]  /*15310*/  @!UPT UIADD3 URZ, URZ, URZ, URZ ;  /* 0x0000003f3f3ff290 */ /* 0x000ff2000fffe03f */
[----:B------:R-:W-:Y:S01]  /*15320*/  STL.64 [R1+0x2430], R18 ;  /* 0x0024301201007387 */ /* 0x000fe20000100a00 */
[----:B------:R0:W-:Y:S03]  /*15330*/  STL.64 [R1+0x2428], R16 ;  /* 0x0024281001007387 */ /* 0x0001e60000100a00 */
[----:B0-----:R-:W3:Y:S01]  /*15340*/  LDL.LU.64 R16, [R1+0x7c0] ;  /* 0x0007c00001107983 */ /* 0x001ee20000300a00 */
[----:B------:R-:W3:Y:S01]  /*15350*/  LDL.LU.64 R18, [R1+0x7c8] ;  /* 0x0007c80001127983 */ /* 0x000ee20000300a00 */
[C---:B----4-:R-:W-:Y:S11]  /*15360*/  HMMA.16816.F32.BF16 R24, R20.reuse, R12, R24 ;  /* 0x0000000c1418723c */ /* 0x050ff60000041818 */
[----:B------:R-:W-:Y:S11]  /*15370*/  @!UPT UIADD3 URZ, URZ, URZ, URZ ;  /* 0x0000003f3f3ff290 */ /* 0x000ff6000fffe03f */
[----:B------:R-:W-:Y:S01]  /*15380*/  @!UPT UIADD3 URZ, URZ, URZ, URZ ;  /* 0x0000003f3f3ff290 */ /* 0x000fe2000fffe03f */
[----:B------:R0:W-:Y:S01]  /*15390*/  STL.64 [R1+0x780], R24 ;  /* 0x0007801801007387 */ /* 0x0001e20000100a00 */
[----:B------:R-:W-:Y:S03]  /*153a0*/  STL.64 [R1+0x788], R26 ;  /* 0x0007881a01007387 */ /* 0x000fe60000100a00 */
[----:B0-----:R-:W2:Y:S02]  /*153b0*/  LDL.LU.64 R24, [R1+0x2ae0] ;  /* 0x002ae00001187983 */ /* 0x001ea40000300a00 */
[C---:B--2---:R-:W-:Y:S01]  /*153c0*/  HMMA.16816.F32.BF16 R8, R20.reuse, R24, R8 ;  /* 0x000000181408723c */ /* 0x044fe20000041808 */
[----:B------:R-:W-:Y:S02]  /*153d0*/  IMAD.MOV.U32 R7, RZ, RZ, R24 ;  /* 0x000000ffff077224 */ /* 0x000fe400078e0018 */
[----:B------:R-:W-:Y:S11]  /*153e0*/  IMAD.MOV.U32 R6, RZ, RZ, R25 ;  /* 0x000000ffff067224 */ /* 0x000ff600078e0019 */
[----:B------:R-:W-:Y:S09]  /*153f0*/  @!UPT UIADD3 URZ, URZ, URZ, URZ ;  /* 0x0000003f3f3ff290 */ /* 0x000ff2000fffe03f */
[----:B------:R0:W-:Y:S01]  /*15400*/  STL.64 [R1+0x770], R8 ;  /* 0x0007700801007387 */ /* 0x0001e20000100a00 */
[----:B------:R1:W-:Y:S03]  /*15410*/  STL.64 [R1+0x778], R10 ;  /* 0x0007780a01007387 */ /* 0x0003e60000100a00 */
[----:B0-----:R-:W1:Y:S01]  /*15420*/  LDL.LU.64 R8, [R1+0x2ad8] ;  /* 0x002ad80001087983 */ /* 0x001e620000300a00 */
[----:B------:R-:W1:Y:S02]  /*15430*/  LDL.LU.64 R26, [R1+0x2ad0] ;  /* 0x002ad000011a7983 */ /* 0x000e640000300a00 */
[----:B------:R-:W1:Y:S02]  /*15440*/  LDL.LU.64 R24, [R1+0x2ac8] ;  /* 0x002ac80001187983 */ /* 0x000e640000300a00 */
[C---:B-1----:R-:W-:Y:S01]  /*15450*/  HMMA.16816.F32.BF16 R8, R20.reuse, R8, R24 ;  /* 0x000000081408723c */ /* 0x042fe20000041818 */
[----:B------:R-:W2:Y:S01]  /*15460*/  LDL.LU.64 R26, [R1+0x2ac0] ;  /* 0x002ac000011a7983 */ /* 0x000ea20000300a00 */
[----:B------:R-:W2:Y:S11]  /*15470*/  LDL.LU.64 R24, [R1+0x2ab8] ;  /* 0x002ab80001187983 */ /* 0x000eb60000300a00 */
[----:B------:R-:W-:Y:S10]  /*15480*/  @!UPT UIADD3 URZ, URZ, URZ, URZ ;  /* 0x0000003f3f3ff290 */ /* 0x000ff4000fffe03f */
[----:B------:R0:W-:Y:S01]  /*15490*/  STL.64 [R1+0x760], R8 ;  /* 0x0007600801007387 */ /* 0x0001e20000100a00 */
[----:B------:R1:W-:Y:S03]  /*154a0*/  STL.64 [R1+0x768], R10 ;  /* 0x0007680a01007387 */ /* 0x0003e60000100a00 */
[----:B0-----:R-:W4:Y:S01]  /*154b0*/  LDL.LU.64 R8, [R1+0x610] ;  /* 0x0006100001087983 */ /* 0x001f220000300a00 */
[----:B-1----:R-:W2:Y:S01]  /*154c0*/  LDL.LU.64 R10, [R1+0x618] ;  /* 0x00061800010a7983 */ /* 0x002ea20000300a00 */
[----:B---3--:R-:W-:Y:S02]  /*154d0*/  HMMA.16816.F32.BF16 R20, R20, R4, R16 ;  /* 0x000000041414723c */ /* 0x008fe40000041810 */
[----:B--2---:R-:W-:Y:S01]  /*154e0*/  STL.64 [R1+0x2ab0], R10 ;  /* 0x002ab00a01007387 */ /* 0x004fe20000100a00 */
[----:B----4-:R0:W-:Y:S03]  /*154f0*/  STL.64 [R1+0x2aa8], R8 ;  /* 0x002aa80801007387 */ /* 0x0101e60000100a00 */
[----:B0-----:R-:W2:Y:S01]  /*15500*/  LDL.LU.64 R8, [R1+0x7a0] ;  /* 0x0007a00001087983 */ /* 0x001ea20000300a00 */
[----:B------:R-:W2:Y:S02]  /*15510*/  LDL.LU.64 R10, [R1+0x7a8] ;  /* 0x0007a800010a7983 */ /* 0x000ea40000300a00 */
[----:B------:R-:W3:Y:S02]  /*15520*/  LDL.64 R18, [R1+0xa8] ;  /* 0x0000a80001127983 */ /* 0x000ee40000100a00 */
[----:B---3--:R-:W-:Y:S11]  /*15530*/  STL.64 [R1+0x2a50], R18 ;  /* 0x002a501201007387 */ /* 0x008ff60000100a00 */
[----:B------:R-:W-:Y:S01]  /*15540*/  @!UPT UIADD3 URZ, URZ, URZ, URZ ;  /* 0x0000003f3f3ff290 */ /* 0x000fe2000fffe03f */
[----:B------:R-:W-:Y:S02]  /*15550*/  STL [R1+0x2314], R20 ;  /* 0x0023141401007387 */ /* 0x000fe40000100800 */
[----:B------:R0:W-:Y:S02]  /*15560*/  STL [R1+0x2310], R21 ;  /* 0x0023101501007387 */ /* 0x0001e40000100800 */
[----:B------:R-:W-:Y:S01]  /*15570*/  STL [R1+0x230c], R22 ;  /* 0x00230c1601007387 */ /* 0x000fe20000100800 */
[----:B------:R1:W-:Y:S04]  /*15580*/  STL [R1+0x2308], R23 ;  /* 0x0023081701007387 */ /* 0x0003e80000100800 */
[----:B0-----:R-:W3:Y:S01]  /*15590*/  LDL.LU.64 R20, [R1+0x30] ;  /* 0x0000300001147983 */ /* 0x001ee20000300a00 */
[----:B-1----:R-:W4:Y:S01]  /*155a0*/  LDL.LU.64 R22, [R1+0x38] ;  /* 0x0000380001167983 */ /* 0x002f220000300a00 */
[----:B--2---:R-:W-:Y:S02]  /*155b0*/  HMMA.16816.F32.BF16 R12, R24, R12, R8 ;  /* 0x0000000c180c723c */ /* 0x004fe40000041808 */
[----:B----4-:R-:W-:Y:S01]  /*155c0*/  STL [R1+0x29c4], R22 ;  /* 0x0029c41601007387 */ /* 0x010fe20000100800 */
[----:B------:R-:W-:Y:S02]  /*155d0*/  STL [R1+0x29c0], R23 ;  /* 0x0029c01701007387 */ /* 0x000fe40000100800 */
[----:B------:R-:W3:Y:S02]  /*155e0*/  LDL.LU.64 R10, [R1+0x2ab0] ;  /* 0x002ab000010a7983 */ /* 0x000ee40000300a00 */
[----:B------:R-:W3:Y:S11]  /*155f0*/  LDL.LU.64 R8, [R1+0x2aa8] ;  /* 0x002aa80001087983 */ /* 0x000ef60000300a00 */
[----:B------:R-:W-:Y:S05]  /*15600*/  @!UPT UIADD3 URZ, URZ, URZ, URZ ;  /* 0x0000003f3f3ff290 */ /* 0x000fea000fffe03f */
[----:B------:R-:W-:Y:S01]  /*15610*/  STL.64 [R1+0x850], R12 ;  /* 0x0008500c01007387 */ /* 0x000fe20000100a00 */
[----:B------:R0:W-:Y:S02]  /*15620*/  STL.64 [R1+0x858], R14 ;  /* 0x0008580e01007387 */ /* 0x0001e40000100a00 */
[----:B0-----:R-:W-:Y:S02]  /*15630*/  IMAD.MOV.U32 R14, RZ, RZ, R2 ;  /* 0x000000ffff0e7224 */ /* 0x001fe400078e0002 */
[----:B------:R-:W-:-:S05]  /*15640*/  IMAD.MOV.U32 R15, RZ, RZ, R0 ;  /* 0x000000ffff0f7224 */ /* 0x000fca00078e0000 */
[----:B------:R0:W-:Y:S01]  /*15650*/  STL.64 [R1+0x2a80], R14 ;  /* 0x002a800e01007387 */ /* 0x0001e20000100a00 */
[----:B------:R-:W2:Y:S03]  /*15660*/  LDL.LU.64 R12, [R1+0x620] ;  /* 0x00062000010c7983 */ /* 0x000ea60000300a00 */
[----:B0-----:R-:W2:Y:S01]  /*15670*/  LDL.LU.64 R14, [R1+0x628] ;  /* 0x00062800010e7983 */ /* 0x001ea20000300a00 */
[----:B------:R-:W-:Y:S02]  /*15680*/  IMAD.MOV.U32 R16, RZ, RZ, R7 ;  /* 0x000000ffff107224 */ /* 0x000fe400078e0007 */
[----:B------:R-:W-:Y:S01]  /*15690*/  IMAD.MOV.U32 R17, RZ, RZ, R6 ;  /* 0x000000ffff117224 */ /* 0x000fe200078e0006 */
[C---:B---3--:R-:W-:Y:S08]  /*156a0*/  HMMA.16816.F32.BF16 R8, R24.reuse, R20, R8 ;  /* 0x000000141808723c */ /* 0x048ff00000041808 */
[C---:B--2---:R-:W-:Y:S11]  /*156b0*/  HMMA.16816.F32.BF16 R12, R24.reuse, R16, R12 ;  /* 0x00000010180c723c */ /* 0x044ff6000004180c */
[----:B------:R-:W-:Y:S05]  /*156c0*/  @!UPT UIADD3 URZ, URZ, URZ, URZ ;  /* 0x0000003f3f3ff290 */ /* 0x000fea000fffe03f */
[----:B------:R-:W-:Y:S02]  /*156d0*/  IMAD.MOV.U32 R29, RZ, RZ, R8 ;  /* 0x000000ffff1d7224 */ /* 0x000fe400078e0008 */
[----:B------:R-:W-:Y:S02]  /*156e0*/  IMAD.MOV.U32 R28, RZ, RZ, R9 ;  /* 0x000000ffff1c7224 */ /* 0x000fe400078e0009 */
[----:B------:R-:W-:Y:S02]  /*156f0*/  IMAD.MOV.U32 R2, RZ, RZ, R10 ;  /* 0x000000ffff027224 */ /* 0x000fe400078e000a */
[----:B------:R-:W-:Y:S01]  /*15700*/  IMAD.MOV.U32 R0, RZ, RZ, R11 ;  /* 0x000000ffff007224 */ /* 0x000fe200078e000b */
[----:B------:R0:W-:Y:S01]  /*15710*/  STL.64 [R1+0x840], R12 ;  /* 0x0008400c01007387 */ /* 0x0001e20000100a00 */
[----:B------:R1:W-:Y:S02]  /*15720*/  STL.64 [R1+0x848], R14 ;  /* 0x0008480e01007387 */ /* 0x0003e40000100a00 */
[----:B------:R-:W2:Y:S02]  /*15730*/  LDL.LU.64 R8, [R1+0x5e0] ;  /* 0x0005e00001087983 */ /* 0x000ea40000300a00 */
[----:B------:R-:W2:Y:S01]  /*15740*/  LDL.LU.64 R10, [R1+0x5e8] ;  /* 0x0005e800010a7983 */ /* 0x000ea20000300a00 */
[----:B0-----:R-:W3:Y:S01]  /*15750*/  LDL.LU R12, [R1+0x360] ;  /* 0x00036000010c7983 */ /* 0x001ee20000300800 */
[----:B------:R-:W3:Y:S02]  /*15760*/  LDL.LU R13, [R1+0x364] ;  /* 0x00036400010d7983 */ /* 0x000ee40000300800 */
[----:B-1----:R-:W4:Y:S02]  /*15770*/  LDL.LU R14, [R1+0x368] ;  /* 0x00036800010e7983 */ /* 0x002f240000300800 */
[----:B------:R-:W4:Y:S01]  /*15780*/  LDL.LU R15, [R1+0x36c] ;  /* 0x00036c00010f7983 */ /* 0x000f220000300800 */
[----:B------:R-:W2:Y:S01]  /*15790*/  LDL.LU R20, [R1+0x370] ;  /* 0x0003700001147983 */ /* 0x000ea20000300800 */
[----:B------:R-:W2:Y:S02]  /*157a0*/  LDL.LU R21, [R1+0x374] ;  /* 0x0003740001157983 */ /* 0x000ea40000300800 */
[----:B------:R-:W2:Y:S02]  /*157b0*/  LDL.LU R22, [R1+0x378] ;  /* 0x0003780001167983 */ /* 0x000ea40000300800 */
[----:B------:R-:W2:Y:S01]  /*157c0*/  LDL.LU R23, [R1+0x37c] ;  /* 0x00037c0001177983 */ /* 0x000ea20000300800 */
[----:B----4-:R0:W-:Y:S01]  /*157d0*/  STL.64 [R1+0x2a90], R14 ;  /* 0x002a900e01007387 */ /* 0x0101e20000100a00 */
[----:B---3--:R-:W-:Y:S02]  /*157e0*/  STL.64 [R1+0x2a88], R12 ;  /* 0x002a880c01007387 */ /* 0x008fe40000100a00 */
[----:B------:R-:W3:Y:S01]  /*157f0*/  LDL.64 R18, [R1+0xe8] ;  /* 0x0000e80001127983 */ /* 0x000ee20000100a00 */
[----:B0-----:R-:W4:Y:S01]  /*15800*/  LDL.64 R14, [R1+0x118] ;  /* 0x00011800010e7983 */ /* 0x001f220000100a00 */
[----:B--2---:R-:W-:Y:S03]  /*15810*/  HMMA.16816.F32.BF16 R24, R24, R4, R8 ;  /* 0x000000041818723c */ /* 0x004fe60000041808 */
[----:B---3--:R0:W-:Y:S04]  /*15820*/  STL.64 [R1+0x2a98], R18 ;  /* 0x002a981201007387 */ /* 0x0081e80000100a00 */
[----:B0-----:R-:W2:Y:S01]  /*15830*/  LDL.64 R18, [R1+0x108] ;  /* 0x0001080001127983 */ /* 0x001ea20000100a00 */
[----:B------:R0:W-:Y:S03]  /*15840*/  STL [R1+0x2324], R0 ;  /* 0x0023240001007387 */ /* 0x0001e60000100800 */
[----:B0-----:R-:W3:Y:S01]  /*15850*/  LDL R0, [R1+0x128] ;  /* 0x0001280001007983 */ /* 0x001ee20000100800 */
[----:B------:R-:W-:Y:S02]  /*15860*/  STL [R1+0x2320], R2 ;  /* 0x0023200201007387 */ /* 0x000fe40000100800 */
[----:B------:R-:W-:Y:S02]  /*15870*/  STL [R1+0x231c], R28 ;  /* 0x00231c1c01007387 */ /* 0x000fe40000100800 */
[----:B------:R-:W-:Y:S07]  /*15880*/  STL [R1+0x2318], R29 ;  /* 0x0023181d01007387 */ /* 0x000fee0000100800 */
[----:B------:R0:W-:Y:S01]  /*15890*/  STL.64 [R1+0x21c8], R26 ;  /* 0x0021c81a01007387 */ /* 0x0001e20000100a00 */
[----:B------:R1:W-:Y:S03]  /*158a0*/  STL.64 [R1+0x21c0], R24 ;  /* 0x0021c01801007387 */ /* 0x0003e60000100a00 */
[----:B0-----:R-:W2:Y:S04]  /*158b0*/  LDL.LU.64 R26, [R1+0xc8] ;  /* 0x0000c800011a7983 */ /* 0x001ea80000300a00 */
[----:B---3--:R-:W0:Y:S04]  /*158c0*/  LDSM.16.MT88.4 R8, [R0+0x4080] ;  /* 0x004080000008783b */ /* 0x008e280000004200 */
[----:B------:R-:W4:Y:S04]  /*158d0*/  LDSM.16.MT88.4 R4, [R0+0x4000] ;  /* 0x004000000004783b */ /* 0x000f280000004200 */
[----:B--2---:R2:W-:Y:S01]  /*158e0*/  STL.64 [R1+0x2a70], R26 ;  /* 0x002a701a01007387 */ /* 0x0045e20000100a00 */
[----:B-1----:R-:W3:Y:S02]  /*158f0*/  LDL.LU R24, [R1+0x350] ;  /* 0x0003500001187983 */ /* 0x002ee40000300800 */
[----:B------:R-:W3:Y:S01]  /*15900*/  LDL.LU R25, [R1+0x354] ;  /* 0x0003540001197983 */ /* 0x000ee20000300800 */
[----:B--2---:R-:W3:Y:S01]  /*15910*/  LDL.LU R26, [R1+0x358] ;  /* 0x00035800011a7983 */ /* 0x004ee20000300800 */
[----:B------:R-:W-:-:S02]  /*15920*/  IMAD.MOV.U32 R27, RZ, RZ, R3 ;  /* 0x000000ffff1b7224 */ /* 0x000fc400078e0003 */
[----:B------:R-:W2:Y:S02]  /*15930*/  LDL.LU R3, [R1+0x2aa0] ;  /* 0x002aa00001037983 */ /* 0x000ea40000300800 */
[----:B------:R-:W-:Y:S01]  /*15940*/  STL [R1+0x29c8], R0 ;  /* 0x0029c80001007387 */ /* 0x000fe20000100800 */
[----:B0-----:R-:W-:Y:S01]  /*15950*/  STL.64 [R1+0x29b8], R10 ;  /* 0x0029b80a01007387 */ /* 0x001fe20000100a00 */
[----:B------:R0:W-:Y:S03]  /*15960*/  STL.64 [R1+0x29b0], R8 ;  /* 0x0029b00801007387 */ /* 0x0001e60000100a00 */
[----:B0-----:R-:W4:Y:S01]  /*15970*/  LDL.LU R8, [R1+0x380] ;  /* 0x0003800001087983 */ /* 0x001f220000300800 */
[----:B------:R-:W4:Y:S02]  /*15980*/  LDL.LU R9, [R1+0x384] ;  /* 0x0003840001097983 */ /* 0x000f240000300800 */
[----:B------:R-:W4:Y:S02]  /*15990*/  LDL.LU R10, [R1+0x388] ;  /* 0x00038800010a7983 */ /* 0x000f240000300800 */
[----:B--2---:R-:W-:-:S07]  /*159a0*/  IMAD.MOV.U32 R11, RZ, RZ, R3 ;  /* 0x000000ffff0b7224 */ /* 0x004fce00078e0003 */
[C---:B----4-:R-:W-:Y:S11]  /*159b0*/  HMMA.16816.F32.BF16 R8, R4.reuse, R14, R8 ;  /* 0x0000000e0408723c */ /* 0x050ff60000041808 */
[----:B------:R-:W-:Y:S11]  /*159c0*/  @!UPT UIADD3 URZ, URZ, URZ, URZ ;  /* 0x0000003f3f3ff290 */ /* 0x000ff6000fffe03f */
[----:B------:R-:W-:Y:S01]  /*159d0*/  @!UPT UIADD3 URZ, URZ, URZ, URZ ;  /* 0x0000003f3f3ff290 */ /* 0x000fe2000fffe03f */
[----:B------:R-:W-:Y:S01]  /*159e0*/  STL.64 [R1+0x950], R8 ;  /* 0x0009500801007387 */ /* 0x000fe20000100a00 */
[----:B------:R0:W-:Y:S02]  /*159f0*/  STL.64 [R1+0x958], R10 ;  /* 0x0009580a01007387 */ /* 0x0001e40000100a00 */
[----:B0-----:R-:W-:Y:S02]  /*15a00*/  IMAD.MOV.U32 R11, RZ, RZ, R14 ;  /* 0x000000ffff0b7224 */ /* 0x001fe400078e000e */
[----:B------:R-:W-:Y:S02]  /*15a10*/  IMAD.MOV.U32 R10, RZ, RZ, R15 ;  /* 0x000000ffff0a7224 */ /* 0x000fe400078e000f */
[----:B------:R-:W-:Y:S01]  /*15a20*/  HMMA.16816.F32.BF16 R12, R4, R18, R20 ;  /* 0x00000012040c723c */ /* 0x000fe20000041814 */
[----:B------:R-:W-:Y:S02]  /*15a30*/  STL [R1+0x29cc], R11 ;  /* 0x0029cc0b01007387 */ /* 0x000fe40000100800 */
[----:B------:R0:W-:Y:S04]  /*15a40*/  STL [R1+0x2a78], R10 ;  /* 0x002a780a01007387 */ /* 0x0001e80000100800 */
[----:B------:R-:W-:-:S02]  /*15a50*/  IMAD.MOV.U32 R21, RZ, RZ, R18 ;  /* 0x000000ffff157224 */ /* 0x000fc400078e0012 */
[----:B------:R-:W-:Y:S01]  /*15a60*/  IMAD.MOV.U32 R20, RZ, RZ, R19 ;  /* 0x000000ffff147224 */ /* 0x000fe200078e0013 */
[----:B0-----:R-:W2:Y:S01]  /*15a70*/  LDL.64 R10, [R1+0xf8] ;  /* 0x0000f800010a7983 */ /* 0x001ea20000100a00 */
[----:B------:R-:W3:Y:S11]  /*15a80*/  LDL.LU.64 R18, [R1+0x2a98] ;  /* 0x002a980001127983 */ /* 0x000ef60000300a00 */
[----:B------:R-:W-:Y:S01]  /*15a90*/  @!UPT UIADD3 URZ, URZ, URZ, URZ ;  /* 0x0000003f3f3ff290 */ /* 0x000fe2000fffe03f */
[----:B------:R-:W-:Y:S01]  /*15aa0*/  STL.64 [R1+0x9a0], R12 ;  /* 0x0009a00c01007387 */ /* 0x000fe20000100a00 */
[----:B------:R0:W-:Y:S02]  /*15ab0*/  STL [R1+0x9a8], R14 ;  /* 0x0009a80e01007387 */ /* 0x0001e40000100800 */
[----:B------:R-:W-:Y:S02]  /*15ac0*/  IMAD.MOV.U32 R3, RZ, RZ, R15 ;  /* 0x000000ffff037224 */ /* 0x000fe400078e000f */
[----:B0-----:R-:W2:Y:S01]  /*15ad0*/  LDL.LU.64 R14, [R1+0x2a90] ;  /* 0x002a9000010e7983 */ /* 0x001ea20000300a00 */
[----:B------:R-:W2:Y:S02]  /*15ae0*/  LDL.LU.64 R12, [R1+0x2a88] ;  /* 0x002a8800010c7983 */ /* 0x000ea40000300a00 */
[----:B------:R-:W-:Y:S01]  /*15af0*/  STL [R1+0x2158], R3 ;  /* 0x0021580301007387 */ /* 0x000fe20000100800 */
[C---:B--2---:R-:W-:Y:S11]  /*15b00*/  HMMA.16816.F32.BF16 R12, R4.reuse, R10, R12 ;  /* 0x0000000a040c723c */ /* 0x044ff6000004180c */
[----:B------:R-:W-:Y:S11]  /*15b10*/  @!UPT UIADD3 URZ, URZ, URZ, URZ ;  /* 0x0000003f3f3ff290 */ /* 0x000ff6000fffe03f */
[----:B------:R-:W-:Y:S01]  /*15b20*/  @!UPT UIADD3 URZ, URZ, URZ, URZ ;  /* 0x0000003f3f3ff290 */ /* 0x000fe2000fffe03f */
[----:B------:R-:W-:Y:S01]  /*15b30*/  STL.64 [R1+0x9d0], R12 ;  /* 0x0009d00c01007387 */ /* 0x000fe20000100a00 */
[----:B------:R0:W-:Y:S03]  /*15b40*/  STL.64 [R1+0x9d8], R14 ;  /* 0x0009d80e01007387 */ /* 0x0001e60000100a00 */
[----:B0-----:R-:W2:Y:S01]  /*15b50*/  LDL.LU.64 R14, [R1+0x2a80] ;  /* 0x002a8000010e7983 */ /* 0x001ea20000300a00 */
[----:B------:R-:W-:Y:S02]  /*15b60*/  IMAD.MOV.U32 R13, RZ, RZ, R10 ;  /* 0x000000ffff0d7224 */ /* 0x000fe400078e000a */
[----:B------:R-:W-:Y:S02]  /*15b70*/  IMAD.MOV.U32 R12, RZ, RZ, R11 ;  /* 0x000000ffff0c7224 */ /* 0x000fe400078e000b */
[----:B---3--:R-:W-:Y:S01]  /*15b80*/  HMMA.16816.F32.BF16 R8, R4, R18, R24 ;  /* 0x000000120408723c */ /* 0x008fe20000041818 */
[----:B------:R-:W-:-:S02]  /*15b90*/  IMAD.MOV.U32 R22, RZ, RZ, R18 ;  /* 0x000000ffff167224 */ /* 0x000fc400078e0012 */
[----:B------:R-:W-:Y:S01]  /*15ba0*/  IMAD.MOV.U32 R23, RZ, RZ, R19 ;  /* 0x000000ffff177224 */ /* 0x000fe200078e0013 */
[----:B--2---:R-:W-:Y:S01]  /*15bb0*/  STL.64 [R1+0x2a10], R14 ;  /* 0x002a100e01007387 */ /* 0x004fe20000100a00 */
[----:B------:R-:W-:Y:S11]  /*15bc0*/  STL.64 [R1+0x2a08], R12 ;  /* 0x002a080c01007387 */ /* 0x000ff60000100a00 */
[----:B------:R-:W-:Y:S07]  /*15bd0*/  @!UPT UIADD3 URZ, URZ, URZ, URZ ;  /* 0x0000003f3f3ff290 */ /* 0x000fee000fffe03f */
[----:B------:R-:W-:Y:S02]  /*15be0*/  STL.64 [R1+0xa60], R8 ;  /* 0x000a600801007387 */ /* 0x000fe40000100a00 */
[----:B------:R-:W-:Y:S01]  /*15bf0*/  STL.64 [R1+0xa68], R10 ;  /* 0x000a680a01007387 */ /* 0x000fe20000100a00 */
[----:B------:R0:W-:Y:S01]  /*15c00*/  STL.64 [R1+0x29d8], R22 ;  /* 0x0029d81601007387 */ /* 0x0001e20000100a00 */
[----:B------:R-:W-:Y:S03]  /*15c10*/  STL.64 [R1+0x29d0], R20 ;  /* 0x0029d01401007387 */ /* 0x000fe60000100a00 */
[----:B0-----:R-:W2:Y:S04]  /*15c20*/  LDL.64 R22, [R1+0x48] ;  /* 0x0000480001167983 */ /* 0x001ea80000100a00 */
[----:B--2---:R0:W-:Y:S01]  /*15c30*/  STL.64 [R1+0x29e8], R22 ;  /* 0x0029e81601007387 */ /* 0x0041e20000100a00 */
[----:B------:R-:W2:Y:S03]  /*15c40*/  LDL.64 R18, [R1+0xb8] ;  /* 0x0000b80001127983 */ /* 0x000ea60000100a00 */
[----:B0-----:R-:W3:Y:S04]  /*15c50*/  LDL R22, [R1+0x58] ;  /* 0x0000580001167983 */ /* 0x001ee80000100800 */
[----:B------:R-:W3:Y:S04]  /*15c60*/  LDL R23, [R1+0x5c] ;  /* 0x00005c0001177983 */ /* 0x000ee80000100800 */
[----:B--2---:R0:W-:Y:S01]  /*15c70*/  STL.64 [R1+0x2a68], R18 ;  /* 0x002a681201007387 */ /* 0x0041e20000100a00 */
[----:B------:R-:W2:Y:S02]  /*15c80*/  LDL.LU R16, [R1+0x330] ;  /* 0x0003300001107983 */ /* 0x000ea40000300800 */
[----:B------:R-:W2:Y:S01]  /*15c90*/  LDL.LU R17, [R1+0x334] ;  /* 0x0003340001117983 */ /* 0x000ea20000300800 */
[----:B0-----:R-:W2:Y:S01]  /*15ca0*/  LDL.LU R18, [R1+0x338] ;  /* 0x0003380001127983 */ /* 0x001ea20000300800 */
[----:B------:R-:W2:Y:S02]  /*15cb0*/  LDL.LU R19, [R1+0x33c] ;  /* 0x00033c0001137983 */ /* 0x000ea40000300800 */
[----:B------:R-:W4:Y:S02]  /*15cc0*/  LDL.LU R8, [R1+0x340] ;  /* 0x0003400001087983 */ /* 0x000f240000300800 */
[----:B------:R-:W4:Y:S01]  /*15cd0*/  LDL.LU R9, [R1+0x344] ;  /* 0x0003440001097983 */ /* 0x000f220000300800 */
[----:B------:R-:W4:Y:S01]  /*15ce0*/  LDL.LU R10, [R1+0x348] ;  /* 0x00034800010a7983 */ /* 0x000f220000300800 */
[----:B------:R-:W4:Y:S02]  /*15cf0*/  LDL.LU R11, [R1+0x34c] ;  /* 0x00034c00010b7983 */ /* 0x000f240000300800 */
[----:B------:R-:W2:Y:S02]  /*15d00*/  LDL.64 R14, [R1+0x78] ;  /* 0x00007800010e7983 */ /* 0x000ea40000100a00 */
[----:B------:R-:W4:Y:S01]  /*15d10*/  LDL.64 R26, [R1+0xd8] ;  /* 0x0000d800011a7983 */ /* 0x000f220000100a00 */
[----:B--2---:R0:W-:Y:S04]  /*15d20*/  STL.64 [R1+0x2a28], R14 ;  /* 0x002a280e01007387 */ /* 0x0041e80000100a00 */
[----:B0-----:R-:W2:Y:S04]  /*15d30*/  LDL.64 R14, [R1+0x88] ;  /* 0x00008800010e7983 */ /* 0x001ea80000100a00 */
[----:B--2---:R-:W-:Y:S01]  /*15d40*/  STL.64 [R1+0x2a40], R14 ;  /* 0x002a400e01007387 */ /* 0x004fe20000100a00 */
[----:B---3--:R0:W-:Y:S02]  /*15d50*/  STL.64 [R1+0x2a00], R22 ;  /* 0x002a001601007387 */ /* 0x0081e40000100a00 */
[----:B------:R-:W2:Y:S02]  /*15d60*/  LDL.LU R20, [R1+0x220] ;  /* 0x0002200001147983 */ /* 0x000ea40000300800 */
[----:B------:R-:W2:Y:S01]  /*15d70*/  LDL.LU R21, [R1+0x224] ;  /* 0x0002240001157983 */ /* 0x000ea20000300800 */
[----:B0-----:R-:W3:Y:S01]  /*15d80*/  LDL.LU R22, [R1+0x228] ;  /* 0x0002280001167983 */ /* 0x001ee20000300800 */
[----:B------:R-:W3:Y:S02]  /*15d90*/  LDL.LU R23, [R1+0x22c] ;  /* 0x00022c0001177983 */ /* 0x000ee40000300800 */
[----:B------:R-:W2:Y:S02]  /*15da0*/  LDL.64 R14, [R1+0x98] ;  /* 0x00009800010e7983 */ /* 0x000ea40000100a00 */
[----:B--2---:R0:W-:Y:S01]  /*15db0*/  STL.64 [R1+0x2a48], R14 ;  /* 0x002a480e01007387 */ /* 0x0041e20000100a00 */
[----:B------:R-:W2:Y:S02]  /*15dc0*/  LDL.LU R12, [R1+0x310] ;  /* 0x00031000010c7983 */ /* 0x000ea40000300800 */
[----:B------:R-:W2:Y:S01]  /*15dd0*/  LDL.LU R13, [R1+0x314] ;  /* 0x00031400010d7983 */ /* 0x000ea20000300800 */
[----:B0-----:R-:W2:Y:S01]  /*15de0*/  LDL.LU R14, [R1+0x318] ;  /* 0x00031800010e7983 */ /* 0x001ea20000300800 */
[----:B------:R-:W2:Y:S01]  /*15df0*/  LDL.LU R15, [R1+0x31c] ;  /* 0x00031c00010f7983 */ /* 0x000ea20000300800 */
[----:B----4-:R-:W-:Y:S02]  /*15e00*/  HMMA.16816.F32.BF16 R8, R4, R26, R8 ;  /* 0x0000001a0408723c */ /* 0x010fe40000041808 */
[----:B--2---:R-:W-:Y:S01]  /*15e10*/  STL.64 [R1+0x2a60], R14 ;  /* 0x002a600e01007387 */ /* 0x004fe20000100a00 */
[----:B------:R0:W-:Y:S03]  /*15e20*/  STL.64 [R1+0x2a58], R12 ;  /* 0x002a580c01007387 */ /* 0x0001e60000100a00 */
[----:B0-----:R-:W2:Y:S01]  /*15e30*/  LDL.LU R12, [R1+0x320] ;  /* 0x00032000010c7983 */ /* 0x001ea20000300800 */
[----:B------:R-:W2:Y:S02]  /*15e40*/  LDL.LU R13, [R1+0x324] ;  /* 0x00032400010d7983 */ /* 0x000ea40000300800 */
[----:B------:R-:W2:Y:S02]  /*15e50*/  LDL.LU R14, [R1+0x328] ;  /* 0x00032800010e7983 */ /* 0x000ea40000300800 */
[----:B------:R-:W2:Y:S01]  /*15e60*/  LDL.LU R15, [R1+0x32c] ;  /* 0x00032c00010f7983 */ /* 0x000ea20000300800 */
[----:B---3--:R-:W-:Y:S01]  /*15e70*/  STL.64 [R1+0x2a20], R22 ;  /* 0x002a201601007387 */ /* 0x008fe20000100a00 */
[----:B------:R0:W-:Y:S03]  /*15e80*/  STL.64 [R1+0x2a18], R20 ;  /* 0x002a181401007387 */ /* 0x0001e60000100a00 */
[----:B0-----:R-:W3:Y:S01]  /*15e90*/  LDL.LU R20, [R1+0x230] ;  /* 0x0002300001147983 */ /* 0x001ee20000300800 */
[----:B------:R-:W3:Y:S02]  /*15ea0*/  LDL.LU R21, [R1+0x234] ;  /* 0x0002340001157983 */ /* 0x000ee40000300800 */
[----:B------:R-:W4:Y:S02]  /*15eb0*/  LDL.LU R22, [R1+0x238] ;  /* 0x0002380001167983 */ /* 0x000f240000300800 */
[----:B------:R-:W4:Y:S02]  /*15ec0*/  LDL.LU R23, [R1+0x23c] ;  /* 0x00023c0001177983 */ /* 0x000f240000300800 */
[----:B------:R-:W-:Y:S01]  /*15ed0*/  IMAD.MOV.U32 R0, RZ, RZ, R27 ;  /* 0x000000ffff007224 */ /* 0x000fe200078e001b */
[----:B----4-:R-:W-:Y:S01]  /*15ee0*/  STL.64 [R1+0x2a38], R22 ;  /* 0x002a381601007387 */ /* 0x010fe20000100a00 */
[----:B---3--:R0:W-:Y:S03]  /*15ef0*/  STL.64 [R1+0x2a30], R20 ;  /* 0x002a301401007387 */ /* 0x0081e60000100a00 */
[----:B0-----:R-:W3:Y:S01]  /*15f00*/  LDL.LU R20, [R1+0x240] ;  /* 0x0002400001147983 */ /* 0x001ee20000300800 */
[----:B------:R-:W3:Y:S02]  /*15f10*/  LDL.LU R21, [R1+0x244] ;  /* 0x0002440001157983 */ /* 0x000ee40000300800 */
[----:B------:R-:W3:Y:S02]  /*15f20*/  LDL.LU R22, [R1+0x248] ;  /* 0x0002480001167983 */ /* 0x000ee40000300800 */
[----:B------:R-:W3:Y:S01]  /*15f30*/  LDL.LU R23, [R1+0x24c] ;  /* 0x00024c0001177983 */ /* 0x000ee20000300800 */
[----:B------:R-:W-:Y:S01]  /*15f40*/  STL.64 [R1+0xb00], R8 ;  /* 0x000b000801007387 */ /* 0x000fe20000100a00 */
[----:B------:R0:W-:Y:S03]  /*15f50*/  STL.64 [R1+0xb08], R10 ;  /* 0x000b080a01007387 */ /* 0x0001e60000100a00 */
[----:B0-----:R-:W4:Y:S01]  /*15f60*/  LDL.LU R10, [R1+0x2a78] ;  /* 0x002a7800010a7983 */ /* 0x001f220000300800 */
[----:B------:R-:W-:-:S02]  /*15f70*/  IMAD.MOV.U32 R11, RZ, RZ, R26 ;  /* 0x000000ffff0b7224 */ /* 0x000fc400078e001a */
[----:B------:R-:W2:Y:S02]  /*15f80*/  LDL.LU.64 R26, [R1+0x2a70] ;  /* 0x002a7000011a7983 */ /* 0x000ea40000300a00 */
[C---:B--2---:R-:W-:Y:S11]  /*15f90*/  HMMA.16816.F32.BF16 R16, R4.reuse, R26, R16 ;  /* 0x0000001a0410723c */ /* 0x044ff60000041810 */
[----:B------:R-:W-:Y:S11]  /*15fa0*/  @!UPT UIADD3 URZ, URZ, URZ, URZ ;  /* 0x0000003f3f3ff290 */ /* 0x000ff6000fffe03f */
[----:B------:R-:W-:Y:S01]  /*15fb0*/  @!UPT UIADD3 URZ, URZ, URZ, URZ ;  /* 0x0000003f3f3ff290 */ /* 0x000fe2000fffe03f */
[----:B------:R-:W-:Y:S01]  /*15fc0*/  STL.64 [R1+0xb40], R16 ;  /* 0x000b401001007387 */ /* 0x000fe20000100a00 */
[----:B------:R0:W-:Y:S03]  /*15fd0*/  STL.64 [R1+0xb48], R18 ;  /* 0x000b481201007387 */ /* 0x0001e60000100a00 */
[----:B0-----:R-:W2:Y:S01]  /*15fe0*/  LDL.LU.64 R18, [R1+0x2a68] ;  /* 0x002a680001127983 */ /* 0x001ea20000300a00 */
[----:B------:R0:W-:Y:S02]  /*15ff0*/  STL.64 [R1+0x2930], R26 ;  /* 0x0029301a01007387 */ /* 0x0001e40000100a00 */
[----:B------:R-:W3:Y:S02]  /*16000*/  LDL.LU R24, [R1+0x250] ;  /* 0x0002500001187983 */ /* 0x000ee40000300800 */
[----:B------:R-:W3:Y:S01]  /*16010*/  LDL.LU R25, [R1+0x254] ;  /* 0x0002540001197983 */ /* 0x000ee20000300800 */
[----:B0-----:R-:W3:Y:S01]  /*16020*/  LDL.LU R26, [R1+0x258] ;  /* 0x00025800011a7983 */ /* 0x001ee20000300800 */
[----:B------:R-:W3:Y:S01]  /*16030*/  LDL.LU R27, [R1+0x25c] ;  /* 0x00025c00011b7983 */ /* 0x000ee20000300800 */
[----:B--2---:R-:W-:Y:S01]  /*16040*/  HMMA.16816.F32.BF16 R12, R4, R18, R12 ;  /* 0x00000012040c723c */ /* 0x004fe2000004180c */
[----:B------:R-:W-:-:S02]  /*16050*/  IMAD.MOV.U32 R29, RZ, RZ, R18 ;  /* 0x000000ffff1d7224 */ /* 0x000fc400078e0012 */
[----:B------:R-:W-:Y:S11]  /*16060*/  IMAD.MOV.U32 R28, RZ, RZ, R19 ;  /* 0x000000ffff1c7224 */ /* 0x000ff600078e0013 */
[----:B------:R-:W-:Y:S09]  /*16070*/  @!UPT UIADD3 URZ, URZ, URZ, URZ ;  /* 0x0000003f3f3ff290 */ /* 0x000ff2000fffe03f */
[----:B------:R-:W-:Y:S01]  /*16080*/  STL.64 [R1+0xba0], R12 ;  /* 0x000ba00c01007387 */ /* 0x000fe20000100a00 */
[----:B------:R0:W-:Y:S03]  /*16090*/  STL.64 [R1+0xba8], R14 ;  /* 0x000ba80e01007387 */ /* 0x0001e60000100a00 */
[----:B0-----:R-:W2:Y:S01]  /*160a0*/  LDL.LU.64 R14, [R1+0x2a60] ;  /* 0x002a6000010e7983 */ /* 0x001ea20000300a00 */
[----:B------:R-:W2:Y:S02]  /*160b0*/  LDL.LU.64 R12, [R1+0x2a58] ;  /* 0x002a5800010c7983 */ /* 0x000ea40000300a00 */
[----:B------:R-:W2:Y:S02]  /*160c0*/  LDL.LU.64 R18, [R1+0x2a50] ;  /* 0x002a500001127983 */ /* 0x000ea40000300a00 */
[C---:B--2---:R-:W-:Y:S11]  /*160d0*/  HMMA.16816.F32.BF16 R12, R4.reuse, R18, R12 ;  /* 0x00000012040c723c */ /* 0x044ff6000004180c */
[----:B------:R-:W-:Y:S11]  /*160e0*/  @!UPT UIADD3 URZ, URZ, URZ, URZ ;  /* 0x0000003f3f3ff290 */ /* 0x000ff6000fffe03f */
[----:B------:R-:W-:Y:S01]  /*160f0*/  @!UPT UIADD3 URZ, URZ, URZ, URZ ;  /* 0x0000003f3f3ff290 */ /* 0x000fe2000fffe03f */
[----:B------:R-:W-:Y:S01]  /*16100*/  STL.64 [R1+0xbd0], R12 ;  /* 0x000bd00c01007387 */ /* 0x000fe20000100a00 */
[----:B------:R0:W-:Y:S03]  /*16110*/  STL.64 [R1+0xbd8], R14 ;  /* 0x000bd80e01007387 */ /* 0x0001e60000100a00 */
[----:B0-----:R-:W3:Y:S01]  /*16120*/  LDL.LU.64 R14, [R1+0x2a48] ;  /* 0x002a4800010e7983 */ /* 0x001ee20000300a00 */
[----:B------:R0:W-:Y:S02]  /*16130*/  STL.64 [R1+0x29e0], R18 ;  /* 0x0029e01201007387 */ /* 0x0001e40000100a00 */
[----:B------:R-:W2:Y:S02]  /*16140*/  LDL.LU R16, [R1+0x200] ;  /* 0x0002000001107983 */ /* 0x000ea40000300800 */
[----:B------:R-:W2:Y:S01]  /*16150*/  LDL.LU R17, [R1+0x204] ;  /* 0x0002040001117983 */ /* 0x000ea20000300800 */
[----:B0-----:R-:W2:Y:S01]  /*16160*/  LDL.LU R18, [R1+0x208] ;  /* 0x0002080001127983 */ /* 0x001ea20000300800 */
[----:B------:R-:W2:Y:S01]  /*16170*/  LDL.LU R19, [R1+0x20c] ;  /* 0x00020c0001137983 */ /* 0x000ea20000300800 */
[C---:B---3--:R-:W-:Y:S02]  /*16180*/  HMMA.16816.F32.BF16 R24, R4.reuse, R14, R24 ;  /* 0x0000000e0418723c */ /* 0x048fe40000041818 */
[----:B--2---:R-:W-:Y:S01]  /*16190*/  STL.64 [R1+0x29f8], R18 ;  /* 0x0029f81201007387 */ /* 0x004fe20000100a00 */
[----:B------:R0:W-:Y:S03]  /*161a0*/  STL.64 [R1+0x29f0], R16 ;  /* 0x0029f01001007387 */ /* 0x0001e60000100a00 */
[----:B0-----:R-:W2:Y:S01]  /*161b0*/  LDL.LU R16, [R1+0x210] ;  /* 0x0002100001107983 */ /* 0x001ea20000300800 */
[----:B------:R-:W2:Y:S02]  /*161c0*/  LDL.LU R17, [R1+0x214] ;  /* 0x0002140001117983 */ /* 0x000ea40000300800 */
[----:B------:R-:W2:Y:S02]  /*161d0*/  LDL.LU R18, [R1+0x218] ;  /* 0x0002180001127983 */ /* 0x000ea40000300800 */
[----:B------:R-:W2:Y:S11]  /*161e0*/  LDL.LU R19, [R1+0x21c] ;  /* 0x00021c0001137983 */ /* 0x000eb60000300800 */
[----:B------:R-:W-:Y:S01]  /*161f0*/  @!UPT UIADD3 URZ, URZ, URZ, URZ ;  /* 0x0000003f3f3ff290 */ /* 0x000fe2000fffe03f */
[----:B------:R0:W-:Y:S01]  /*16200*/  STL.64 [R1+0xc40], R24 ;  /* 0x000c401801007387 */ /* 0x0001e20000100a00 */
[----:B------:R-:W-:Y:S02]  /*16210*/  STL.64 [R1+0xc48], R26 ;  /* 0x000c481a01007387 */ /* 0x000fe40000100a00 */
[----:B0-----:R-:W-:Y:S02]  /*16220*/  IMAD.MOV.U32 R25, RZ, RZ, R14 ;  /* 0x000000ffff197224 */ /* 0x001fe400078e000e */
[----:B------:R-:W-:Y:S02]  /*16230*/  IMAD.MOV.U32 R24, RZ, RZ, R15 ;  /* 0x000000ffff187224 */ /* 0x000fe400078e000f */
[----:B------:R-:W3:Y:S02]  /*16240*/  LDL.LU.64 R14, [R1+0x2a40] ;  /* 0x002a4000010e7983 */ /* 0x000ee40000300a00 */
[----:B---3--:R-:W-:Y:S01]  /*16250*/  HMMA.16816.F32.BF16 R20, R4, R14, R20 ;  /* 0x0000000e0414723c */ /* 0x008fe20000041814 */
[----:B------:R-:W-:-:S02]  /*16260*/  IMAD.MOV.U32 R9, RZ, RZ, R14 ;  /* 0x000000ffff097224 */ /* 0x000fc400078e000e */
[----:B------:R-:W-:Y:S11]  /*16270*/  IMAD.MOV.U32 R8, RZ, RZ, R15 ;  /* 0x000000ffff087224 */ /* 0x000ff600078e000f */
[----:B------:R-:W-:Y:S09]  /*16280*/  @!UPT UIADD3 URZ, URZ, URZ, URZ ;  /* 0x0000003f3f3ff290 */ /* 0x000ff2000fffe03f */
[----:B------:R-:W-:Y:S01]  /*16290*/  STL.64 [R1+0xca0], R20 ;  /* 0x000ca01401007387 */ /* 0x000fe20000100a00 */
[----:B------:R0:W-:Y:S03]  /*162a0*/  STL.64 [R1+0xca8], R22 ;  /* 0x000ca81601007387 */ /* 0x0001e60000100a00 */
[----:B0-----:R-:W3:Y:S01]  /*162b0*/  LDL.LU.64 R22, [R1+0x2a38] ;  /* 0x002a380001167983 */ /* 0x001ee20000300a00 */
[----:B------:R-:W3:Y:S02]  /*162c0*/  LDL.LU.64 R20, [R1+0x2a30] ;  /* 0x002a300001147983 */ /* 0x000ee40000300a00 */
        /* <DEDUP_REMOVED lines=10> */
[----:B------:R-:W2:Y:S01]  /*16370*/  LDL.LU.64 R12, [R1+0x2a08] ;  /* 0x002a0800010c7983 */ /* 0x000ea20000300a00 */
[C---:B---3--:R-:W-:Y:S11]  /*16380*/  HMMA.16816.F32.BF16 R20, R4.reuse, R14, R20 ;  /* 0x0000000e0414723c */ /* 0x048ff60000041814 */
[----:B------:R-:W-:Y:S11]  /*16390*/  @!UPT UIADD3 URZ, URZ, URZ, URZ ;  /* 0x0000003f3f3ff290 */ /* 0x000ff6000fffe03f */
[----:B------:R-:W-:Y:S01]  /*163a0*/  @!UPT UIADD3 URZ, URZ, URZ, URZ ;  /* 0x0000003f3f3ff290 */ /* 0x000fe2000fffe03f */
[----:B------:R-:W-:Y:S01]  /*163b0*/  STL.64 [R1+0xd00], R20 ;  /* 0x000d001401007387 */ /* 0x000fe20000100a00 */
[----:B------:R0:W-:Y:S03]  /*163c0*/  STL.64 [R1+0xd08], R22 ;  /* 0x000d081601007387 */ /* 0x0001e60000100a00 */
[----:B0-----:R-:W2:Y:S01]  /*163d0*/  LDL.LU.64 R22, [R1+0x2a00] ;  /* 0x002a000001167983 */ /* 0x001ea20000300a00 */
[----:B------:R-:W-:Y:S01]  /*163e0*/  STL.64 [R1+0x28e0], R14 ;  /* 0x0028e00e01007387 */ /* 0x000fe20000100a00 */
[C---:B--2---:R-:W-:Y:S02]  /*163f0*/  HMMA.16816.F32.BF16 R20, R4.reuse, R22, R16 ;  /* 0x000000160414723c */ /* 0x044fe40000041810 */
[----:B------:R-:W2:Y:S01]  /*16400*/  LDL.LU.64 R18, [R1+0x29f8] ;  /* 0x0029f80001127983 */ /* 0x000ea20000300a00 */
[----:B------:R-:W2:Y:S11]  /*16410*/  LDL.LU.64 R16, [R1+0x29f0] ;  /* 0x0029f00001107983 */ /* 0x000eb60000300a00 */
[----:B------:R-:W-:Y:S09]  /*16420*/  @!UPT UIADD3 URZ, URZ, URZ, URZ ;  /* 0x0000003f3f3ff290 */ /* 0x000ff2000fffe03f */
[----:B------:R-:W-:Y:S01]  /*16430*/  STL.64 [R1+0xd40], R20 ;  /* 0x000d401401007387 */ /* 0x000fe20000100a00 */
[----:B------:R0:W-:Y:S03]  /*16440*/  STL.64 [R1+0xd48], R22 ;  /* 0x000d481601007387 */ /* 0x0001e60000100a00 */
[----:B0-----:R-:W2:Y:S02]  /*16450*/  LDL.LU.64 R22, [R1+0x29e8] ;  /* 0x0029e80001167983 */ /* 0x001ea40000300a00 */
[----:B--2---:R-:W-:Y:S11]  /*16460*/  HMMA.16816.F32.BF16 R16, R4, R22, R16 ;  /* 0x000000160410723c */ /* 0x004ff60000041810 */
[----:B------:R-:W-:Y:S11]  /*16470*/  @!UPT UIADD3 URZ, URZ, URZ, URZ ;  /* 0x0000003f3f3ff290 */ /* 0x000ff6000fffe03f */
[----:B------:R-:W-:Y:S01]  /*16480*/  @!UPT UIADD3 URZ, URZ, URZ, URZ ;  /* 0x0000003f3f3ff290 */ /* 0x000fe2000fffe03f */
[----:B------:R-:W-:Y:S01]  /*16490*/  STL.64 [R1+0xd30], R16 ;  /* 0x000d301001007387 */ /* 0x000fe20000100a00 */
[----:B------:R0:W-:Y:S03]  /*164a0*/  STL.64 [R1+0xd38], R18 ;  /* 0x000d381201007387 */ /* 0x0001e60000100a00 */
[----:B0-----:R-:W2:Y:S01]  /*164b0*/  LDL.LU.64 R18, [R1+0x29e0] ;  /* 0x0029e00001127983 */ /* 0x001ea20000300a00 */
[----:B------:R-:W-:Y:S02]  /*164c0*/  IMAD.MOV.U32 R17, RZ, RZ, R22 ;  /* 0x000000ffff117224 */ /* 0x000fe400078e0016 */
[----:B------:R-:W-:Y:S02]  /*164d0*/  IMAD.MOV.U32 R16, RZ, RZ, R23 ;  /* 0x000000ffff107224 */ /* 0x000fe400078e0017 */
[----:B------:R-:W-:Y:S01]  /*164e0*/  IMAD.MOV.U32 R26, RZ, RZ, R11 ;  /* 0x000000ffff1a7224 */ /* 0x000fe200078e000b */
[----:B------:R-:W3:Y:S01]  /*164f0*/  LDL.LU.64 R22, [R1+0x29d8] ;  /* 0x0029d80001167983 */ /* 0x000ee20000300a00 */
[----:B------:R-:W-:-:S02]  /*16500*/  IMAD.MOV.U32 R27, RZ, RZ, R0 ;  /* 0x000000ffff1b7224 */ /* 0x000fc400078e0000 */
[----:B------:R-:W3:Y:S02]  /*16510*/  LDL.LU.64 R20, [R1+0x29d0] ;  /* 0x0029d00001147983 */ /* 0x000ee40000300a00 */
[----:B------:R-:W3:Y:S01]  /*16520*/  LDL.LU R11, [R1+0x29cc] ;  /* 0x0029cc00010b7983 */ /* 0x000ee20000300800 */
[----:B------:R-:W3:Y:S01]  /*16530*/  LDL.LU R0, [R1+0x29c8] ;  /* 0x0029c80001007983 */ /* 0x000ee20000300800 */
[----:B------:R-:W-:Y:S03]  /*16540*/  STL.64 [R1+0x2948], R26 ;  /* 0x0029481a01007387 */ /* 0x000fe60000100a00 */
[----:B--2---:R-:W-:Y:S01]  /*16550*/  STL.64 [R1+0x2928], R18 ;  /* 0x0029281201007387 */ /* 0x004fe20000100a00 */
[----:B------:R0:W-:Y:S03]  /*16560*/  STL.64 [R1+0x2920], R16 ;  /* 0x0029201001007387 */ /* 0x0001e60000100a00 */
[----:B0-----:R-:W2:Y:S01]  /*16570*/  LDL.LU R16, [R1+0x2b0] ;  /* 0x0002b00001107983 */ /* 0x001ea20000300800 */
[----:B------:R-:W2:Y:S02]  /*16580*/  LDL.LU R17, [R1+0x2b4] ;  /* 0x0002b40001117983 */ /* 0x000ea40000300800 */
[----:B------:R-:W2:Y:S02]  /*16590*/  LDL.LU R18, [R1+0x2b8] ;  /* 0x0002b80001127983 */ /* 0x000ea40000300800 */
[----:B------:R-:W2:Y:S02]  /*165a0*/  LDL.LU R19, [R1+0x2bc] ;  /* 0x0002bc0001137983 */ /* 0x000ea40000300800 */
[----:B---3--:R-:W-:-:S02]  /*165b0*/  IMAD.MOV.U32 R26, RZ, RZ, R22 ;  /* 0x000000ffff1a7224 */ /* 0x008fc400078e0016 */
[----:B------:R-:W-:Y:S01]  /*165c0*/  IMAD.MOV.U32 R27, RZ, RZ, R23 ;  /* 0x000000ffff1b7224 */ /* 0x000fe200078e0017 */
[----:B------:R-:W3:Y:S01]  /*165d0*/  LDL.LU R22, [R1+0x29c4] ;  /* 0x0029c40001167983 */ /* 0x000ee20000300800 */
[----:B------:R-:W3:Y:S03]  /*165e0*/  LDL.LU R23, [R1+0x29c0] ;  /* 0x0029c00001177983 */ /* 0x000ee60000300800 */
[----:B------:R0:W-:Y:S01]  /*165f0*/  STL.64 [R1+0x2968], R26 ;  /* 0x0029681a01007387 */ /* 0x0001e20000100a00 */
[----:B------:R-:W-:Y:S02]  /*16600*/  STL.64 [R1+0x2960], R24 ;  /* 0x0029601801007387 */ /* 0x000fe40000100a00 */
[----:B0-----:R-:W-:Y:S02]  /*16610*/  IMAD.MOV.U32 R26, RZ, RZ, R13 ;  /* 0x000000ffff1a7224 */ /* 0x001fe400078e000d */
[----:B------:R-:W-:-:S05]  /*16620*/  IMAD.MOV.U32 R27, RZ, RZ, R12 ;  /* 0x000000ffff1b7224 */ /* 0x000fca00078e000c */
[----:B------:R-:W-:Y:S04]  /*16630*/  STL.64 [R1+0x2980], R26 ;  /* 0x0029801a01007387 */ /* 0x000fe80000100a00 */
[----:B--2---:R-:W-:Y:S01]  /*16640*/  STL.64 [R1+0x2940], R18 ;  /* 0x0029401201007387 */ /* 0x004fe20000100a00 */
[----:B------:R0:W-:Y:S03]  /*16650*/  STL.64 [R1+0x2938], R16 ;  /* 0x0029381001007387 */ /* 0x0001e60000100a00 */
[----:B0-----:R-:W2:Y:S01]  /*16660*/  LDL.LU R16, [R1+0x2c0] ;  /* 0x0002c00001107983 */ /* 0x001ea20000300800 */
[----:B------:R-:W2:Y:S02]  /*16670*/  LDL.LU R17, [R1+0x2c4] ;  /* 0x0002c40001117983 */ /* 0x000ea40000300800 */
[----:B------:R-:W2:Y:S02]  /*16680*/  LDL.LU R18, [R1+0x2c8] ;  /* 0x0002c80001127983 */ /* 0x000ea40000300800 */
[----:B------:R-:W2:Y:S02]  /*16690*/  LDL.LU R19, [R1+0x2cc] ;  /* 0x0002cc0001137983 */ /* 0x000ea40000300800 */
[----:B------:R-:W-:-:S02]  /*166a0*/  IMAD.MOV.U32 R26, RZ, RZ, R21 ;  /* 0x000000ffff1a7224 */ /* 0x000fc400078e0015 */
[----:B------:R-:W-:Y:S01]  /*166b0*/  IMAD.MOV.U32 R27, RZ, RZ, R20 ;  /* 0x000000ffff1b7224 */ /* 0x000fe200078e0014 */
[----:B------:R-:W3:Y:S01]  /*166c0*/  LDL.LU R12, [R1+0x1f0] ;  /* 0x0001f000010c7983 */ /* 0x000ee20000300800 */
[----:B------:R-:W3:Y:S02]  /*166d0*/  LDL.LU R13, [R1+0x1f4] ;  /* 0x0001f400010d7983 */ /* 0x000ee40000300800 */
[----:B------:R-:W3:Y:S02]  /*166e0*/  LDL.LU R14, [R1+0x1f8] ;  /* 0x0001f800010e7983 */ /* 0x000ee40000300800 */
[----:B------:R-:W3:Y:S01]  /*166f0*/  LDL.LU R15, [R1+0x1fc] ;  /* 0x0001fc00010f7983 */ /* 0x000ee20000300800 */
        /* <DEDUP_REMOVED lines=8> */
[----:B----4-:R-:W-:Y:S02]  /*16780*/  IMAD.MOV.U32 R27, RZ, RZ, R10 ;  /* 0x000000ffff1b7224 */ /* 0x010fe400078e000a */
[----:B------:R-:W4:Y:S04]  /*16790*/  LDL.64 R10, [R1+0x28] ;  /* 0x00002800010a7983 */ /* 0x000f280000100a00 */
[----:B--2---:R-:W-:Y:S01]  /*167a0*/  STL.64 [R1+0x2978], R18 ;  /* 0x0029781201007387 */ /* 0x004fe20000100a00 */
[----:B------:R0:W-:Y:S03]  /*167b0*/  STL.64 [R1+0x2970], R16 ;  /* 0x0029701001007387 */ /* 0x0001e60000100a00 */
[----:B0-----:R-:W2:Y:S01]  /*167c0*/  LDL.LU R16, [R1+0x2e0] ;  /* 0x0002e00001107983 */ /* 0x001ea20000300800 */
[----:B------:R-:W2:Y:S02]  /*167d0*/  LDL.LU R17, [R1+0x2e4] ;  /* 0x0002e40001117983 */ /* 0x000ea40000300800 */
[----:B------:R-:W2:Y:S02]  /*167e0*/  LDL.LU R18, [R1+0x2e8] ;  /* 0x0002e80001127983 */ /* 0x000ea40000300800 */
[----:B------:R-:W2:Y:S01]  /*167f0*/  LDL.LU R19, [R1+0x2ec] ;  /* 0x0002ec0001137983 */ /* 0x000ea20000300800 */
[----:B---3--:R-:W-:Y:S01]  /*16800*/  HMMA.16816.F32.BF16 R12, R4, R22, R12 ;  /* 0x00000016040c723c */ /* 0x008fe2000004180c */
[----:B--2---:R-:W-:Y:S01]  /*16810*/  STL.64 [R1+0x2990], R18 ;  /* 0x0029901201007387 */ /* 0x004fe20000100a00 */
[----:B------:R0:W-:Y:S03]  /*16820*/  STL.64 [R1+0x2988], R16 ;  /* 0x0029881001007387 */ /* 0x0001e60000100a00 */
[----:B0-----:R-:W2:Y:S01]  /*16830*/  LDL.LU R16, [R1+0x2f0] ;  /* 0x0002f00001107983 */ /* 0x001ea20000300800 */
[----:B------:R-:W2:Y:S02]  /*16840*/  LDL.LU R17, [R1+0x2f4] ;  /* 0x0002f40001117983 */ /* 0x000ea40000300800 */
[----:B------:R-:W3:Y:S02]  /*16850*/  LDL.LU R18, [R1+0x2f8] ;  /* 0x0002f80001127983 */ /* 0x000ee40000300800 */
[----:B------:R-:W3:Y:S02]  /*16860*/  LDL.LU R19, [R1+0x2fc] ;  /* 0x0002fc0001137983 */ /* 0x000ee40000300800 */
[----:B---3--:R-:W-:Y:S01]  /*16870*/  STL.64 [R1+0x29a8], R18 ;  /* 0x0029a81201007387 */ /* 0x008fe20000100a00 */
[----:B--2---:R0:W-:Y:S03]  /*16880*/  STL.64 [R1+0x29a0], R16 ;  /* 0x0029a01001007387 */ /* 0x0041e60000100a00 */
[----:B0-----:R-:W2:Y:S01]  /*16890*/  LDL.LU R16, [R1+0x300] ;  /* 0x0003000001107983 */ /* 0x001ea20000300800 */
[----:B------:R-:W2:Y:S02]  /*168a0*/  LDL.LU R17, [R1+0x304] ;  /* 0x0003040001117983 */ /* 0x000ea40000300800 */
[----:B------:R-:W2:Y:S02]  /*168b0*/  LDL.LU R18, [R1+0x308] ;  /* 0x0003080001127983 */ /* 0x000ea40000300800 */
[----:B------:R-:W2:Y:S02]  /*168c0*/  LDL.LU R19, [R1+0x30c] ;  /* 0x00030c0001137983 */ /* 0x000ea40000300800 */
[----:B------:R0:W-:Y:S01]  /*168d0*/  STL.64 [R1+0xd20], R12 ;  /* 0x000d200c01007387 */ /* 0x0001e20000100a00 */
[----:B------:R1:W-:Y:S03]  /*168e0*/  STL.64 [R1+0xd28], R14 ;  /* 0x000d280e01007387 */ /* 0x0003e60000100a00 */
[----:B0-----:R-:W3:Y:S01]  /*168f0*/  LDL.LU R12, [R1+0x1c0] ;  /* 0x0001c000010c7983 */ /* 0x001ee20000300800 */
[----:B------:R-:W3:Y:S02]  /*16900*/  LDL.LU R13, [R1+0x1c4] ;  /* 0x0001c400010d7983 */ /* 0x000ee40000300800 */
[----:B-1----:R-:W2:Y:S02]  /*16910*/  LDL.LU R14, [R1+0x1c8] ;  /* 0x0001c800010e7983 */ /* 0x002ea40000300800 */
[----:B------:R-:W2:Y:S02]  /*16920*/  LDL.LU R15, [R1+0x1cc] ;  /* 0x0001cc00010f7983 */ /* 0x000ea40000300800 */
[----:B--2---:R0:W-:Y:S01]  /*16930*/  STL.64 [R1+0x28f0], R14 ;  /* 0x0028f00e01007387 */ /* 0x0041e20000100a00 */
[----:B---3--:R1:W-:Y:S02]  /*16940*/  STL.64 [R1+0x28e8], R12 ;  /* 0x0028e80c01007387 */ /* 0x0083e40000100a00 */
[----:B0-----:R-:W-:-:S02]  /*16950*/  IMAD.MOV.U32 R14, RZ, RZ, R9 ;  /* 0x000000ffff0e7224 */ /* 0x001fc400078e0009 */
[----:B------:R-:W-:-:S05]  /*16960*/  IMAD.MOV.U32 R15, RZ, RZ, R8 ;  /* 0x000000ffff0f7224 */ /* 0x000fca00078e0008 */
[----:B------:R0:W-:Y:S01]  /*16970*/  STL.64 [R1+0x2908], R14 ;  /* 0x0029080e01007387 */ /* 0x0001e20000100a00 */
[----:B-1----:R-:W4:Y:S02]  /*16980*/  LDL.LU R12, [R1+0x170] ;  /* 0x00017000010c7983 */ /* 0x002f240000300800 */
[----:B------:R-:W4:Y:S01]  /*16990*/  LDL.LU R13, [R1+0x174] ;  /* 0x00017400010d7983 */ /* 0x000f220000300800 */
[----:B0-----:R-:W4:Y:S01]  /*169a0*/  LDL.LU R14, [R1+0x178] ;  /* 0x00017800010e7983 */ /* 0x001f220000300800 */
[----:B------:R-:W4:Y:S02]  /*169b0*/  LDL.LU R15, [R1+0x17c] ;  /* 0x00017c00010f7983 */ /* 0x000f240000300800 */
[----:B------:R0:W-:Y:S02]  /*169c0*/  STL.64 [R1+0x28d0], R22 ;  /* 0x0028d01601007387 */ /* 0x0001e40000100a00 */
[----:B------:R-:W2:Y:S01]  /*169d0*/  LDL.LU R20, [R1+0x290] ;  /* 0x0002900001147983 */ /* 0x000ea20000300800 */
[----:B------:R-:W2:Y:S04]  /*169e0*/  LDL.LU R21, [R1+0x294] ;  /* 0x0002940001157983 */ /* 0x000ea80000300800 */
[----:B0-----:R-:W2:Y:S01]  /*169f0*/  LDL.LU R22, [R1+0x298] ;  /* 0x0002980001167983 */ /* 0x001ea20000300800 */
[----:B------:R-:W2:Y:S01]  /*16a00*/  LDL.LU R23, [R1+0x29c] ;  /* 0x00029c0001177983 */ /* 0x000ea20000300800 */
[----:B----4-:R-:W-:Y:S07]  /*16a10*/  HMMA.16816.F32.BF16 R4, R4, R10, R12 ;  /* 0x0000000a0404723c */ /* 0x010fee000004180c */
[----:B------:R-:W-:-:S02]  /*16a20*/  IMAD.MOV.U32 R13, RZ, RZ, R10 ;  /* 0x000000ffff0d7224 */ /* 0x000fc400078e000a */
[----:B------:R-:W-:Y:S11]  /*16a30*/  IMAD.MOV.U32 R12, RZ, RZ, R11 ;  /* 0x000000ffff0c7224 */ /* 0x000ff600078e000b */
[----:B------:R-:W-:Y:S03]  /*16a40*/  @!UPT UIADD3 URZ, URZ, URZ, URZ ;  /* 0x0000003f3f3ff290 */ /* 0x000fe6000fffe03f */
[----:B------:R-:W-:Y:S01]  /*16a50*/  STL.64 [R1+0xd10], R4 ;  /* 0x000d100401007387 */ /* 0x000fe20000100a00 */
[----:B------:R-:W-:Y:S02]  /*16a60*/  STL.64 [R1+0xd18], R6 ;  /* 0x000d180601007387 */ /* 0x000fe40000100a00 */
[----:B------:R-:W3:Y:S02]  /*16a70*/  LDL.LU.64 R10, [R1+0x29b8] ;  /* 0x0029b800010a7983 */ /* 0x000ee40000300a00 */
[----:B------:R-:W3:Y:S02]  /*16a80*/  LDL.LU.64 R8, [R1+0x29b0] ;  /* 0x0029b00001087983 */ /* 0x000ee40000300a00 */
[C---:B---3--:R-:W-:Y:S01]  /*16a90*/  HMMA.16816.F32.BF16 R24, R8.reuse, R26, R16 ;  /* 0x0000001a0818723c */ /* 0x048fe20000041810 */
[----:B------:R-:W3:Y:S01]  /*16aa0*/  LDL.LU.64 R18, [R1+0x29a8] ;  /* 0x0029a80001127983 */ /* 0x000ee20000300a00 */
[----:B------:R-:W3:Y:S11]  /*16ab0*/  LDL.LU.64 R16, [R1+0x29a0] ;  /* 0x0029a00001107983 */ /* 0x000ef60000300a00 */
[----:B------:R-:W-:Y:S10]  /*16ac0*/  @!UPT UIADD3 URZ, URZ, URZ, URZ ;  /* 0x0000003f3f3ff290 */ /* 0x000ff4000fffe03f */
[----:B------:R-:W-:Y:S01]  /*16ad0*/  STL.64 [R1+0x7c0], R24 ;  /* 0x0007c01801007387 */ /* 0x000fe20000100a00 */
[----:B------:R0:W-:Y:S03]  /*16ae0*/  STL.64 [R1+0x7c8], R26 ;  /* 0x0007c81a01007387 */ /* 0x0001e60000100a00 */
[----:B0-----:R-:W3:Y:S02]  /*16af0*/  LDL.LU.64 R26, [R1+0x2998] ;  /* 0x00299800011a7983 */ /* 0x001ee40000300a00 */
[C---:B---3--:R-:W-:Y:S02]  /*16b00*/  HMMA.16816.F32.BF16 R24, R8.reuse, R26, R16 ;  /* 0x0000001a0818723c */ /* 0x048fe40000041810 */
[----:B------:R-:W3:Y:S01]  /*16b10*/  LDL.LU.64 R18, [R1+0x2990] ;  /* 0x0029900001127983 */ /* 0x000ee20000300a00 */
[----:B------:R-:W3:Y:S11]  /*16b20*/  LDL.LU.64 R16, [R1+0x2988] ;  /* 0x0029880001107983 */ /* 0x000ef60000300a00 */
[----:B------:R-:W-:Y:S09]  /*16b30*/  @!UPT UIADD3 URZ, URZ, URZ, URZ ;  /* 0x0000003f3f3ff290 */ /* 0x000ff2000fffe03f */
        /* <DEDUP_REMOVED lines=9> */
[----:B0-----:R-:W3:Y:S01]  /*16bd0*/  LDL.LU.64 R26, [R1+0x2968] ;  /* 0x00296800011a7983 */ /* 0x001ee20000300a00 */
[----:B------:R-:W4:Y:S02]  /*16be0*/  LDL.LU.64 R24, [R1+0x2960] ;  /* 0x0029600001187983 */ /* 0x000f240000300a00 */
[----:B----4-:R-:W-:Y:S02]  /*16bf0*/  IMAD.MOV.U32 R14, RZ, RZ, R25 ;  /* 0x000000ffff0e7224 */ /* 0x010fe400078e0019 */
[----:B------:R-:W-:Y:S02]  /*16c00*/  IMAD.MOV.U32 R15, RZ, RZ, R24 ;  /* 0x000000ffff0f7224 */ /* 0x000fe400078e0018 */
        /* <DEDUP_REMOVED lines=14> */
[----:B---3--:R-:W-:Y:S11]  /*16cf0*/  HMMA.16816.F32.BF16 R16, R8, R26, R16 ;  /* 0x0000001a0810723c */ /* 0x008ff60000041810 */
[----:B------:R-:W-:Y:S11]  /*16d00*/  @!UPT UIADD3 URZ, URZ, URZ, URZ ;  /* 0x0000003f3f3ff290 */ /* 0x000ff6000fffe03f */
[----:B------:R-:W-:Y:S01]  /*16d10*/  @!UPT UIADD3 URZ, URZ, URZ, URZ ;  /* 0x0000003f3f3ff290 */ /* 0x000fe2000fffe03f */
[----:B------:R-:W-:Y:S01]  /*16d20*/  STL.64 [R1+0xa80], R16 ;  /* 0x000a801001007387 */ /* 0x000fe20000100a00 */
[----:B------:R0:W-:Y:S03]  /*16d30*/  STL.64 [R1+0xa88], R18 ;  /* 0x000a881201007387 */ /* 0x0001e60000100a00 */
[----:B0-----:R-:W2:Y:S01]  /*16d40*/  LDL.LU.64 R18, [R1+0x2928] ;  /* 0x0029280001127983 */ /* 0x001ea20000300a00 */
[----:B------:R-:W3:Y:S02]  /*16d50*/  LDL.LU.64 R16, [R1+0x2920] ;  /* 0x0029200001107983 */ /* 0x000ee40000300a00 */
[----:B------:R0:W-:Y:S02]  /*16d60*/  STL.64 [R1+0x2878], R26 ;  /* 0x0028781a01007387 */ /* 0x0001e40000100a00 */
[----:B------:R-:W4:Y:S01]  /*16d70*/  LDL.LU R24, [R1+0x2a0] ;  /* 0x0002a00001187983 */ /* 0x000f220000300800 */
[----:B------:R-:W4:Y:S04]  /*16d80*/  LDL.LU R25, [R1+0x2a4] ;  /* 0x0002a40001197983 */ /* 0x000f280000300800 */
[----:B0-----:R-:W4:Y:S01]  /*16d90*/  LDL.LU R26, [R1+0x2a8] ;  /* 0x0002a800011a7983 */ /* 0x001f220000300800 */
[----:B------:R-:W4:Y:S02]  /*16da0*/  LDL.LU R27, [R1+0x2ac] ;  /* 0x0002ac00011b7983 */ /* 0x000f240000300800 */
[----:B------:R-:W-:-:S02]  /*16db0*/  IMAD.MOV.U32 R6, RZ, RZ, R29 ;  /* 0x000000ffff067224 */ /* 0x000fc400078e001d */
[----:B------:R-:W-:-:S07]  /*16dc0*/  IMAD.MOV.U32 R7, RZ, RZ, R28 ;  /* 0x000000ffff077224 */ /* 0x000fce00078e001c */
[C---:B----4-:R-:W-:Y:S08]  /*16dd0*/  HMMA.16816.F32.BF16 R24, R8.reuse, R6, R24 ;  /* 0x000000060818723c */ /* 0x050ff00000041818 */
[----:B--2---:R-:W-:Y:S11]  /*16de0*/  HMMA.16816.F32.BF16 R4, R8, R18, R20 ;  /* 0x000000120804723c */ /* 0x004ff60000041814 */
[----:B------:R-:W-:Y:S04]  /*16df0*/  @!UPT UIADD3 URZ, URZ, URZ, URZ ;  /* 0x0000003f3f3ff290 */ /* 0x000fe8000fffe03f */
[----:B------:R-:W-:Y:S01]  /*16e00*/  STL.64 [R1+0xab0], R24 ;  /* 0x000ab01801007387 */ /* 0x000fe20000100a00 */
[----:B------:R3:W-:Y:S07]  /*16e10*/  STL.64 [R1+0xab8], R26 ;  /* 0x000ab81a01007387 */ /* 0x0007ee0000100a00 */
[----:B------:R-:W-:Y:S02]  /*16e20*/  STL.64 [R1+0xb20], R4 ;  /* 0x000b200401007387 */ /* 0x000fe40000100a00 */
[----:B------:R-:W-:Y:S02]  /*16e30*/  STL.64 [R1+0xb28], R6 ;  /* 0x000b280601007387 */ /* 0x000fe40000100a00 */
[----:B---3--:R-:W-:-:S02]  /*16e40*/  IMAD.MOV.U32 R26, RZ, RZ, R17 ;  /* 0x000000ffff1a7224 */ /* 0x008fc400078e0011 */
[----:B------:R-:W-:-:S05]  /*16e50*/  IMAD.MOV.U32 R27, RZ, RZ, R16 ;  /* 0x000000ffff1b7224 */ /* 0x000fca00078e0010 */
[----:B------:R0:W-:Y:S01]  /*16e60*/  STL.64 [R1+0x28d8], R26 ;  /* 0x0028d81a01007387 */ /* 0x0001e20000100a00 */
[----:B------:R-:W2:Y:S02]  /*16e70*/  LDL.LU R24, [R1+0x160] ;  /* 0x0001600001187983 */ /* 0x000ea40000300800 */
[----:B------:R-:W2:Y:S01]  /*16e80*/  LDL.LU R25, [R1+0x164] ;  /* 0x0001640001197983 */ /* 0x000ea20000300800 */
[----:B0-----:R-:W3:Y:S01]  /*16e90*/  LDL.LU R26, [R1+0x168] ;  /* 0x00016800011a7983 */ /* 0x001ee20000300800 */
[----:B------:R-:W3:Y:S03]  /*16ea0*/  LDL.LU R27, [R1+0x16c] ;  /* 0x00016c00011b7983 */ /* 0x000ee60000300800 */
[----:B---3--:R-:W-:Y:S01]  /*16eb0*/  STL.64 [R1+0x2900], R26 ;  /* 0x0029001a01007387 */ /* 0x008fe20000100a00 */
[----:B--2---:R0:W-:Y:S03]  /*16ec0*/  STL.64 [R1+0x28f8], R24 ;  /* 0x0028f81801007387 */ /* 0x0041e60000100a00 */
        /* <DEDUP_REMOVED lines=10> */
[----:B------:R-:W-:-:S02]  /*16f70*/  IMAD.MOV.U32 R6, RZ, RZ, R13 ;  /* 0x000000ffff067224 */ /* 0x000fc400078e000d */
[----:B------:R-:W-:Y:S01]  /*16f80*/  IMAD.MOV.U32 R7, RZ, RZ, R12 ;  /* 0x000000ffff077224 */ /* 0x000fe200078e000c */
[----:B------:R-:W3:Y:S04]  /*16f90*/  LDL.64 R22, [R1+0x58] ;  /* 0x0000580001167983 */ /* 0x000ee80000100a00 */
[----:B------:R0:W-:Y:S01]  /*16fa0*/  STL.64 [R1+0x28c8], R6 ;  /* 0x0028c80601007387 */ /* 0x0001e20000100a00 */
[----:B------:R-:W4:Y:S02]  /*16fb0*/  LDL.LU R4, [R1+0x1b0] ;  /* 0x0001b00001047983 */ /* 0x000f240000300800 */
[----:B------:R-:W4:Y:S01]  /*16fc0*/  LDL.LU R5, [R1+0x1b4] ;  /* 0x0001b40001057983 */ /* 0x000f220000300800 */
[----:B0-----:R-:W4:Y:S01]  /*16fd0*/  LDL.LU R6, [R1+0x1b8] ;  /* 0x0001b80001067983 */ /* 0x001f220000300800 */
[----:B------:R-:W4:Y:S02]  /*16fe0*/  LDL.LU R7, [R1+0x1bc] ;  /* 0x0001bc0001077983 */ /* 0x000f240000300800 */
[----:B------:R-:W-:Y:S01]  /*16ff0*/  STL.64 [R1+0x2890], R18 ;  /* 0x0028901201007387 */ /* 0x000fe20000100a00 */
[C---:B--2---:R-:W-:Y:S01]  /*17000*/  HMMA.16816.F32.BF16 R12, R8.reuse, R14, R24 ;  /* 0x0000000e080c723c */ /* 0x044fe20000041818 */
[----:B------:R-:W2:Y:S01]  /*17010*/  LDL.LU.64 R26, [R1+0x2918] ;  /* 0x00291800011a7983 */ /* 0x000ea20000300a00 */
[----:B------:R-:W2:Y:S11]  /*17020*/  LDL.LU.64 R24, [R1+0x2910] ;  /* 0x0029100001187983 */ /* 0x000eb60000300a00 */
[----:B------:R-:W-:Y:S10]  /*17030*/  @!UPT UIADD3 URZ, URZ, URZ, URZ ;  /* 0x0000003f3f3ff290 */ /* 0x000ff4000fffe03f */
[----:B------:R-:W-:Y:S01]  /*17040*/  STL.64 [R1+0xbb0], R12 ;  /* 0x000bb00c01007387 */ /* 0x000fe20000100a00 */
[----:B------:R0:W-:Y:S03]  /*17050*/  STL.64 [R1+0xbb8], R14 ;  /* 0x000bb80e01007387 */ /* 0x0001e60000100a00 */
[----:B0-----:R-:W2:Y:S02]  /*17060*/  LDL.LU.64 R14, [R1+0x2908] ;  /* 0x00290800010e7983 */ /* 0x001ea40000300a00 */
[----:B--2---:R-:W-:Y:S02]  /*17070*/  HMMA.16816.F32.BF16 R12, R8, R14, R24 ;  /* 0x0000000e080c723c */ /* 0x004fe40000041818 */
[----:B------:R-:W3:Y:S01]  /*17080*/  LDL.LU.64 R26, [R1+0x2900] ;  /* 0x00290000011a7983 */ /* 0x000ee20000300a00 */
[----:B------:R-:W3:Y:S11]  /*17090*/  LDL.LU.64 R24, [R1+0x28f8] ;  /* 0x0028f80001187983 */ /* 0x000ef60000300a00 */
[----:B------:R-:W-:Y:S09]  /*170a0*/  @!UPT UIADD3 URZ, URZ, URZ, URZ ;  /* 0x0000003f3f3ff290 */ /* 0x000ff2000fffe03f */
[----:B------:R-:W-:Y:S01]  /*170b0*/  STL.64 [R1+0xbe0], R12 ;  /* 0x000be00c01007387 */ /* 0x000fe20000100a00 */
[----:B------:R0:W-:Y:S03]  /*170c0*/  STL.64 [R1+0xbe8], R14 ;  /* 0x000be80e01007387 */ /* 0x0001e60000100a00 */
[----:B0-----:R-:W2:Y:S01]  /*170d0*/  LDL.LU.64 R14, [R1+0x28f0] ;  /* 0x0028f000010e7983 */ /* 0x001ea20000300a00 */
[----:B------:R-:W2:Y:S02]  /*170e0*/  LDL.LU.64 R12, [R1+0x28e8] ;  /* 0x0028e800010c7983 */ /* 0x000ea40000300a00 */
[----:B------:R-:W-:Y:S02]  /*170f0*/  IMAD.MOV.U32 R18, RZ, RZ, R3 ;  /* 0x000000ffff127224 */ /* 0x000fe400078e0003 */
[----:B------:R-:W-:-:S07]  /*17100*/  IMAD.MOV.U32 R19, RZ, RZ, R2 ;  /* 0x000000ffff137224 */ /* 0x000fce00078e0002 */
[C---:B--2---:R-:W-:Y:S01]  /*17110*/  HMMA.16816.F32.BF16 R16, R8.reuse, R18, R12 ;  /* 0x000000120810723c */ /* 0x044fe2000004180c */
[----:B------:R-:W4:Y:S11]  /*17120*/  LDL.LU.64 R14, [R1+0x28e0] ;  /* 0x0028e000010e7983 */ /* 0x000f360000300a00 */
[----:B------:R-:W-:Y:S11]  /*17130*/  @!UPT UIADD3 URZ, URZ, URZ, URZ ;  /* 0x0000003f3f3ff290 */ /* 0x000ff6000fffe03f */
[----:B------:R-:W-:Y:S01]  /*17140*/  STL.64 [R1+0xc30], R16 ;  /* 0x000c301001007387 */ /* 0x000fe20000100a00 */
[----:B------:R4:W-:Y:S02]  /*17150*/  STL.64 [R1+0xc38], R18 ;  /* 0x000c381201007387 */ /* 0x0009e40000100a00 */
[C---:B----4-:R-:W-:Y:S01]  /*17160*/  HMMA.16816.F32.BF16 R16, R8.reuse, R14, R4 ;  /* 0x0000000e0810723c */ /* 0x050fe20000041804 */
[----:B------:R-:W2:Y:S11]  /*17170*/  LDL.LU R4, [R1+0x140] ;  /* 0x0001400001047983 */ /* 0x000eb60000300800 */
[----:B------:R-:W-:Y:S11]  /*17180*/  @!UPT UIADD3 URZ, URZ, URZ, URZ ;  /* 0x0000003f3f3ff290 */ /* 0x000ff6000fffe03f */
[----:B------:R0:W-:Y:S01]  /*17190*/  STL.64 [R1+0xc60], R16 ;  /* 0x000c601001007387 */ /* 0x0001e20000100a00 */
[----:B------:R1:W-:Y:S02]  /*171a0*/  STL.64 [R1+0xc68], R18 ;  /* 0x000c681201007387 */ /* 0x0003e40000100a00 */
[----:B------:R-:W2:Y:S02]  /*171b0*/  LDL.LU R5, [R1+0x144] ;  /* 0x0001440001057983 */ /* 0x000ea40000300800 */
[----:B------:R-:W2:Y:S01]  /*171c0*/  LDL.LU R6, [R1+0x148] ;  /* 0x0001480001067983 */ /* 0x000ea20000300800 */
[----:B------:R-:W2:Y:S04]  /*171d0*/  LDL.LU R7, [R1+0x14c] ;  /* 0x00014c0001077983 */ /* 0x000ea80000300800 */
[----:B0-----:R-:W4:Y:S01]  /*171e0*/  LDL.LU R16, [R1+0x400] ;  /* 0x0004000001107983 */ /* 0x001f220000300800 */
[----:B------:R-:W4:Y:S02]  /*171f0*/  LDL.LU R17, [R1+0x404] ;  /* 0x0004040001117983 */ /* 0x000f240000300800 */
[----:B-1----:R-:W2:Y:S02]  /*17200*/  LDL.LU R18, [R1+0x408] ;  /* 0x0004080001127983 */ /* 0x002ea40000300800 */
[----:B------:R-:W2:Y:S02]  /*17210*/  LDL.LU R19, [R1+0x40c] ;  /* 0x00040c0001137983 */ /* 0x000ea40000300800 */
[----:B--2---:R0:W-:Y:S01]  /*17220*/  STL.64 [R1+0x28a0], R18 ;  /* 0x0028a01201007387 */ /* 0x0041e20000100a00 */
[----:B----4-:R-:W-:Y:S03]  /*17230*/  STL.64 [R1+0x2898], R16 ;  /* 0x0028981001007387 */ /* 0x010fe60000100a00 */
[----:B0-----:R-:W2:Y:S01]  /*17240*/  LDL.64 R18, [R1+0x108] ;  /* 0x0001080001127983 */ /* 0x001ea20000100a00 */
[----:B---3--:R-:W-:Y:S03]  /*17250*/  HMMA.16816.F32.BF16 R24, R8, R22, R24 ;  /* 0x000000160818723c */ /* 0x008fe60000041818 */
[----:B--2---:R0:W-:Y:S04]  /*17260*/  STL.64 [R1+0x28b8], R18 ;  /* 0x0028b81201007387 */ /* 0x0041e80000100a00 */
[----:B0-----:R-:W2:Y:S04]  /*17270*/  LDL.64 R18, [R1+0x118] ;  /* 0x0001180001127983 */ /* 0x001ea80000100a00 */
[----:B--2---:R0:W-:Y:S01]  /*17280*/  STL.64 [R1+0x28c0], R18 ;  /* 0x0028c01201007387 */ /* 0x0041e20000100a00 */
[----:B------:R-:W2:Y:S02]  /*17290*/  LDL.LU R16, [R1+0x10] ;  /* 0x0000100001107983 */ /* 0x000ea40000300800 */
[----:B------:R-:W2:Y:S01]  /*172a0*/  LDL.LU R17, [R1+0x14] ;  /* 0x0000140001117983 */ /* 0x000ea20000300800 */
[----:B0-----:R-:W2:Y:S01]  /*172b0*/  LDL.LU R18, [R1+0x18] ;  /* 0x0000180001127983 */ /* 0x001ea20000300800 */
[----:B------:R-:W2:Y:S02]  /*172c0*/  LDL.LU R19, [R1+0x1c] ;  /* 0x00001c0001137983 */ /* 0x000ea40000300800 */
[----:B------:R0:W-:Y:S02]  /*172d0*/  STL.64 [R1+0x2840], R14 ;  /* 0x0028400e01007387 */ /* 0x0001e40000100a00 */
[----:B------:R-:W3:Y:S01]  /*172e0*/  LDL.LU R12, [R1+0x150] ;  /* 0x00015000010c7983 */ /* 0x000ee20000300800 */
[----:B------:R-:W3:Y:S04]  /*172f0*/  LDL.LU R13, [R1+0x154] ;  /* 0x00015400010d7983 */ /* 0x000ee80000300800 */
[----:B0-----:R-:W3:Y:S01]  /*17300*/  LDL.LU R14, [R1+0x158] ;  /* 0x00015800010e7983 */ /* 0x001ee20000300800 */
[----:B------:R-:W3:Y:S02]  /*17310*/  LDL.LU R15, [R1+0x15c] ;  /* 0x00015c00010f7983 */ /* 0x000ee40000300800 */
[----:B------:R-:W-:Y:S02]  /*17320*/  STL.64 [R1+0xcf0], R24 ;  /* 0x000cf01801007387 */ /* 0x000fe40000100a00 */
[----:B------:R0:W-:Y:S02]  /*17330*/  STL.64 [R1+0xcf8], R26 ;  /* 0x000cf81a01007387 */ /* 0x0001e40000100a00 */
[----:B0-----:R-:W3:Y:S01]  /*17340*/  LDL.LU.64 R26, [R1+0x28d8] ;  /* 0x0028d800011a7983 */ /* 0x001ee20000300a00 */
[----:B------:R-:W-:-:S02]  /*17350*/  IMAD.MOV.U32 R3, RZ, RZ, R22 ;  /* 0x000000ffff037224 */ /* 0x000fc400078e0016 */
[----:B------:R-:W-:Y:S02]  /*17360*/  IMAD.MOV.U32 R2, RZ, RZ, R23 ;  /* 0x000000ffff027224 */ /* 0x000fe400078e0017 */
[----:B------:R-:W4:Y:S01]  /*17370*/  LDL.LU.64 R22, [R1+0x28d0] ;  /* 0x0028d00001167983 */ /* 0x000f220000300a00 */
[C---:B---3--:R-:W-:Y:S03]  /*17380*/  HMMA.16816.F32.BF16 R24, R8.reuse, R26, R12 ;  /* 0x0000001a0818723c */ /* 0x048fe6000004180c */
[----:B------:R-:W3:Y:S11]  /*17390*/  LDL.LU R12, [R1+0x3f0] ;  /* 0x0003f000010c7983 */ /* 0x000ef60000300800 */
[----:B------:R-:W-:Y:S09]  /*173a0*/  @!UPT UIADD3 URZ, URZ, URZ, URZ ;  /* 0x0000003f3f3ff290 */ /* 0x000ff2000fffe03f */
[----:B------:R-:W-:Y:S01]  /*173b0*/  STL.64 [R1+0xce0], R24 ;  /* 0x000ce01801007387 */ /* 0x000fe20000100a00 */
[----:B------:R-:W-:Y:S02]  /*173c0*/  STL.64 [R1+0xce8], R26 ;  /* 0x000ce81a01007387 */ /* 0x000fe40000100a00 */
[----:B------:R-:W3:Y:S02]  /*173d0*/  LDL.LU R13, [R1+0x3f4] ;  /* 0x0003f400010d7983 */ /* 0x000ee40000300800 */
[----:B------:R-:W2:Y:S01]  /*173e0*/  LDL.LU R14, [R1+0x3f8] ;  /* 0x0003f800010e7983 */ /* 0x000ea20000300800 */
[----:B------:R-:W2:Y:S01]  /*173f0*/  LDL.LU R15, [R1+0x3fc] ;  /* 0x0003fc00010f7983 */ /* 0x000ea20000300800 */
[C---:B----4-:R-:W-:Y:S03]  /*17400*/  HMMA.16816.F32.BF16 R4, R8.reuse, R22, R4 ;  /* 0x000000160804723c */ /* 0x050fe60000041804 */
[----:B--2---:R-:W-:Y:S01]  /*17410*/  STL.64 [R1+0x28b0], R14 ;  /* 0x0028b00e01007387 */ /* 0x004fe20000100a00 */
[----:B---3--:R0:W-:Y:S03]  /*17420*/  STL.64 [R1+0x28a8], R12 ;  /* 0x0028a80c01007387 */ /* 0x0081e60000100a00 */
[----:B0-----:R-:W2:Y:S01]  /*17430*/  LDL.LU R12, [R1+0x410] ;  /* 0x00041000010c7983 */ /* 0x001ea20000300800 */
[----:B------:R-:W2:Y:S02]  /*17440*/  LDL.LU R13, [R1+0x414] ;  /* 0x00041400010d7983 */ /* 0x000ea40000300800 */
[----:B------:R-:W2:Y:S02]  /*17450*/  LDL.LU R14, [R1+0x418] ;  /* 0x00041800010e7983 */ /* 0x000ea40000300800 */
[----:B------:R-:W2:Y:S01]  /*17460*/  LDL.LU R15, [R1+0x41c] ;  /* 0x00041c00010f7983 */ /* 0x000ea20000300800 */
[----:B------:R-:W3:Y:S10]  /*17470*/  LDL.64 R26, [R1+0xe8] ;  /* 0x0000e800011a7983 */ /* 0x000ef40000100a00 */
[----:B------:R-:W-:Y:S02]  /*17480*/  STL.64 [R1+0xcd0], R4 ;  /* 0x000cd00401007387 */ /* 0x000fe40000100a00 */
[----:B------:R0:W-:Y:S02]  /*17490*/  STL.64 [R1+0xcd8], R6 ;  /* 0x000cd80601007387 */ /* 0x0001e40000100a00 */
[----:B0-----:R-:W4:Y:S02]  /*174a0*/  LDL.LU.64 R6, [R1+0x28c8] ;  /* 0x0028c80001067983 */ /* 0x001f240000300a00 */
[----:B----4-:R-:W-:Y:S02]  /*174b0*/  HMMA.16816.F32.BF16 R8, R8, R6, R16 ;  /* 0x000000060808723c */ /* 0x010fe40000041810 */
[----:B------:R-:W4:Y:S04]  /*174c0*/  LDL.LU.64 R18, [R1+0x28c0] ;  /* 0x0028c00001127983 */ /* 0x000f280000300a00 */
[----:B------:R-:W-:Y:S11]  /*174d0*/  LDSM.16.MT88.4 R4, [R0+0x4100] ;  /* 0x004100000004783b */ /* 0x000ff60000004200 */
[----:B------:R-:W-:Y:S06]  /*174e0*/  @!UPT UIADD3 URZ, URZ, URZ, URZ ;  /* 0x0000003f3f3ff290 */ /* 0x000fec000fffe03f */
[----:B------:R-:W-:Y:S01]  /*174f0*/  STL.64 [R1+0xcc0], R8 ;  /* 0x000cc00801007387 */ /* 0x000fe20000100a00 */
[----:B------:R-:W-:Y:S02]  /*17500*/  STL.64 [R1+0xcc8], R10 ;  /* 0x000cc80a01007387 */ /* 0x000fe40000100a00 */
[----:B------:R-:W0:Y:S02]  /*17510*/  LDSM.16.MT88.4 R8, [R0+0x4180] ;  /* 0x004180000008783b */ /* 0x000e240000004200 */
[----:B0-----:R-:W-:Y:S02]  /*17520*/  STL.64 [R1+0x27a0], R10 ;  /* 0x0027a00a01007387 */ /* 0x001fe40000100a00 */
[----:B------:R0:W-:Y:S02]  /*17530*/  STL.64 [R1+0x2798], R8 ;  /* 0x0027980801007387 */ /* 0x0001e40000100a00 */
[----:B0-----:R-:W4:Y:S01]  /*17540*/  LDL.LU R8, [R1+0x420] ;  /* 0x0004200001087983 */ /* 0x001f220000300800 */
[----:B------:R-:W4:Y:S02]  /*17550*/  LDL.LU R9, [R1+0x424] ;  /* 0x0004240001097983 */ /* 0x000f240000300800 */
[----:B------:R-:W4:Y:S02]  /*17560*/  LDL.LU R10, [R1+0x428] ;  /* 0x00042800010a7983 */ /* 0x000f240000300800 */
[----:B------:R-:W4:Y:S02]  /*17570*/  LDL.LU R11, [R1+0x42c] ;  /* 0x00042c00010b7983 */ /* 0x000f240000300800 */
[C---:B----4-:R-:W-:Y:S11]  /*17580*/  HMMA.16816.F32.BF16 R8, R4.reuse, R18, R8 ;  /* 0x000000120408723c */ /* 0x050ff60000041808 */
[----:B------:R-:W-:Y:S11]  /*17590*/  @!UPT UIADD3 URZ, URZ, URZ, URZ ;  /* 0x0000003f3f3ff290 */ /* 0x000ff6000fffe03f */
[----:B------:R-:W-:Y:S01]  /*175a0*/  @!UPT UIADD3 URZ, URZ, URZ, URZ ;  /* 0x0000003f3f3ff290 */ /* 0x000fe2000fffe03f */
[----:B------:R0:W-:Y:S01]  /*175b0*/  STL.64 [R1+0x620], R8 ;  /* 0x0006200801007387 */ /* 0x0001e20000100a00 */
[----:B------:R1:W-:Y:S02]  /*175c0*/  STL.64 [R1+0x628], R10 ;  /* 0x0006280a01007387 */ /* 0x0003e40000100a00 */
[----:B0-----:R-:W-:Y:S02]  /*175d0*/  IMAD.MOV.U32 R9, RZ, RZ, R18 ;  /* 0x000000ffff097224 */ /* 0x001fe400078e0012 */
[----:B------:R-:W-:Y:S02]  /*175e0*/  IMAD.MOV.U32 R8, RZ, RZ, R19 ;  /* 0x000000ffff087224 */ /* 0x000fe400078e0013 */
[----:B------:R-:W2:Y:S02]  /*175f0*/  LDL.LU.64 R18, [R1+0x28b8] ;  /* 0x0028b80001127983 */ /* 0x000ea40000300a00 */
[----:B--2---:R-:W-:Y:S01]  /*17600*/  HMMA.16816.F32.BF16 R12, R4, R18, R12 ;  /* 0x00000012040c723c */ /* 0x004fe2000004180c */
[----:B-1----:R-:W-:-:S02]  /*17610*/  IMAD.MOV.U32 R11, RZ, RZ, R18 ;  /* 0x000000ffff0b7224 */ /* 0x002fc400078e0012 */
[----:B------:R-:W-:Y:S11]  /*17620*/  IMAD.MOV.U32 R10, RZ, RZ, R19 ;  /* 0x000000ffff0a7224 */ /* 0x000ff600078e0013 */
[----:B------:R-:W-:Y:S09]  /*17630*/  @!UPT UIADD3 URZ, URZ, URZ, URZ ;  /* 0x0000003f3f3ff290 */ /* 0x000ff2000fffe03f */
[----:B------:R-:W-:Y:S01]  /*17640*/  STL.64 [R1+0x610], R12 ;  /* 0x0006100c01007387 */ /* 0x000fe20000100a00 */
[----:B------:R0:W-:Y:S03]  /*17650*/  STL.64 [R1+0x618], R14 ;  /* 0x0006180e01007387 */ /* 0x0001e60000100a00 */
[----:B0-----:R-:W3:Y:S01]  /*17660*/  LDL.LU.64 R14, [R1+0x28b0] ;  /* 0x0028b000010e7983 */ /* 0x001ee20000300a00 */
[----:B------:R-:W3:Y:S02]  /*17670*/  LDL.LU.64 R12, [R1+0x28a8] ;  /* 0x0028a800010c7983 */ /* 0x000ee40000300a00 */
[----:B------:R-:W2:Y:S02]  /*17680*/  LDL.LU.64 R18, [R1+0x28a0] ;  /* 0x0028a00001127983 */ /* 0x000ea40000300a00 */
[----:B------:R-:W2:Y:S01]  /*17690*/  LDL.LU.64 R16, [R1+0x2898] ;  /* 0x0028980001107983 */ /* 0x000ea20000300a00 */
[----:B------:R-:W-:Y:S01]  /*176a0*/  STL.64 [R1+0x27b8], R10 ;  /* 0x0027b80a01007387 */ /* 0x000fe20000100a00 */
[----:B------:R0:W-:Y:S03]  /*176b0*/  STL.64 [R1+0x27b0], R8 ;  /* 0x0027b00801007387 */ /* 0x0001e60000100a00 */
[----:B0-----:R-:W4:Y:S01]  /*176c0*/  LDL.LU R8, [R1+0x180] ;  /* 0x0001800001087983 */ /* 0x001f220000300800 */
[----:B------:R-:W4:Y:S02]  /*176d0*/  LDL.LU R9, [R1+0x184] ;  /* 0x0001840001097983 */ /* 0x000f240000300800 */
[----:B------:R-:W2:Y:S02]  /*176e0*/  LDL.LU R10, [R1+0x188] ;  /* 0x00018800010a7983 */ /* 0x000ea40000300800 */
[----:B------:R-:W2:Y:S02]  /*176f0*/  LDL.LU R11, [R1+0x18c] ;  /* 0x00018c00010b7983 */ /* 0x000ea40000300800 */
[----:B--2---:R0:W-:Y:S01]  /*17700*/  STL.64 [R1+0x27c8], R10 ;  /* 0x0027c80a01007387 */ /* 0x0041e20000100a00 */
[----:B----4-:R-:W-:Y:S03]  /*17710*/  STL.64 [R1+0x27c0], R8 ;  /* 0x0027c00801007387 */ /* 0x010fe60000100a00 */
[----:B0-----:R-:W2:Y:S04]  /*17720*/  LDL.64 R10, [R1+0x48] ;  /* 0x00004800010a7983 */ /* 0x001ea80000100a00 */
[----:B--2---:R0:W-:Y:S04]  /*17730*/  STL.64 [R1+0x27e0], R10 ;  /* 0x0027e00a01007387 */ /* 0x0041e80000100a00 */
[----:B0-----:R-:W2:Y:S02]  /*17740*/  LDL.64 R10, [R1+0xf8] ;  /* 0x0000f800010a7983 */ /* 0x001ea40000100a00 */
        /* <DEDUP_REMOVED lines=8> */
[----:B------:R-:W-:Y:S02]  /*177d0*/  IMAD.MOV.U32 R10, RZ, RZ, R3 ;  /* 0x000000ffff0a7224 */ /* 0x000fe400078e0003 */
[----:B------:R-:W-:Y:S01]  /*177e0*/  IMAD.MOV.U32 R11, RZ, RZ, R2 ;  /* 0x000000ffff0b7224 */ /* 0x000fe200078e0002 */
[----:B--2---:R-:W-:Y:S01]  /*177f0*/  STL.64 [R1+0x2860], R18 ;  /* 0x0028601201007387 */ /* 0x004fe20000100a00 */
[----:B------:R-:W-:Y:S03]  /*17800*/  STL.64 [R1+0x2858], R16 ;  /* 0x0028581001007387 */ /* 0x000fe60000100a00 */
[----:B------:R3:W-:Y:S02]  /*17810*/  STL.64 [R1+0x27f8], R10 ;  /* 0x0027f80a01007387 */ /* 0x0007e40000100a00 */
[----:B---3--:R-:W-:Y:S11]  /*17820*/  HMMA.16816.F32.BF16 R8, R4, R26, R12 ;  /* 0x0000001a0408723c */ /* 0x008ff6000004180c */
[----:B------:R-:W-:Y:S11]  /*17830*/  @!UPT UIADD3 URZ, URZ, URZ, URZ ;  /* 0x0000003f3f3ff290 */ /* 0x000ff6000fffe03f */
[----:B------:R-:W-:Y:S01]  /*17840*/  @!UPT UIADD3 URZ, URZ, URZ, URZ ;  /* 0x0000003f3f3ff290 */ /* 0x000fe2000fffe03f */
[----:B------:R0:W-:Y:S01]  /*17850*/  STL.64 [R1+0x3f0], R8 ;  /* 0x0003f00801007387 */ /* 0x0001e20000100a00 */
[----:B------:R1:W-:Y:S03]  /*17860*/  STL.64 [R1+0x3f8], R10 ;  /* 0x0003f80a01007387 */ /* 0x0003e60000100a00 */
[----:B0-----:R-:W2:Y:S01]  /*17870*/  LDL.LU R8, [R1+0x260] ;  /* 0x0002600001087983 */ /* 0x001ea20000300800 */
[----:B------:R-:W2:Y:S02]  /*17880*/  LDL.LU R9, [R1+0x264] ;  /* 0x0002640001097983 */ /* 0x000ea40000300800 */
[----:B-1----:R-:W3:Y:S02]  /*17890*/  LDL.LU R10, [R1+0x268] ;  /* 0x00026800010a7983 */ /* 0x002ee40000300800 */
[----:B------:R-:W3:Y:S01]  /*178a0*/  LDL.LU R11, [R1+0x26c] ;  /* 0x00026c00010b7983 */ /* 0x000ee20000300800 */
[----:B------:R-:W4:Y:S01]  /*178b0*/  LDL.LU R12, [R1+0x390] ;  /* 0x00039000010c7983 */ /* 0x000f220000300800 */
[----:B------:R-:W4:Y:S02]  /*178c0*/  LDL.LU R13, [R1+0x394] ;  /* 0x00039400010d7983 */ /* 0x000f240000300800 */
[----:B------:R-:W2:Y:S02]  /*178d0*/  LDL.LU R14, [R1+0x398] ;  /* 0x00039800010e7983 */ /* 0x000ea40000300800 */
[----:B------:R-:W2:Y:S02]  /*178e0*/  LDL.LU R15, [R1+0x39c] ;  /* 0x00039c00010f7983 */ /* 0x000ea40000300800 */
[----:B--2---:R-:W-:Y:S01]  /*178f0*/  STL.64 [R1+0x2850], R14 ;  /* 0x0028500e01007387 */ /* 0x004fe20000100a00 */
[----:B----4-:R0:W-:Y:S03]  /*17900*/  STL.64 [R1+0x2848], R12 ;  /* 0x0028480c01007387 */ /* 0x0101e60000100a00 */
[----:B0-----:R-:W2:Y:S01]  /*17910*/  LDL.LU R12, [R1+0x3b0] ;  /* 0x0003b000010c7983 */ /* 0x001ea20000300800 */
[----:B------:R-:W2:Y:S02]  /*17920*/  LDL.LU R13, [R1+0x3b4] ;  /* 0x0003b400010d7983 */ /* 0x000ea40000300800 */
[----:B------:R-:W4:Y:S02]  /*17930*/  LDL.LU R14, [R1+0x3b8] ;  /* 0x0003b800010e7983 */ /* 0x000f240000300800 */
[----:B------:R-:W4:Y:S02]  /*17940*/  LDL.LU R15, [R1+0x3bc] ;  /* 0x0003bc00010f7983 */ /* 0x000f240000300800 */
[----:B----4-:R-:W-:Y:S01]  /*17950*/  STL.64 [R1+0x2870], R14 ;  /* 0x0028700e01007387 */ /* 0x010fe20000100a00 */
[----:B--2---:R0:W-:Y:S03]  /*17960*/  STL.64 [R1+0x2868], R12 ;  /* 0x0028680c01007387 */ /* 0x0041e60000100a00 */
[----:B0-----:R-:W2:Y:S01]  /*17970*/  LDL.LU R12, [R1+0x3d0] ;  /* 0x0003d000010c7983 */ /* 0x001ea20000300800 */
[----:B------:R-:W2:Y:S02]  /*17980*/  LDL.LU R13, [R1+0x3d4] ;  /* 0x0003d400010d7983 */ /* 0x000ea40000300800 */
[----:B------:R-:W4:Y:S02]  /*17990*/  LDL.LU R14, [R1+0x3d8] ;  /* 0x0003d800010e7983 */ /* 0x000f240000300800 */
[----:B------:R-:W4:Y:S02]  /*179a0*/  LDL.LU R15, [R1+0x3dc] ;  /* 0x0003dc00010f7983 */ /* 0x000f240000300800 */
[----:B------:R-:W-:-:S02]  /*179b0*/  IMAD.MOV.U32 R21, RZ, RZ, R26 ;  /* 0x000000ffff157224 */ /* 0x000fc400078e001a */
[----:B------:R-:W-:Y:S01]  /*179c0*/  IMAD.MOV.U32 R20, RZ, RZ, R27 ;  /* 0x000000ffff147224 */ /* 0x000fe200078e001b */
[----:B----4-:R-:W-:Y:S01]  /*179d0*/  STL.64 [R1+0x2888], R14 ;  /* 0x0028880e01007387 */ /* 0x010fe20000100a00 */
[----:B--2---:R0:W-:Y:S03]  /*179e0*/  STL.64 [R1+0x2880], R12 ;  /* 0x0028800c01007387 */ /* 0x0041e60000100a00 */
[----:B0-----:R-:W2:Y:S01]  /*179f0*/  LDL.LU R12, [R1+0x3e0] ;  /* 0x0003e000010c7983 */ /* 0x001ea20000300800 */
[----:B------:R-:W2:Y:S02]  /*17a00*/  LDL.LU R13, [R1+0x3e4] ;  /* 0x0003e400010d7983 */ /* 0x000ea40000300800 */
[----:B------:R-:W2:Y:S02]  /*17a10*/  LDL.LU R14, [R1+0x3e8] ;  /* 0x0003e800010e7983 */ /* 0x000ea40000300800 */
[----:B------:R-:W2:Y:S01]  /*17a20*/  LDL.LU R15, [R1+0x3ec] ;  /* 0x0003ec00010f7983 */ /* 0x000ea20000300800 */
[----:B------:R-:W2:Y:S04]  /*17a30*/  LDL.64 R26, [R1+0xd8] ;  /* 0x0000d800011a7983 */ /* 0x000ea80000100a00 */
[----:B------:R-:W4:Y:S01]  /*17a40*/  LDL.64 R18, [R1+0xb8] ;  /* 0x0000b80001127983 */ /* 0x000f220000100a00 */
[----:B---3--:R0:W-:Y:S02]  /*17a50*/  STL.64 [R1+0x2808], R10 ;  /* 0x0028080a01007387 */ /* 0x0081e40000100a00 */
[----:B------:R-:W-:Y:S01]  /*17a60*/  STL.64 [R1+0x2800], R8 ;  /* 0x0028000801007387 */ /* 0x000fe20000100a00 */
[----:B0-----:R-:W3:Y:S04]  /*17a70*/  LDL.64 R10, [R1+0x78] ;  /* 0x00007800010a7983 */ /* 0x001ee80000100a00 */
[----:B---3--:R0:W-:Y:S04]  /*17a80*/  STL.64 [R1+0x2820], R10 ;  /* 0x0028200a01007387 */ /* 0x0081e80000100a00 */
[----:B0-----:R-:W3:Y:S04]  /*17a90*/  LDL.64 R10, [R1+0x88] ;  /* 0x00008800010a7983 */ /* 0x001ee80000100a00 */
[----:B---3--:R0:W-:Y:S04]  /*17aa0*/  STL.64 [R1+0x2838], R10 ;  /* 0x0028380a01007387 */ /* 0x0081e80000100a00 */
[----:B0-----:R-:W3:Y:S01]  /*17ab0*/  LDL.64 R10, [R1+0x98] ;  /* 0x00009800010a7983 */ /* 0x001ee20000100a00 */
[----:B------:R-:W-:Y:S02]  /*17ac0*/  STL.64 [R1+0x27d8], R22 ;  /* 0x0027d81601007387 */ /* 0x000fe40000100a00 */
[----:B------:R0:W-:Y:S02]  /*17ad0*/  STL.64 [R1+0x27d0], R20 ;  /* 0x0027d01401007387 */ /* 0x0001e40000100a00 */
[----:B0-----:R-:W2:Y:S01]  /*17ae0*/  LDL.LU R20, [R1+0x190] ;  /* 0x0001900001147983 */ /* 0x001ea20000300800 */
[----:B------:R-:W2:Y:S02]  /*17af0*/  LDL.LU R21, [R1+0x194] ;  /* 0x0001940001157983 */ /* 0x000ea40000300800 */
[----:B------:R-:W2:Y:S02]  /*17b00*/  LDL.LU R22, [R1+0x198] ;  /* 0x0001980001167983 */ /* 0x000ea40000300800 */
[----:B------:R-:W2:Y:S02]  /*17b10*/  LDL.LU R23, [R1+0x19c] ;  /* 0x00019c0001177983 */ /* 0x000ea40000300800 */
[----:B--2---:R-:W-:Y:S01]  /*17b20*/  STL.64 [R1+0x27f0], R22 ;  /* 0x0027f01601007387 */ /* 0x004fe20000100a00 */
[----:B------:R0:W-:Y:S03]  /*17b30*/  STL.64 [R1+0x27e8], R20 ;  /* 0x0027e81401007387 */ /* 0x0001e60000100a00 */
[----:B0-----:R-:W2:Y:S01]  /*17b40*/  LDL.LU R20, [R1+0x1a0] ;  /* 0x0001a00001147983 */ /* 0x001ea20000300800 */
[----:B------:R-:W2:Y:S02]  /*17b50*/  LDL.LU R21, [R1+0x1a4] ;  /* 0x0001a40001157983 */ /* 0x000ea40000300800 */
[----:B------:R-:W2:Y:S02]  /*17b60*/  LDL.LU R22, [R1+0x1a8] ;  /* 0x0001a80001167983 */ /* 0x000ea40000300800 */
[----:B------:R-:W2:Y:S01]  /*17b70*/  LDL.LU R23, [R1+0x1ac] ;  /* 0x0001ac0001177983 */ /* 0x000ea20000300800 */
[----:B------:R-:W-:Y:S01]  /*17b80*/  HMMA.16816.F32.BF16 R12, R4, R26, R12 ;  /* 0x0000001a040c723c */ /* 0x000fe2000004180c */
        /* <DEDUP_REMOVED lines=8> */
[----:B--2---:R-:W-:Y:S01]  /*17c10*/  STL.64 [R1+0x2830], R22 ;  /* 0x0028301601007387 */ /* 0x004fe20000100a00 */
[----:B------:R0:W-:Y:S03]  /*17c20*/  STL.64 [R1+0x2828], R20 ;  /* 0x0028281401007387 */ /* 0x0001e60000100a00 */
[----:B0-----:R-:W2:Y:S01]  /*17c30*/  LDL.LU R20, [R1+0x280] ;  /* 0x0002800001147983 */ /* 0x001ea20000300800 */
[----:B------:R-:W2:Y:S02]  /*17c40*/  LDL.LU R21, [R1+0x284] ;  /* 0x0002840001157983 */ /* 0x000ea40000300800 */
[----:B------:R-:W2:Y:S02]  /*17c50*/  LDL.LU R22, [R1+0x288] ;  /* 0x0002880001167983 */ /* 0x000ea40000300800 */
[----:B------:R-:W2:Y:S01]  /*17c60*/  LDL.LU R23, [R1+0x28c] ;  /* 0x00028c0001177983 */ /* 0x000ea20000300800 */
        /* <DEDUP_REMOVED lines=10> */
[----:B0-----:R-:W2:Y:S01]  /*17d10*/  LDL.LU.64 R14, [R1+0x2870] ;  /* 0x00287000010e7983 */ /* 0x001ea20000300a00 */
[----:B------:R-:W2:Y:S02]  /*17d20*/  LDL.LU.64 R12, [R1+0x2868] ;  /* 0x00286800010c7983 */ /* 0x000ea40000300a00 */
[----:B------:R0:W-:Y:S02]  /*17d30*/  STL.64 [R1+0x2720], R26 ;  /* 0x0027201a01007387 */ /* 0x0001e40000100a00 */
[----:B------:R-:W4:Y:S01]  /*17d40*/  LDL.LU R24, [R1+0x3c0] ;  /* 0x0003c00001187983 */ /* 0x000f220000300800 */
[----:B------:R-:W4:Y:S04]  /*17d50*/  LDL.LU R25, [R1+0x3c4] ;  /* 0x0003c40001197983 */ /* 0x000f280000300800 */
[----:B0-----:R-:W4:Y:S01]  /*17d60*/  LDL.LU R26, [R1+0x3c8] ;  /* 0x0003c800011a7983 */ /* 0x001f220000300800 */
[----:B------:R-:W4:Y:S02]  /*17d70*/  LDL.LU R27, [R1+0x3cc] ;  /* 0x0003cc00011b7983 */ /* 0x000f240000300800 */
[C---:B----4-:R-:W-:Y:S11]  /*17d80*/  HMMA.16816.F32.BF16 R24, R4.reuse, R18, R24 ;  /* 0x000000120418723c */ /* 0x050ff60000041818 */
[----:B------:R-:W-:Y:S11]  /*17d90*/  @!UPT UIADD3 URZ, URZ, URZ, URZ ;  /* 0x0000003f3f3ff290 */ /* 0x000ff6000fffe03f */
[----:B------:R-:W-:Y:S01]  /*17da0*/  @!UPT UIADD3 URZ, URZ, URZ, URZ ;  /* 0x0000003f3f3ff290 */ /* 0x000fe2000fffe03f */
[----:B------:R-:W-:Y:S01]  /*17db0*/  STL.64 [R1+0x9c0], R24 ;  /* 0x0009c01801007387 */ /* 0x000fe20000100a00 */
[----:B------:R0:W-:Y:S02]  /*17dc0*/  STL.64 [R1+0x9c8], R26 ;  /* 0x0009c81a01007387 */ /* 0x0001e40000100a00 */
[----:B0-----:R-:W-:Y:S02]  /*17dd0*/  IMAD.MOV.U32 R27, RZ, RZ, R18 ;  /* 0x000000ffff1b7224 */ /* 0x001fe400078e0012 */
[----:B------:R-:W-:Y:S02]  /*17de0*/  IMAD.MOV.U32 R26, RZ, RZ, R19 ;  /* 0x000000ffff1a7224 */ /* 0x000fe400078e0013 */
[----:B------:R-:W2:Y:S01]  /*17df0*/  LDL.LU.64 R18, [R1+0x2860] ;  /* 0x0028600001127983 */ /* 0x000ea20000300a00 */
[----:B------:R-:W4:Y:S01]  /*17e00*/  LDL.LU.64 R16, [R1+0x2858] ;  /* 0x0028580001107983 */ /* 0x000f220000300a00 */
[C---:B--2---:R-:W-:Y:S11]  /*17e10*/  HMMA.16816.F32.BF16 R12, R4.reuse, R18, R12 ;  /* 0x00000012040c723c */ /* 0x044ff6000004180c */
[----:B------:R-:W-:Y:S11]  /*17e20*/  @!UPT UIADD3 URZ, URZ, URZ, URZ ;  /* 0x0000003f3f3ff290 */ /* 0x000ff6000fffe03f */
[----:B------:R-:W-:Y:S01]  /*17e30*/  @!UPT UIADD3 URZ, URZ, URZ, URZ ;  /* 0x0000003f3f3ff290 */ /* 0x000fe2000fffe03f */
[----:B------:R-:W-:Y:S01]  /*17e40*/  STL.64 [R1+0xa50], R12 ;  /* 0x000a500c01007387 */ /* 0x000fe20000100a00 */
[----:B------:R0:W-:Y:S03]  /*17e50*/  STL.64 [R1+0xa58], R14 ;  /* 0x000a580e01007387 */ /* 0x0001e60000100a00 */
[----:B0-----:R-:W3:Y:S01]  /*17e60*/  LDL.LU.64 R14, [R1+0x2850] ;  /* 0x00285000010e7983 */ /* 0x001ee20000300a00 */
[----:B------:R-:W3:Y:S02]  /*17e70*/  LDL.LU.64 R12, [R1+0x2848] ;  /* 0x00284800010c7983 */ /* 0x000ee40000300a00 */
[----:B------:R-:W-:Y:S01]  /*17e80*/  STL.64 [R1+0x27a8], R18 ;  /* 0x0027a81201007387 */ /* 0x000fe20000100a00 */
[C---:B---3--:R-:W-:Y:S11]  /*17e90*/  HMMA.16816.F32.BF16 R12, R4.reuse, R10, R12 ;  /* 0x0000000a040c723c */ /* 0x048ff6000004180c */
[----:B------:R-:W-:Y:S11]  /*17ea0*/  @!UPT UIADD3 URZ, URZ, URZ, URZ ;  /* 0x0000003f3f3ff290 */ /* 0x000ff6000fffe03f */
[----:B------:R-:W-:Y:S01]  /*17eb0*/  @!UPT UIADD3 URZ, URZ, URZ, URZ ;  /* 0x0000003f3f3ff290 */ /* 0x000fe2000fffe03f */
[----:B------:R0:W-:Y:S01]  /*17ec0*/  STL.64 [R1+0xaf0], R12 ;  /* 0x000af00c01007387 */ /* 0x0001e20000100a00 */
[----:B------:R1:W-:Y:S02]  /*17ed0*/  STL.64 [R1+0xaf8], R14 ;  /* 0x000af80e01007387 */ /* 0x0003e40000100a00 */
[----:B0-----:R-:W-:Y:S01]  /*17ee0*/  IMAD.MOV.U32 R13, RZ, RZ, R10 ;  /* 0x000000ffff0d7224 */ /* 0x001fe200078e000a */
[----:B-1----:R-:W2:Y:S01]  /*17ef0*/  LDL.LU.64 R14, [R1+0x2840] ;  /* 0x00284000010e7983 */ /* 0x002ea20000300a00 */
        /* <DEDUP_REMOVED lines=19> */
[----:B------:R-:W2:Y:S02]  /*18030*/  LDL.LU.64 R10, [R1+0x2808] ;  /* 0x00280800010a7983 */ /* 0x000ea40000300a00 */
[----:B------:R-:W2:Y:S02]  /*18040*/  LDL.LU.64 R8, [R1+0x2800] ;  /* 0x0028000001087983 */ /* 0x000ea40000300a00 */
[----:B--2---:R-:W-:Y:S11]  /*18050*/  HMMA.16816.F32.BF16 R8, R4, R14, R8 ;  /* 0x0000000e0408723c */ /* 0x004ff60000041808 */
[----:B------:R-:W-:Y:S11]  /*18060*/  @!UPT UIADD3 URZ, URZ, URZ, URZ ;  /* 0x0000003f3f3ff290 */ /* 0x000ff6000fffe03f */
[----:B------:R-:W-:Y:S01]  /*18070*/  @!UPT UIADD3 URZ, URZ, URZ, URZ ;  /* 0x0000003f3f3ff290 */ /* 0x000fe2000fffe03f */
[----:B------:R-:W-:Y:S01]  /*18080*/  STL.64 [R1+0xbc0], R8 ;  /* 0x000bc00801007387 */ /* 0x000fe20000100a00 */
[----:B------:R0:W-:Y:S03]  /*18090*/  STL.64 [R1+0xbc8], R10 ;  /* 0x000bc80a01007387 */ /* 0x0001e60000100a00 */
[----:B0-----:R-:W3:Y:S01]  /*180a0*/  LDL.LU.64 R10, [R1+0x27f8] ;  /* 0x0027f800010a7983 */ /* 0x001ee20000300a00 */
[----:B------:R0:W-:Y:S02]  /*180b0*/  STL.64 [R1+0x26c0], R14 ;  /* 0x0026c00e01007387 */ /* 0x0001e40000100a00 */
[----:B0-----:R-:W-:Y:S02]  /*180c0*/  IMAD.MOV.U32 R14, RZ, RZ, R3 ;  /* 0x000000ffff0e7224 */ /* 0x001fe400078e0003 */
[----:B------:R-:W-:-:S05]  /*180d0*/  IMAD.MOV.U32 R15, RZ, RZ, R2 ;  /* 0x000000ffff0f7224 */ /* 0x000fca00078e0002 */
[----:B------:R-:W-:Y:S01]  /*180e0*/  STL.64 [R1+0x26d8], R14 ;  /* 0x0026d80e01007387 */ /* 0x000fe20000100a00 */
[C---:B---3--:R-:W-:Y:S03]  /*180f0*/  HMMA.16816.F32.BF16 R8, R4.reuse, R10, R20 ;  /* 0x0000000a0408723c */ /* 0x048fe60000041814 */
[----:B------:R-:W2:Y:S01]  /*18100*/  LDL.LU.64 R22, [R1+0x27f0] ;  /* 0x0027f00001167983 */ /* 0x000ea20000300a00 */
[----:B------:R-:W2:Y:S11]  /*18110*/  LDL.LU.64 R20, [R1+0x27e8] ;  /* 0x0027e80001147983 */ /* 0x000eb60000300a00 */
[----:B------:R-:W-:Y:S08]  /*18120*/  @!UPT UIADD3 URZ, URZ, URZ, URZ ;  /* 0x0000003f3f3ff290 */ /* 0x000ff0000fffe03f */
[----:B------:R-:W-:Y:S01]  /*18130*/  STL.64 [R1+0xc90], R8 ;  /* 0x000c900801007387 */ /* 0x000fe20000100a00 */
[----:B------:R0:W-:Y:S03]  /*18140*/  STL.64 [R1+0xc98], R10 ;  /* 0x000c980a01007387 */ /* 0x0001e60000100a00 */
[----:B0-----:R-:W2:Y:S02]  /*18150*/  LDL.LU.64 R10, [R1+0x27e0] ;  /* 0x0027e000010a7983 */ /* 0x001ea40000300a00 */
[----:B--2---:R-:W-:Y:S01]  /*18160*/  HMMA.16816.F32.BF16 R20, R4, R10, R20 ;  /* 0x0000000a0414723c */ /* 0x004fe20000041814 */
[----:B------:R-:W-:Y:S02]  /*18170*/  IMAD.MOV.U32 R3, RZ, RZ, R10 ;  /* 0x000000ffff037224 */ /* 0x000fe400078e000a */
[----:B------:R-:W-:Y:S11]  /*18180*/  IMAD.MOV.U32 R2, RZ, RZ, R11 ;  /* 0x000000ffff027224 */ /* 0x000ff600078e000b */
[----:B------:R-:W-:Y:S09]  /*18190*/  @!UPT UIADD3 URZ, URZ, URZ, URZ ;  /* 0x0000003f3f3ff290 */ /* 0x000ff2000fffe03f */
[----:B------:R-:W-:Y:S01]  /*181a0*/  STL.64 [R1+0xc80], R20 ;  /* 0x000c801401007387 */ /* 0x000fe20000100a00 */
[----:B------:R0:W-:Y:S03]  /*181b0*/  STL.64 [R1+0xc88], R22 ;  /* 0x000c881601007387 */ /* 0x0001e60000100a00 */
[----:B0-----:R-:W2:Y:S01]  /*181c0*/  LDL.LU.64 R22, [R1+0x27d8] ;  /* 0x0027d80001167983 */ /* 0x001ea20000300a00 */
[----:B------:R-:W3:Y:S02]  /*181d0*/  LDL.LU.64 R20, [R1+0x27d0] ;  /* 0x0027d00001147983 */ /* 0x000ee40000300a00 */
[----:B------:R-:W2:Y:S02]  /*181e0*/  LDL.LU.64 R10, [R1+0x27c8] ;  /* 0x0027c800010a7983 */ /* 0x000ea40000300a00 */
[----:B------:R-:W2:Y:S02]  /*181f0*/  LDL.LU.64 R8, [R1+0x27c0] ;  /* 0x0027c00001087983 */ /* 0x000ea40000300a00 */
[----:B------:R-:W-:-:S02]  /*18200*/  IMAD.MOV.U32 R14, RZ, RZ, R13 ;  /* 0x000000ffff0e7224 */ /* 0x000fc400078e000d */
[----:B------:R-:W-:Y:S01]  /*18210*/  IMAD.MOV.U32 R15, RZ, RZ, R12 ;  /* 0x000000ffff0f7224 */ /* 0x000fe200078e000c */
[----:B--2---:R-:W-:Y:S11]  /*18220*/  HMMA.16816.F32.BF16 R8, R4, R22, R8 ;  /* 0x000000160408723c */ /* 0x004ff60000041808 */
[----:B------:R-:W-:Y:S11]  /*18230*/  @!UPT UIADD3 URZ, URZ, URZ, URZ ;  /* 0x0000003f3f3ff290 */ /* 0x000ff6000fffe03f */
[----:B------:R-:W-:Y:S01]  /*18240*/  @!UPT UIADD3 URZ, URZ, URZ, URZ ;  /* 0x0000003f3f3ff290 */ /* 0x000fe2000fffe03f */
[----:B------:R-:W-:Y:S01]  /*18250*/  STL.64 [R1+0xc70], R8 ;  /* 0x000c700801007387 */ /* 0x000fe20000100a00 */
[----:B------:R0:W-:Y:S03]  /*18260*/  STL.64 [R1+0xc78], R10 ;  /* 0x000c780a01007387 */ /* 0x0001e60000100a00 */
[----:B0-----:R-:W2:Y:S01]  /*18270*/  LDL.LU.64 R10, [R1+0x27b8] ;  /* 0x0027b800010a7983 */ /* 0x001ea20000300a00 */
[----:B------:R-:W2:Y:S02]  /*18280*/  LDL.LU.64 R8, [R1+0x27b0] ;  /* 0x0027b00001087983 */ /* 0x000ea40000300a00 */
[----:B------:R0:W-:Y:S02]  /*18290*/  STL.64 [R1+0x26f0], R14 ;  /* 0x0026f00e01007387 */ /* 0x0001e40000100a00 */
[----:B------:R-:W2:Y:S01]  /*182a0*/  LDL.LU R12, [R1+0x4f0] ;  /* 0x0004f000010c7983 */ /* 0x000ea20000300800 */
[----:B------:R-:W2:Y:S04]  /*182b0*/  LDL.LU R13, [R1+0x4f4] ;  /* 0x0004f400010d7983 */ /* 0x000ea80000300800 */
[----:B0-----:R-:W2:Y:S01]  /*182c0*/  LDL.LU R14, [R1+0x4f8] ;  /* 0x0004f800010e7983 */ /* 0x001ea20000300800 */
[----:B------:R-:W2:Y:S03]  /*182d0*/  LDL.LU R15, [R1+0x4fc] ;  /* 0x0004fc00010f7983 */ /* 0x000ea60000300800 */
[----:B--2---:R0:W-:Y:S01]  /*182e0*/  STL.64 [R1+0x2700], R14 ;  /* 0x0027000e01007387 */ /* 0x0041e20000100a00 */
[----:B------:R1:W-:Y:S02]  /*182f0*/  STL.64 [R1+0x26f8], R12 ;  /* 0x0026f80c01007387 */ /* 0x0003e40000100a00 */
[----:B0-----:R-:W-:-:S02]  /*18300*/  IMAD.MOV.U32 R14, RZ, RZ, R27 ;  /* 0x000000ffff0e7224 */ /* 0x001fc400078e001b */
[----:B------:R-:W-:-:S05]  /*18310*/  IMAD.MOV.U32 R15, RZ, RZ, R26 ;  /* 0x000000ffff0f7224 */ /* 0x000fca00078e001a */
[----:B------:R0:W-:Y:S01]  /*18320*/  STL.64 [R1+0x2718], R14 ;  /* 0x0027180e01007387 */ /* 0x0001e20000100a00 */
[----:B-1----:R-:W2:Y:S02]  /*18330*/  LDL.LU R12, [R1+0x4e0] ;  /* 0x0004e000010c7983 */ /* 0x002ea40000300800 */
[----:B------:R-:W2:Y:S01]  /*18340*/  LDL.LU R13, [R1+0x4e4] ;  /* 0x0004e400010d7983 */ /* 0x000ea20000300800 */
[----:B0-----:R-:W2:Y:S01]  /*18350*/  LDL.LU R14, [R1+0x4e8] ;  /* 0x0004e800010e7983 */ /* 0x001ea20000300800 */
[----:B------:R-:W2:Y:S02]  /*18360*/  LDL.LU R15, [R1+0x4ec] ;  /* 0x0004ec00010f7983 */ /* 0x000ea40000300800 */
[----:B------:R-:W-:Y:S02]  /*18370*/  IMAD.MOV.U32 R26, RZ, RZ, R29 ;  /* 0x000000ffff1a7224 */ /* 0x000fe400078e001d */
[----:B------:R-:W-:Y:S01]  /*18380*/  IMAD.MOV.U32 R27, RZ, RZ, R28 ;  /* 0x000000ffff1b7224 */ /* 0x000fe200078e001c */
[----:B--2---:R-:W-:Y:S01]  /*18390*/  STL.64 [R1+0x2730], R14 ;  /* 0x0027300e01007387 */ /* 0x004fe20000100a00 */
[----:B------:R0:W-:Y:S03]  /*183a0*/  STL.64 [R1+0x2728], R12 ;  /* 0x0027280c01007387 */ /* 0x0001e60000100a00 */
[----:B------:R3:W-:Y:S01]  /*183b0*/  STL.64 [R1+0x2738], R26 ;  /* 0x0027381a01007387 */ /* 0x0007e20000100a00 */
[----:B0-----:R-:W2:Y:S01]  /*183c0*/  LDL.LU R12, [R1+0x4c0] ;  /* 0x0004c000010c7983 */ /* 0x001ea20000300800 */
[----:B------:R-:W2:Y:S02]  /*183d0*/  LDL.LU R13, [R1+0x4c4] ;  /* 0x0004c400010d7983 */ /* 0x000ea40000300800 */
[----:B------:R-:W2:Y:S02]  /*183e0*/  LDL.LU R14, [R1+0x4c8] ;  /* 0x0004c800010e7983 */ /* 0x000ea40000300800 */
[----:B------:R-:W2:Y:S02]  /*183f0*/  LDL.LU R15, [R1+0x4cc] ;  /* 0x0004cc00010f7983 */ /* 0x000ea40000300800 */
[----:B---3--:R-:W-:-:S02]  /*18400*/  IMAD.MOV.U32 R26, RZ, RZ, R21 ;  /* 0x000000ffff1a7224 */ /* 0x008fc400078e0015 */
[----:B------:R-:W-:Y:S01]  /*18410*/  IMAD.MOV.U32 R27, RZ, RZ, R20 ;  /* 0x000000ffff1b7224 */ /* 0x000fe200078e0014 */
[----:B--2---:R-:W-:Y:S01]  /*18420*/  STL.64 [R1+0x2748], R14 ;  /* 0x0027480e01007387 */ /* 0x004fe20000100a00 */
[----:B------:R0:W-:Y:S03]  /*18430*/  STL.64 [R1+0x2740], R12 ;  /* 0x0027400c01007387 */ /* 0x0001e60000100a00 */
[----:B------:R4:W-:Y:S01]  /*18440*/  STL.64 [R1+0x2750], R26 ;  /* 0x0027501a01007387 */ /* 0x0009e20000100a00 */
[----:B0-----:R-:W2:Y:S01]  /*18450*/  LDL.LU R12, [R1+0x480] ;  /* 0x00048000010c7983 */ /* 0x001ea20000300800 */
[----:B------:R-:W2:Y:S02]  /*18460*/  LDL.LU R13, [R1+0x484] ;  /* 0x00048400010d7983 */ /* 0x000ea40000300800 */
[----:B------:R-:W3:Y:S02]  /*18470*/  LDL.LU R14, [R1+0x488] ;  /* 0x00048800010e7983 */ /* 0x000ee40000300800 */
[----:B------:R-:W3:Y:S02]  /*18480*/  LDL.LU R15, [R1+0x48c] ;  /* 0x00048c00010f7983 */ /* 0x000ee40000300800 */
[----:B----4-:R-:W-:-:S02]  /*18490*/  IMAD.MOV.U32 R26, RZ, RZ, R17 ;  /* 0x000000ffff1a7224 */ /* 0x010fc400078e0011 */
[----:B------:R-:W-:Y:S01]  /*184a0*/  IMAD.MOV.U32 R27, RZ, RZ, R16 ;  /* 0x000000ffff1b7224 */ /* 0x000fe200078e0010 */
[----:B---3--:R-:W-:Y:S01]  /*184b0*/  STL.64 [R1+0x2760], R14 ;  /* 0x0027600e01007387 */ /* 0x008fe20000100a00 */
[----:B--2---:R-:W-:Y:S03]  /*184c0*/  STL.64 [R1+0x2758], R12 ;  /* 0x0027580c01007387 */ /* 0x004fe60000100a00 */
[----:B------:R0:W-:Y:S02]  /*184d0*/  STL.64 [R1+0x2768], R26 ;  /* 0x0027681a01007387 */ /* 0x0001e40000100a00 */
[----:B0-----:R-:W-:Y:S02]  /*184e0*/  IMAD.MOV.U32 R26, RZ, RZ, R11 ;  /* 0x000000ffff1a7224 */ /* 0x001fe400078e000b */
[----:B------:R-:W-:-:S05]  /*184f0*/  IMAD.MOV.U32 R27, RZ, RZ, R10 ;  /* 0x000000ffff1b7224 */ /* 0x000fca00078e000a */
[----:B------:R-:W-:Y:S01]  /*18500*/  STL.64 [R1+0x2780], R26 ;  /* 0x0027801a01007387 */ /* 0x000fe20000100a00 */
[----:B------:R-:W2:Y:S02]  /*18510*/  LDL.LU R12, [R1+0x470] ;  /* 0x00047000010c7983 */ /* 0x000ea40000300800 */
[----:B------:R-:W2:Y:S02]  /*18520*/  LDL.LU R13, [R1+0x474] ;  /* 0x00047400010d7983 */ /* 0x000ea40000300800 */
[----:B------:R-:W3:Y:S01]  /*18530*/  LDL.LU R14, [R1+0x478] ;  /* 0x00047800010e7983 */ /* 0x000ee20000300800 */
[----:B------:R-:W3:Y:S01]  /*18540*/  LDL.LU R15, [R1+0x47c] ;  /* 0x00047c00010f7983 */ /* 0x000ee20000300800 */
[----:B------:R-:W4:Y:S02]  /*18550*/  LDL.LU R16, [R1+0x130] ;  /* 0x0001300001107983 */ /* 0x000f240000300800 */
[----:B------:R-:W4:Y:S02]  /*18560*/  LDL.LU R17, [R1+0x134] ;  /* 0x0001340001117983 */ /* 0x000f240000300800 */
[----:B------:R-:W4:Y:S01]  /*18570*/  LDL.LU R18, [R1+0x138] ;  /* 0x0001380001127983 */ /* 0x000f220000300800 */
[----:B------:R-:W4:Y:S01]  /*18580*/  LDL.LU R19, [R1+0x13c] ;  /* 0x00013c0001137983 */ /* 0x000f220000300800 */
[----:B------:R-:W4:Y:S03]  /*18590*/  LDL.64 R10, [R1+0x28] ;  /* 0x00002800010a7983 */ /* 0x000f260000100a00 */
        /* <DEDUP_REMOVED lines=11> */
[----:B------:R-:W2:Y:S01]  /*18650*/  LDL.LU R15, [R1+0x3ac] ;  /* 0x0003ac00010f7983 */ /* 0x000ea20000300800 */
[----:B------:R0:W-:Y:S01]  /*18660*/  STL.64 [R1+0x2690], R22 ;  /* 0x0026901601007387 */ /* 0x0001e20000100a00 */
[----:B------:R-:W3:Y:S02]  /*18670*/  LDL.LU R20, [R1+0x490] ;  /* 0x0004900001147983 */ /* 0x000ee40000300800 */
[----:B------:R-:W3:Y:S01]  /*18680*/  LDL.LU R21, [R1+0x494] ;  /* 0x0004940001157983 */ /* 0x000ee20000300800 */
[----:B0-----:R-:W2:Y:S01]  /*18690*/  LDL.LU R22, [R1+0x498] ;  /* 0x0004980001167983 */ /* 0x001ea20000300800 */
[----:B------:R-:W2:Y:S03]  /*186a0*/  LDL.LU R23, [R1+0x49c] ;  /* 0x00049c0001177983 */ /* 0x000ea60000300800 */
[----:B--2---:R-:W-:Y:S01]  /*186b0*/  STL.64 [R1+0x26d0], R22 ;  /* 0x0026d01601007387 */ /* 0x004fe20000100a00 */
[----:B---3--:R0:W-:Y:S03]  /*186c0*/  STL.64 [R1+0x26c8], R20 ;  /* 0x0026c81401007387 */ /* 0x0081e60000100a00 */
[----:B0-----:R-:W2:Y:S01]  /*186d0*/  LDL.LU R20, [R1+0x4b0] ;  /* 0x0004b00001147983 */ /* 0x001ea20000300800 */
[----:B------:R-:W2:Y:S02]  /*186e0*/  LDL.LU R21, [R1+0x4b4] ;  /* 0x0004b40001157983 */ /* 0x000ea40000300800 */
[----:B------:R-:W3:Y:S02]  /*186f0*/  LDL.LU R22, [R1+0x4b8] ;  /* 0x0004b80001167983 */ /* 0x000ee40000300800 */
[----:B------:R-:W3:Y:S01]  /*18700*/  LDL.LU R23, [R1+0x4bc] ;  /* 0x0004bc0001177983 */ /* 0x000ee20000300800 */
[----:B----4-:R-:W-:Y:S01]  /*18710*/  HMMA.16816.F32.BF16 R4, R4, R10, R16 ;  /* 0x0000000a0404723c */ /* 0x010fe20000041810 */
[----:B---3--:R-:W-:Y:S01]  /*18720*/  STL.64 [R1+0x26e8], R22 ;  /* 0x0026e81601007387 */ /* 0x008fe20000100a00 */
[----:B--2---:R0:W-:Y:S03]  /*18730*/  STL.64 [R1+0x26e0], R20 ;  /* 0x0026e01401007387 */ /* 0x0041e60000100a00 */
[----:B0-----:R-:W2:Y:S01]  /*18740*/  LDL.LU R20, [R1+0x4d0] ;  /* 0x0004d00001147983 */ /* 0x001ea20000300800 */
[----:B------:R-:W2:Y:S02]  /*18750*/  LDL.LU R21, [R1+0x4d4] ;  /* 0x0004d40001157983 */ /* 0x000ea40000300800 */
[----:B------:R-:W3:Y:S02]  /*18760*/  LDL.LU R22, [R1+0x4d8] ;  /* 0x0004d80001167983 */ /* 0x000ee40000300800 */
[----:B------:R-:W3:Y:S02]  /*18770*/  LDL.LU R23, [R1+0x4dc] ;  /* 0x0004dc0001177983 */ /* 0x000ee40000300800 */
[----:B------:R-:W-:-:S02]  /*18780*/  IMAD.MOV.U32 R17, RZ, RZ, R10 ;  /* 0x000000ffff117224 */ /* 0x000fc400078e000a */
[----:B------:R-:W-:Y:S02]  /*18790*/  IMAD.MOV.U32 R16, RZ, RZ, R11 ;  /* 0x000000ffff107224 */ /* 0x000fe400078e000b */
[----:B------:R-:W-:Y:S02]  /*187a0*/  IMAD.MOV.U32 R26, RZ, RZ, R9 ;  /* 0x000000ffff1a7224 */ /* 0x000fe400078e0009 */
[----:B------:R-:W-:Y:S01]  /*187b0*/  IMAD.MOV.U32 R27, RZ, RZ, R8 ;  /* 0x000000ffff1b7224 */ /* 0x000fe200078e0008 */
[----:B---3--:R-:W-:Y:S01]  /*187c0*/  STL.64 [R1+0x2710], R22 ;  /* 0x0027101601007387 */ /* 0x008fe20000100a00 */
[----:B--2---:R0:W-:Y:S03]  /*187d0*/  STL.64 [R1+0x2708], R20 ;  /* 0x0027081401007387 */ /* 0x0041e60000100a00 */
[----:B0-----:R-:W2:Y:S01]  /*187e0*/  LDL.LU R20, [R1+0x500] ;  /* 0x0005000001147983 */ /* 0x001ea20000300800 */
[----:B------:R-:W2:Y:S02]  /*187f0*/  LDL.LU R21, [R1+0x504] ;  /* 0x0005040001157983 */ /* 0x000ea40000300800 */
[----:B------:R-:W2:Y:S02]  /*18800*/  LDL.LU R22, [R1+0x508] ;  /* 0x0005080001167983 */ /* 0x000ea40000300800 */
[----:B------:R-:W2:Y:S01]  /*18810*/  LDL.LU R23, [R1+0x50c] ;  /* 0x00050c0001177983 */ /* 0x000ea20000300800 */
[----:B------:R-:W3:Y:S01]  /*18820*/  LDL.LU.64 R18, [R1+0x27a8] ;  /* 0x0027a80001127983 */ /* 0x000ee20000300a00 */
[----:B------:R-:W-:Y:S02]  /*18830*/  STL.64 [R1+0xc50], R4 ;  /* 0x000c500401007387 */ /* 0x000fe40000100a00 */
[----:B------:R0:W-:Y:S02]  /*18840*/  STL.64 [R1+0xc58], R6 ;  /* 0x000c580601007387 */ /* 0x0001e40000100a00 */
[----:B------:R-:W4:Y:S01]  /*18850*/  LDL.LU.64 R10, [R1+0x27a0] ;  /* 0x0027a000010a7983 */ /* 0x000f220000300a00 */
[----:B------:R-:W4:Y:S01]  /*18860*/  LDL.LU.64 R8, [R1+0x2798] ;  /* 0x0027980001087983 */ /* 0x000f220000300a00 */
[----:B0-----:R-:W-:-:S02]  /*18870*/  IMAD.MOV.U32 R6, RZ, RZ, R25 ;  /* 0x000000ffff067224 */ /* 0x001fc400078e0019 */
[----:B------:R-:W-:Y:S02]  /*18880*/  IMAD.MOV.U32 R7, RZ, RZ, R24 ;  /* 0x000000ffff077224 */ /* 0x000fe400078e0018 */
[C---:B----4-:R-:W-:Y:S01]  /*18890*/  HMMA.16816.F32.BF16 R24, R8.reuse, R26, R12 ;  /* 0x0000001a0818723c */ /* 0x050fe2000004180c */
[----:B------:R-:W4:Y:S01]  /*188a0*/  LDL.LU.64 R14, [R1+0x2790] ;  /* 0x00279000010e7983 */ /* 0x000f220000300a00 */
[----:B------:R-:W4:Y:S11]  /*188b0*/  LDL.LU.64 R12, [R1+0x2788] ;  /* 0x00278800010c7983 */ /* 0x000f360000300a00 */
[----:B------:R-:W-:Y:S10]  /*188c0*/  @!UPT UIADD3 URZ, URZ, URZ, URZ ;  /* 0x0000003f3f3ff290 */ /* 0x000ff4000fffe03f */
[----:B------:R-:W-:Y:S01]  /*188d0*/  STL.64 [R1+0x300], R24 ;  /* 0x0003001801007387 */ /* 0x000fe20000100a00 */
[----:B------:R0:W-:Y:S03]  /*188e0*/  STL.64 [R1+0x308], R26 ;  /* 0x0003081a01007387 */ /* 0x0001e60000100a00 */
[----:B0-----:R-:W4:Y:S02]  /*188f0*/  LDL.LU.64 R26, [R1+0x2780] ;  /* 0x00278000011a7983 */ /* 0x001f240000300a00 */
[C---:B----4-:R-:W-:Y:S02]  /*18900*/  HMMA.16816.F32.BF16 R24, R8.reuse, R26, R12 ;  /* 0x0000001a0818723c */ /* 0x050fe4000004180c */
[----:B------:R-:W4:Y:S01]  /*18910*/  LDL.LU.64 R14, [R1+0x2778] ;  /* 0x00277800010e7983 */ /* 0x000f220000300a00 */
[----:B------:R-:W4:Y:S11]  /*18920*/  LDL.LU.64 R12, [R1+0x2770] ;  /* 0x00277000010c7983 */ /* 0x000f360000300a00 */
[----:B------:R-:W-:Y:S09]  /*18930*/  @!UPT UIADD3 URZ, URZ, URZ, URZ ;  /* 0x0000003f3f3ff290 */ /* 0x000ff2000fffe03f */
        /* <DEDUP_REMOVED lines=24> */
[C---:B----4-:R-:W-:Y:S11]  /*18ac0*/  HMMA.16816.F32.BF16 R12, R8.reuse, R26, R12 ;  /* 0x0000001a080c723c */ /* 0x050ff6000004180c */
[----:B------:R-:W-:Y:S11]  /*18ad0*/  @!UPT UIADD3 URZ, URZ, URZ, URZ ;  /* 0x0000003f3f3ff290 */ /* 0x000ff6000fffe03f */
[----:B------:R-:W-:Y:S01]  /*18ae0*/  @!UPT UIADD3 URZ, URZ, URZ, URZ ;  /* 0x0000003f3f3ff290 */ /* 0x000fe2000fffe03f */
[----:B------:R-:W-:Y:S01]  /*18af0*/  STL.64 [R1+0x390], R12 ;  /* 0x0003900c01007387 */ /* 0x000fe20000100a00 */
[----:B------:R0:W-:Y:S03]  /*18b00*/  STL.64 [R1+0x398], R14 ;  /* 0x0003980e01007387 */ /* 0x0001e60000100a00 */
[----:B0-----:R-:W2:Y:S01]  /*18b10*/  LDL.LU.64 R14, [R1+0x2718] ;  /* 0x00271800010e7983 */ /* 0x001ea20000300a00 */
[----:B------:R0:W-:Y:S02]  /*18b20*/  STL.64 [R1+0x2658], R26 ;  /* 0x0026581a01007387 */ /* 0x0001e40000100a00 */
[----:B------:R-:W4:Y:S02]  /*18b30*/  LDL.LU R24, [R1+0x4a0] ;  /* 0x0004a00001187983 */ /* 0x000f240000300800 */
[----:B------:R-:W4:Y:S01]  /*18b40*/  LDL.LU R25, [R1+0x4a4] ;  /* 0x0004a40001197983 */ /* 0x000f220000300800 */
[----:B0-----:R-:W4:Y:S01]  /*18b50*/  LDL.LU R26, [R1+0x4a8] ;  /* 0x0004a800011a7983 */ /* 0x001f220000300800 */
[----:B------:R-:W4:Y:S01]  /*18b60*/  LDL.LU R27, [R1+0x4ac] ;  /* 0x0004ac00011b7983 */ /* 0x000f220000300800 */
[C---:B--2---:R-:W-:Y:S02]  /*18b70*/  HMMA.16816.F32.BF16 R12, R8.reuse, R14, R20 ;  /* 0x0000000e080c723c */ /* 0x044fe40000041814 */
[----:B------:R-:W2:Y:S01]  /*18b80*/  LDL.LU.64 R22, [R1+0x2710] ;  /* 0x0027100001167983 */ /* 0x000ea20000300a00 */
[----:B------:R-:W2:Y:S11]  /*18b90*/  LDL.LU.64 R20, [R1+0x2708] ;  /* 0x0027080001147983 */ /* 0x000eb60000300a00 */
[----:B------:R-:W-:Y:S09]  /*18ba0*/  @!UPT UIADD3 URZ, URZ, URZ, URZ ;  /* 0x0000003f3f3ff290 */ /* 0x000ff2000fffe03f */
[----:B------:R-:W-:Y:S01]  /*18bb0*/  STL.64 [R1+0x3c0], R12 ;  /* 0x0003c00c01007387 */ /* 0x000fe20000100a00 */
[----:B------:R0:W-:Y:S03]  /*18bc0*/  STL.64 [R1+0x3c8], R14 ;  /* 0x0003c80e01007387 */ /* 0x0001e60000100a00 */
[----:B0-----:R-:W3:Y:S01]  /*18bd0*/  LDL.LU.64 R14, [R1+0x2700] ;  /* 0x00270000010e7983 */ /* 0x001ee20000300a00 */
[----:B------:R-:W3:Y:S02]  /*18be0*/  LDL.LU.64 R12, [R1+0x26f8] ;  /* 0x0026f800010c7983 */ /* 0x000ee40000300a00 */
        /* <DEDUP_REMOVED lines=14> */
[C---:B--2---:R-:W-:Y:S02]  /*18cd0*/  HMMA.16816.F32.BF16 R12, R8.reuse, R14, R20 ;  /* 0x0000000e080c723c */ /* 0x044fe40000041814 */
[----:B------:R-:W2:Y:S01]  /*18ce0*/  LDL.LU.64 R22, [R1+0x26d0] ;  /* 0x0026d00001167983 */ /* 0x000ea20000300a00 */
[----:B------:R-:W2:Y:S11]  /*18cf0*/  LDL.LU.64 R20, [R1+0x26c8] ;  /* 0x0026c80001147983 */ /* 0x000eb60000300a00 */
[----:B------:R-:W-:Y:S09]  /*18d00*/  @!UPT UIADD3 URZ, URZ, URZ, URZ ;  /* 0x0000003f3f3ff290 */ /* 0x000ff2000fffe03f */
[----:B------:R-:W-:Y:S01]  /*18d10*/  STL.64 [R1+0xa70], R12 ;  /* 0x000a700c01007387 */ /* 0x000fe20000100a00 */
[----:B------:R0:W-:Y:S03]  /*18d20*/  STL.64 [R1+0xa78], R14 ;  /* 0x000a780e01007387 */ /* 0x0001e60000100a00 */
[----:B0-----:R-:W2:Y:S01]  /*18d30*/  LDL.LU.64 R14, [R1+0x26c0] ;  /* 0x0026c000010e7983 */ /* 0x001ea20000300a00 */
[C---:B----4-:R-:W-:Y:S01]  /*18d40*/  HMMA.16816.F32.BF16 R24, R8.reuse, R6, R24 ;  /* 0x000000060818723c */ /* 0x050fe20000041818 */
[----:B------:R-:W3:Y:S11]  /*18d50*/  LDL.LU R12, [R1+0x580] ;  /* 0x00058000010c7983 */ /* 0x000ef60000300800 */
[----:B------:R-:W-:Y:S11]  /*18d60*/  @!UPT UIADD3 URZ, URZ, URZ, URZ ;  /* 0x0000003f3f3ff290 */ /* 0x000ff6000fffe03f */
[----:B------:R-:W-:Y:S01]  /*18d70*/  STL.64 [R1+0xaa0], R24 ;  /* 0x000aa01801007387 */ /* 0x000fe20000100a00 */
[----:B------:R-:W-:Y:S01]  /*18d80*/  STL.64 [R1+0xaa8], R26 ;  /* 0x000aa81a01007387 */ /* 0x000fe20000100a00 */
[----:B--2---:R-:W-:Y:S07]  /*18d90*/  HMMA.16816.F32.BF16 R4, R8, R14, R20 ;  /* 0x0000000e0804723c */ /* 0x004fee0000041814 */
[----:B------:R-:W-:Y:S02]  /*18da0*/  IMAD.MOV.U32 R22, RZ, RZ, R3 ;  /* 0x000000ffff167224 */ /* 0x000fe400078e0003 */
[----:B------:R-:W-:Y:S11]  /*18db0*/  IMAD.MOV.U32 R23, RZ, RZ, R2 ;  /* 0x000000ffff177224 */ /* 0x000ff600078e0002 */
[----:B------:R-:W-:Y:S03]  /*18dc0*/  @!UPT UIADD3 URZ, URZ, URZ, URZ ;  /* 0x0000003f3f3ff290 */ /* 0x000fe6000fffe03f */
[----:B------:R-:W-:Y:S01]  /*18dd0*/  STL.64 [R1+0xb10], R4 ;  /* 0x000b100401007387 */ /* 0x000fe20000100a00 */
[----:B------:R0:W-:Y:S02]  /*18de0*/  STL.64 [R1+0xb18], R6 ;  /* 0x000b180601007387 */ /* 0x0001e40000100a00 */
[----:B------:R-:W3:Y:S02]  /*18df0*/  LDL.LU R13, [R1+0x584] ;  /* 0x00058400010d7983 */ /* 0x000ee40000300800 */
[----:B------:R-:W2:Y:S01]  /*18e00*/  LDL.LU R14, [R1+0x588] ;  /* 0x00058800010e7983 */ /* 0x000ea20000300800 */
[----:B------:R-:W2:Y:S01]  /*18e10*/  LDL.LU R15, [R1+0x58c] ;  /* 0x00058c00010f7983 */ /* 0x000ea20000300800 */
[----:B0-----:R-:W-:Y:S02]  /*18e20*/  IMAD.MOV.U32 R6, RZ, RZ, R17 ;  /* 0x000000ffff067224 */ /* 0x001fe400078e0011 */
[----:B------:R-:W-:-:S05]  /*18e30*/  IMAD.MOV.U32 R7, RZ, RZ, R16 ;  /* 0x000000ffff077224 */ /* 0x000fca00078e0010 */
[----:B------:R0:W-:Y:S01]  /*18e40*/  STL.64 [R1+0x2688], R6 ;  /* 0x0026880601007387 */ /* 0x0001e20000100a00 */
[----:B------:R-:W4:Y:S02]  /*18e50*/  LDL.LU R24, [R1+0x540] ;  /* 0x0005400001187983 */ /* 0x000f240000300800 */
[----:B------:R-:W4:Y:S02]  /*18e60*/  LDL.LU R25, [R1+0x544] ;  /* 0x0005440001197983 */ /* 0x000f240000300800 */
[----:B------:R-:W2:Y:S01]  /*18e70*/  LDL.LU R26, [R1+0x548] ;  /* 0x00054800011a7983 */ /* 0x000ea20000300800 */
[----:B------:R-:W2:Y:S01]  /*18e80*/  LDL.LU R27, [R1+0x54c] ;  /* 0x00054c00011b7983 */ /* 0x000ea20000300800 */
[----:B------:R1:W-:Y:S02]  /*18e90*/  STL.64 [R1+0x26a8], R22 ;  /* 0x0026a81601007387 */ /* 0x0003e40000100a00 */
[----:B------:R-:W2:Y:S02]  /*18ea0*/  LDL.LU R4, [R1+0x430] ;  /* 0x0004300001047983 */ /* 0x000ea40000300800 */
[----:B------:R-:W2:Y:S01]  /*18eb0*/  LDL.LU R5, [R1+0x434] ;  /* 0x0004340001057983 */ /* 0x000ea20000300800 */
[----:B0-----:R-:W2:Y:S01]  /*18ec0*/  LDL.LU R6, [R1+0x438] ;  /* 0x0004380001067983 */ /* 0x001ea20000300800 */
[----:B------:R-:W2:Y:S03]  /*18ed0*/  LDL.LU R7, [R1+0x43c] ;  /* 0x00043c0001077983 */ /* 0x000ea60000300800 */
[----:B-1----:R-:W3:Y:S04]  /*18ee0*/  LDL.64 R22, [R1+0x58] ;  /* 0x0000580001167983 */ /* 0x002ee80000100a00 */
[----:B--2---:R-:W-:Y:S01]  /*18ef0*/  STL.64 [R1+0x26a0], R6 ;  /* 0x0026a00601007387 */ /* 0x004fe20000100a00 */
[----:B------:R0:W-:Y:S03]  /*18f00*/  STL.64 [R1+0x2698], R4 ;  /* 0x0026980401007387 */ /* 0x0001e60000100a00 */
        /* <DEDUP_REMOVED lines=10> */
[----:B------:R0:W-:Y:S01]  /*18fb0*/  STL.64 [R1+0x2668], R26 ;  /* 0x0026681a01007387 */ /* 0x0001e20000100a00 */
[----:B----4-:R-:W-:Y:S03]  /*18fc0*/  STL.64 [R1+0x2660], R24 ;  /* 0x0026601801007387 */ /* 0x010fe60000100a00 */
[----:B0-----:R-:W4:Y:S04]  /*18fd0*/  LDL.64 R26, [R1+0x108] ;  /* 0x00010800011a7983 */ /* 0x001f280000100a00 */
[----:B----4-:R0:W-:Y:S04]  /*18fe0*/  STL.64 [R1+0x2678], R26 ;  /* 0x0026781a01007387 */ /* 0x0101e80000100a00 */
[----:B0-----:R-:W4:Y:S04]  /*18ff0*/  LDL.64 R26, [R1+0x118] ;  /* 0x00011800011a7983 */ /* 0x001f280000100a00 */
[----:B----4-:R0:W-:Y:S01]  /*19000*/  STL.64 [R1+0x2680], R26 ;  /* 0x0026801a01007387 */ /* 0x0101e20000100a00 */
[----:B------:R-:W4:Y:S02]  /*19010*/  LDL.LU R24, [R1] ;  /* 0x0000000001187983 */ /* 0x000f240000300800 */
[----:B------:R-:W4:Y:S01]  /*19020*/  LDL.LU R25, [R1+0x4] ;  /* 0x0000040001197983 */ /* 0x000f220000300800 */
[----:B0-----:R-:W4:Y:S01]  /*19030*/  LDL.LU R26, [R1+0x8] ;  /* 0x00000800011a7983 */ /* 0x001f220000300800 */
[----:B------:R-:W4:Y:S02]  /*19040*/  LDL.LU R27, [R1+0xc] ;  /* 0x00000c00011b7983 */ /* 0x000f240000300800 */
[----:B------:R0:W-:Y:S02]  /*19050*/  STL.64 [R1+0x2640], R14 ;  /* 0x0026400e01007387 */ /* 0x0001e40000100a00 */
[----:B---3--:R-:W-:Y:S01]  /*19060*/  STL.64 [R1+0x2638], R12 ;  /* 0x0026380c01007387 */ /* 0x008fe20000100a00 */
[----:B0-----:R-:W3:Y:S04]  /*19070*/  LDL.64 R14, [R1+0xe8] ;  /* 0x0000e800010e7983 */ /* 0x001ee80000100a00 */
[----:B---3--:R0:W-:Y:S04]  /*19080*/  STL.64 [R1+0x2650], R14 ;  /* 0x0026500e01007387 */ /* 0x0081e80000100a00 */
[----:B0-----:R-:W3:Y:S01]  /*19090*/  LDL.64 R14, [R1+0xf8] ;  /* 0x0000f800010e7983 */ /* 0x001ee20000100a00 */
[----:B--2---:R-:W-:Y:S03]  /*190a0*/  HMMA.16816.F32.BF16 R4, R8, R22, R4 ;  /* 0x000000160804723c */ /* 0x004fe60000041804 */
[----:B---3--:R0:W-:Y:S01]  /*190b0*/  STL.64 [R1+0x2670], R14 ;  /* 0x0026700e01007387 */ /* 0x0081e20000100a00 */
[----:B------:R-:W2:Y:S02]  /*190c0*/  LDL.LU R12, [R1+0x550] ;  /* 0x00055000010c7983 */ /* 0x000ea40000300800 */
[----:B------:R-:W2:Y:S01]  /*190d0*/  LDL.LU R13, [R1+0x554] ;  /* 0x00055400010d7983 */ /* 0x000ea20000300800 */
[----:B0-----:R-:W2:Y:S01]  /*190e0*/  LDL.LU R14, [R1+0x558] ;  /* 0x00055800010e7983 */ /* 0x001ea20000300800 */
[----:B------:R-:W2:Y:S02]  /*190f0*/  LDL.LU R15, [R1+0x55c] ;  /* 0x00055c00010f7983 */ /* 0x000ea40000300800 */
[----:B------:R-:W3:Y:S02]  /*19100*/  LDL.64 R18, [R1+0xd8] ;  /* 0x0000d80001127983 */ /* 0x000ee40000100a00 */
[----:B------:R-:W-:-:S02]  /*19110*/  IMAD.MOV.U32 R3, RZ, RZ, R22 ;  /* 0x000000ffff037224 */ /* 0x000fc400078e0016 */
[----:B------:R-:W-:Y:S01]  /*19120*/  IMAD.MOV.U32 R2, RZ, RZ, R23 ;  /* 0x000000ffff027224 */ /* 0x000fe200078e0017 */
[----:B---3--:R0:W-:Y:S01]  /*19130*/  STL.64 [R1+0x2648], R18 ;  /* 0x0026481201007387 */ /* 0x0081e20000100a00 */
[----:B------:R-:W3:Y:S02]  /*19140*/  LDL.LU R16, [R1+0x570] ;  /* 0x0005700001107983 */ /* 0x000ee40000300800 */
[----:B------:R-:W3:Y:S01]  /*19150*/  LDL.LU R17, [R1+0x574] ;  /* 0x0005740001117983 */ /* 0x000ee20000300800 */
[----:B0-----:R-:W3:Y:S01]  /*19160*/  LDL.LU R18, [R1+0x578] ;  /* 0x0005780001127983 */ /* 0x001ee20000300800 */
[----:B------:R-:W3:Y:S03]  /*19170*/  LDL.LU R19, [R1+0x57c] ;  /* 0x00057c0001137983 */ /* 0x000ee60000300800 */
[----:B------:R-:W-:Y:S02]  /*19180*/  STL.64 [R1+0xc20], R4 ;  /* 0x000c200401007387 */ /* 0x000fe40000100a00 */
[----:B------:R0:W-:Y:S02]  /*19190*/  STL.64 [R1+0xc28], R6 ;  /* 0x000c280601007387 */ /* 0x0001e40000100a00 */
[----:B0-----:R-:W2:Y:S01]  /*191a0*/  LDL.LU.64 R6, [R1+0x26b8] ;  /* 0x0026b80001067983 */ /* 0x001ea20000300a00 */
[----:B------:R-:W2:Y:S02]  /*191b0*/  LDL.LU.64 R4, [R1+0x26b0] ;  /* 0x0026b00001047983 */ /* 0x000ea40000300a00 */
[----:B------:R-:W2:Y:S02]  /*191c0*/  LDL.LU.64 R22, [R1+0x26a8] ;  /* 0x0026a80001167983 */ /* 0x000ea40000300a00 */
[C---:B--2---:R-:W-:Y:S01]  /*191d0*/  HMMA.16816.F32.BF16 R20, R8.reuse, R22, R4 ;  /* 0x000000160814723c */ /* 0x044fe20000041804 */
[----:B------:R-:W2:Y:S01]  /*191e0*/  LDL.LU.64 R6, [R1+0x26a0] ;  /* 0x0026a00001067983 */ /* 0x000ea20000300a00 */
[----:B------:R-:W2:Y:S11]  /*191f0*/  LDL.LU.64 R4, [R1+0x2698] ;  /* 0x0026980001047983 */ /* 0x000eb60000300a00 */
[----:B------:R-:W-:Y:S10]  /*19200*/  @!UPT UIADD3 URZ, URZ, URZ, URZ ;  /* 0x0000003f3f3ff290 */ /* 0x000ff4000fffe03f */
[----:B------:R-:W-:Y:S01]  /*19210*/  STL.64 [R1+0xc10], R20 ;  /* 0x000c101401007387 */ /* 0x000fe20000100a00 */
[----:B------:R0:W-:Y:S03]  /*19220*/  STL.64 [R1+0xc18], R22 ;  /* 0x000c181601007387 */ /* 0x0001e60000100a00 */
[----:B0-----:R-:W2:Y:S02]  /*19230*/  LDL.LU.64 R22, [R1+0x2690] ;  /* 0x0026900001167983 */ /* 0x001ea40000300a00 */
[C---:B--2---:R-:W-:Y:S11]  /*19240*/  HMMA.16816.F32.BF16 R4, R8.reuse, R22, R4 ;  /* 0x000000160804723c */ /* 0x044ff60000041804 */
[----:B------:R-:W-:Y:S11]  /*19250*/  @!UPT UIADD3 URZ, URZ, URZ, URZ ;  /* 0x0000003f3f3ff290 */ /* 0x000ff6000fffe03f */
[----:B------:R-:W-:Y:S01]  /*19260*/  @!UPT UIADD3 URZ, URZ, URZ, URZ ;  /* 0x0000003f3f3ff290 */ /* 0x000fe2000fffe03f */
[----:B------:R-:W-:Y:S01]  /*19270*/  STL.64 [R1+0xc00], R4 ;  /* 0x000c000401007387 */ /* 0x000fe20000100a00 */
[----:B------:R0:W-:Y:S03]  /*19280*/  STL.64 [R1+0xc08], R6 ;  /* 0x000c080601007387 */ /* 0x0001e60000100a00 */
[----:B0-----:R-:W4:Y:S01]  /*19290*/  LDL.LU.64 R6, [R1+0x2688] ;  /* 0x0026880001067983 */ /* 0x001f220000300a00 */
[----:B------:R0:W-:Y:S03]  /*192a0*/  STL.64 [R1+0x25e8], R22 ;  /* 0x0025e81601007387 */ /* 0x0001e60000100a00 */
[----:B0-----:R-:W2:Y:S01]  /*192b0*/  LDL.64 R22, [R1+0xb8] ;  /* 0x0000b80001167983 */ /* 0x001ea20000100a00 */
[----:B----4-:R-:W-:Y:S03]  /*192c0*/  HMMA.16816.F32.BF16 R8, R8, R6, R24 ;  /* 0x000000060808723c */ /* 0x010fe60000041818 */
[----:B------:R-:W4:Y:S04]  /*192d0*/  LDL.LU.64 R26, [R1+0x2680] ;  /* 0x00268000011a7983 */ /* 0x000f280000300a00 */
[----:B------:R-:W-:Y:S11]  /*192e0*/  LDSM.16.MT88.4 R4, [R0+0x4200] ;  /* 0x004200000004783b */ /* 0x000ff60000004200 */
[----:B------:R-:W-:Y:S05]  /*192f0*/  @!UPT UIADD3 URZ, URZ, URZ, URZ ;  /* 0x0000003f3f3ff290 */ /* 0x000fea000fffe03f */
[----:B------:R-:W-:Y:S01]  /*19300*/  STL.64 [R1+0xbf0], R8 ;  /* 0x000bf00801007387 */ /* 0x000fe20000100a00 */
[----:B------:R-:W-:Y:S02]  /*19310*/  STL.64 [R1+0xbf8], R10 ;  /* 0x000bf80a01007387 */ /* 0x000fe40000100a00 */
[----:B------:R-:W0:Y:S04]  /*19320*/  LDSM.16.MT88.4 R8, [R0+0x4280] ;  /* 0x004280000008783b */ /* 0x000e280000004200 */
[----:B------:R-:W-:Y:S01]  /*19330*/  STL [R1+0x2580], R0 ;  /* 0x0025800001007387 */ /* 0x000fe20000100800 */
[----:B0-----:R-:W-:Y:S01]  /*19340*/  STL.64 [R1+0x2568], R10 ;  /* 0x0025680a01007387 */ /* 0x001fe20000100a00 */
[----:B------:R0:W-:Y:S03]  /*19350*/  STL.64 [R1+0x2560], R8 ;  /* 0x0025600801007387 */ /* 0x0001e60000100a00 */
        /* <DEDUP_REMOVED lines=11> */
[----:B------:R-:W4:Y:S01]  /*19410*/  LDL.LU.64 R26, [R1+0x2678] ;  /* 0x00267800011a7983 */ /* 0x000f220000300a00 */
[----:B------:R-:W-:Y:S01]  /*19420*/  STL [R1+0x2584], R9 ;  /* 0x0025840901007387 */ /* 0x000fe20000100800 */
[----:B----4-:R-:W-:Y:S01]  /*19430*/  HMMA.16816.F32.BF16 R12, R4, R26, R12 ;  /* 0x0000001a040c723c */ /* 0x010fe2000004180c */
[----:B-1----:R-:W-:-:S02]  /*19440*/  IMAD.MOV.U32 R11, RZ, RZ, R26 ;  /* 0x000000ffff0b7224 */ /* 0x002fc400078e001a */
[----:B------:R-:W-:Y:S11]  /*19450*/  IMAD.MOV.U32 R10, RZ, RZ, R27 ;  /* 0x000000ffff0a7224 */ /* 0x000ff600078e001b */
[----:B------:R-:W-:Y:S09]  /*19460*/  @!UPT UIADD3 URZ, URZ, URZ, URZ ;  /* 0x0000003f3f3ff290 */ /* 0x000ff2000fffe03f */
[----:B------:R-:W-:Y:S01]  /*19470*/  STL.64 [R1+0x270], R12 ;  /* 0x0002700c01007387 */ /* 0x000fe20000100a00 */
[----:B------:R0:W-:Y:S03]  /*19480*/  STL.64 [R1+0x278], R14 ;  /* 0x0002780e01007387 */ /* 0x0001e60000100a00 */
[----:B0-----:R-:W4:Y:S01]  /*19490*/  LDL.LU.64 R14, [R1+0x2670] ;  /* 0x00267000010e7983 */ /* 0x001f220000300a00 */
[----:B------:R-:W4:Y:S02]  /*194a0*/  LDL.LU.64 R26, [R1+0x2668] ;  /* 0x00266800011a7983 */ /* 0x000f240000300a00 */
[----:B------:R-:W4:Y:S02]  /*194b0*/  LDL.LU.64 R24, [R1+0x2660] ;  /* 0x0026600001187983 */ /* 0x000f240000300a00 */
[----:B------:R-:W-:Y:S01]  /*194c0*/  STL.64 [R1+0x2608], R10 ;  /* 0x0026080a01007387 */ /* 0x000fe20000100a00 */
[----:B------:R0:W-:Y:S04]  /*194d0*/  STL [R1+0x2600], R8 ;  /* 0x0026000801007387 */ /* 0x0001e80000100800 */
[----:B0-----:R-:W2:Y:S01]  /*194e0*/  LDL.LU R8, [R1+0x5d0] ;  /* 0x0005d00001087983 */ /* 0x001ea20000300800 */
[----:B------:R-:W2:Y:S02]  /*194f0*/  LDL.LU R9, [R1+0x5d4] ;  /* 0x0005d40001097983 */ /* 0x000ea40000300800 */
[----:B------:R-:W2:Y:S02]  /*19500*/  LDL.LU R10, [R1+0x5d8] ;  /* 0x0005d800010a7983 */ /* 0x000ea40000300800 */
[----:B------:R-:W2:Y:S01]  /*19510*/  LDL.LU R11, [R1+0x5dc] ;  /* 0x0005dc00010b7983 */ /* 0x000ea20000300800 */
[C---:B----4-:R-:W-:Y:S11]  /*19520*/  HMMA.16816.F32.BF16 R24, R4.reuse, R14, R24 ;  /* 0x0000000e0418723c */ /* 0x050ff60000041818 */
[----:B------:R-:W-:Y:S11]  /*19530*/  @!UPT UIADD3 URZ, URZ, URZ, URZ ;  /* 0x0000003f3f3ff290 */ /* 0x000ff6000fffe03f */
[----:B------:R-:W-:Y:S01]  /*19540*/  @!UPT UIADD3 URZ, URZ, URZ, URZ ;  /* 0x0000003f3f3ff290 */ /* 0x000fe2000fffe03f */
[----:B------:R0:W-:Y:S01]  /*19550*/  STL.64 [R1+0x260], R24 ;  /* 0x0002601801007387 */ /* 0x0001e20000100a00 */
[----:B------:R1:W-:Y:S02]  /*19560*/  STL.64 [R1+0x268], R26 ;  /* 0x0002681a01007387 */ /* 0x0003e40000100a00 */
[----:B0-----:R-:W-:Y:S01]  /*19570*/  IMAD.MOV.U32 R25, RZ, RZ, R14 ;  /* 0x000000ffff197224 */ /* 0x001fe200078e000e */
[----:B-1----:R-:W4:Y:S01]  /*19580*/  LDL.LU.64 R26, [R1+0x2658] ;  /* 0x00265800011a7983 */ /* 0x002f220000300a00 */
        /* <DEDUP_REMOVED lines=11> */
[C---:B---3--:R-:W-:Y:S11]  /*19640*/  HMMA.16816.F32.BF16 R12, R4.reuse, R18, R12 ;  /* 0x00000012040c723c */ /* 0x048ff6000004180c */
[----:B------:R-:W-:Y:S11]  /*19650*/  @!UPT UIADD3 URZ, URZ, URZ, URZ ;  /* 0x0000003f3f3ff290 */ /* 0x000ff6000fffe03f */
[----:B------:R-:W-:Y:S01]  /*19660*/  @!UPT UIADD3 URZ, URZ, URZ, URZ ;  /* 0x0000003f3f3ff290 */ /* 0x000fe2000fffe03f */
[----:B------:R-:W-:Y:S01]  /*19670*/  STL.64 [R1+0x380], R12 ;  /* 0x0003800c01007387 */ /* 0x000fe20000100a00 */
[----:B------:R0:W-:Y:S02]  /*19680*/  STL.64 [R1+0x388], R14 ;  /* 0x0003880e01007387 */ /* 0x0001e40000100a00 */
[----:B0-----:R-:W-:Y:S02]  /*19690*/  IMAD.MOV.U32 R14, RZ, RZ, R18 ;  /* 0x000000ffff0e7224 */ /* 0x001fe400078e0012 */
[----:B------:R-:W-:Y:S02]  /*196a0*/  IMAD.MOV.U32 R15, RZ, RZ, R19 ;  /* 0x000000ffff0f7224 */ /* 0x000fe400078e0013 */
[----:B------:R-:W3:Y:S03]  /*196b0*/  LDL.LU.64 R18, [R1+0x2630] ;  /* 0x0026300001127983 */ /* 0x000ee60000300a00 */
[----:B------:R0:W-:Y:S02]  /*196c0*/  STL.64 [R1+0x2628], R14 ;  /* 0x0026280e01007387 */ /* 0x0001e40000100a00 */
[----:B------:R-:W3:Y:S02]  /*196d0*/  LDL.LU R12, [R1+0x590] ;  /* 0x00059000010c7983 */ /* 0x000ee40000300800 */
[----:B------:R-:W3:Y:S01]  /*196e0*/  LDL.LU R13, [R1+0x594] ;  /* 0x00059400010d7983 */ /* 0x000ee20000300800 */
[----:B0-----:R-:W3:Y:S01]  /*196f0*/  LDL.LU R14, [R1+0x598] ;  /* 0x00059800010e7983 */ /* 0x001ee20000300800 */
[----:B------:R-:W3:Y:S01]  /*19700*/  LDL.LU R15, [R1+0x59c] ;  /* 0x00059c00010f7983 */ /* 0x000ee20000300800 */
[C---:B--2---:R-:W-:Y:S01]  /*19710*/  HMMA.16816.F32.BF16 R8, R4.reuse, R22, R8 ;  /* 0x000000160408723c */ /* 0x044fe20000041808 */
[----:B----4-:R0:W-:Y:S07]  /*19720*/  STL.64 [R1+0x24e8], R26 ;  /* 0x0024e81a01007387 */ /* 0x0101ee0000100a00 */
[----:B---3--:R-:W-:Y:S07]  /*19730*/  HMMA.16816.F32.BF16 R12, R4, R26, R12 ;  /* 0x0000001a040c723c */ /* 0x008fee000004180c */
[----:B0-----:R-:W-:-:S02]  /*19740*/  IMAD.MOV.U32 R27, RZ, RZ, R22 ;  /* 0x000000ffff1b7224 */ /* 0x001fc400078e0016 */
[----:B------:R-:W-:Y:S11]  /*19750*/  IMAD.MOV.U32 R26, RZ, RZ, R23 ;  /* 0x000000ffff1a7224 */ /* 0x000ff600078e0017 */
[----:B------:R-:W-:Y:S03]  /*19760*/  @!UPT UIADD3 URZ, URZ, URZ, URZ ;  /* 0x0000003f3f3ff290 */ /* 0x000fe6000fffe03f */
[----:B------:R-:W-:Y:S01]  /*19770*/  STL.64 [R1+0x370], R12 ;  /* 0x0003700c01007387 */ /* 0x000fe20000100a00 */
[----:B------:R-:W-:Y:S02]  /*19780*/  STL.64 [R1+0x378], R14 ;  /* 0x0003780e01007387 */ /* 0x000fe40000100a00 */
[----:B------:R-:W-:Y:S02]  /*19790*/  STL.64 [R1+0x360], R8 ;  /* 0x0003600801007387 */ /* 0x000fe40000100a00 */
[----:B------:R-:W-:Y:S01]  /*197a0*/  STL.64 [R1+0x368], R10 ;  /* 0x0003680a01007387 */ /* 0x000fe20000100a00 */
[----:B------:R-:W-:Y:S01]  /*197b0*/  STL.64 [R1+0x2590], R26 ;  /* 0x0025901a01007387 */ /* 0x000fe20000100a00 */
[----:B------:R0:W-:Y:S03]  /*197c0*/  STL.64 [R1+0x2588], R24 ;  /* 0x0025881801007387 */ /* 0x0001e60000100a00 */
[----:B0-----:R-:W2:Y:S01]  /*197d0*/  LDL.LU R24, [R1+0x510] ;  /* 0x0005100001187983 */ /* 0x001ea20000300800 */
[----:B------:R-:W2:Y:S02]  /*197e0*/  LDL.LU R25, [R1+0x514] ;  /* 0x0005140001197983 */ /* 0x000ea40000300800 */
[----:B------:R-:W3:Y:S02]  /*197f0*/  LDL.LU R26, [R1+0x518] ;  /* 0x00051800011a7983 */ /* 0x000ee40000300800 */
[----:B------:R-:W3:Y:S01]  /*19800*/  LDL.LU R27, [R1+0x51c] ;  /* 0x00051c00011b7983 */ /* 0x000ee20000300800 */
[----:B------:R-:W4:Y:S01]  /*19810*/  LDL.LU R12, [R1+0x600] ;  /* 0x00060000010c7983 */ /* 0x000f220000300800 */
[----:B------:R-:W4:Y:S02]  /*19820*/  LDL.LU R13, [R1+0x604] ;  /* 0x00060400010d7983 */ /* 0x000f240000300800 */
[----:B------:R-:W4:Y:S02]  /*19830*/  LDL.LU R14, [R1+0x608] ;  /* 0x00060800010e7983 */ /* 0x000f240000300800 */
[----:B------:R-:W4:Y:S01]  /*19840*/  LDL.LU R15, [R1+0x60c] ;  /* 0x00060c00010f7983 */ /* 0x000f220000300800 */
[----:B---3--:R0:W-:Y:S01]  /*19850*/  STL.64 [R1+0x25a0], R26 ;  /* 0x0025a01a01007387 */ /* 0x0081e20000100a00 */
[----:B--2---:R1:W-:Y:S03]  /*19860*/  STL.64 [R1+0x2598], R24 ;  /* 0x0025981801007387 */ /* 0x0043e60000100a00 */
[----:B0-----:R-:W2:Y:S04]  /*19870*/  LDL.64 R26, [R1+0x48] ;  /* 0x00004800011a7983 */ /* 0x001ea80000100a00 */
[----:B--2---:R0:W-:Y:S01]  /*19880*/  STL.64 [R1+0x25b8], R26 ;  /* 0x0025b81a01007387 */ /* 0x0041e20000100a00 */
[----:B-1----:R-:W2:Y:S02]  /*19890*/  LDL.LU R24, [R1+0x530] ;  /* 0x0005300001187983 */ /* 0x002ea40000300800 */
[----:B------:R-:W2:Y:S01]  /*198a0*/  LDL.LU R25, [R1+0x534] ;  /* 0x0005340001197983 */ /* 0x000ea20000300800 */
[----:B0-----:R-:W3:Y:S01]  /*198b0*/  LDL.LU R26, [R1+0x538] ;  /* 0x00053800011a7983 */ /* 0x001ee20000300800 */
[----:B------:R-:W3:Y:S02]  /*198c0*/  LDL.LU R27, [R1+0x53c] ;  /* 0x00053c00011b7983 */ /* 0x000ee40000300800 */
[----:B------:R-:W2:Y:S02]  /*198d0*/  LDL.LU R20, [R1+0x5b0] ;  /* 0x0005b00001147983 */ /* 0x000ea40000300800 */
[----:B------:R-:W2:Y:S01]  /*198e0*/  LDL.LU R21, [R1+0x5b4] ;  /* 0x0005b40001157983 */ /* 0x000ea20000300800 */
[----:B------:R-:W2:Y:S01]  /*198f0*/  LDL.LU R22, [R1+0x5b8] ;  /* 0x0005b80001167983 */ /* 0x000ea20000300800 */
[----:B------:R-:W2:Y:S02]  /*19900*/  LDL.LU R23, [R1+0x5bc] ;  /* 0x0005bc0001177983 */ /* 0x000ea40000300800 */
[----:B------:R-:W2:Y:S02]  /*19910*/  LDL.LU R8, [R1+0x5c0] ;  /* 0x0005c00001087983 */ /* 0x000ea40000300800 */
[----:B------:R-:W2:Y:S01]  /*19920*/  LDL.LU R9, [R1+0x5c4] ;  /* 0x0005c40001097983 */ /* 0x000ea20000300800 */
[----:B------:R-:W2:Y:S01]  /*19930*/  LDL.LU R10, [R1+0x5c8] ;  /* 0x0005c800010a7983 */ /* 0x000ea20000300800 */
[----:B------:R-:W2:Y:S03]  /*19940*/  LDL.LU R11, [R1+0x5cc] ;  /* 0x0005cc00010b7983 */ /* 0x000ea60000300800 */
[----:B--2---:R0:W-:Y:S01]  /*19950*/  STL.64 [R1+0x2618], R10 ;  /* 0x0026180a01007387 */ /* 0x0041e20000100a00 */
[----:B------:R-:W-:Y:S03]  /*19960*/  STL.64 [R1+0x2610], R8 ;  /* 0x0026100801007387 */ /* 0x000fe60000100a00 */
[----:B0-----:R-:W2:Y:S01]  /*19970*/  LDL.64 R10, [R1+0x98] ;  /* 0x00009800010a7983 */ /* 0x001ea20000100a00 */
[----:B------:R0:W-:Y:S02]  /*19980*/  STL.64 [R1+0x25f8], R22 ;  /* 0x0025f81601007387 */ /* 0x0001e40000100a00 */
[----:B------:R1:W-:Y:S01]  /*19990*/  STL.64 [R1+0x25f0], R20 ;  /* 0x0025f01401007387 */ /* 0x0003e20000100a00 */
[----:B0-----:R-:W2:Y:S01]  /*199a0*/  LDL.64 R22, [R1+0x88] ;  /* 0x0000880001167983 */ /* 0x001ea20000100a00 */
[----:B----4-:R-:W-:Y:S03]  /*199b0*/  HMMA.16816.F32.BF16 R12, R4, R18, R12 ;  /* 0x00000012040c723c */ /* 0x010fe6000004180c */
[----:B--2---:R0:W-:Y:S01]  /*199c0*/  STL.64 [R1+0x2620], R22 ;  /* 0x0026201601007387 */ /* 0x0041e20000100a00 */
[----:B-1----:R-:W2:Y:S02]  /*199d0*/  LDL.LU R20, [R1+0x5f0] ;  /* 0x0005f00001147983 */ /* 0x002ea40000300800 */
[----:B------:R-:W2:Y:S01]  /*199e0*/  LDL.LU R21, [R1+0x5f4] ;  /* 0x0005f40001157983 */ /* 0x000ea20000300800 */
[----:B0-----:R-:W2:Y:S01]  /*199f0*/  LDL.LU R22, [R1+0x5f8] ;  /* 0x0005f80001167983 */ /* 0x001ea20000300800 */
[----:B------:R-:W2:Y:S02]  /*19a00*/  LDL.LU R23, [R1+0x5fc] ;  /* 0x0005fc0001177983 */ /* 0x000ea40000300800 */
[----:B---3--:R0:W-:Y:S02]  /*19a10*/  STL.64 [R1+0x25c8], R26 ;  /* 0x0025c81a01007387 */ /* 0x0081e40000100a00 */
[----:B------:R-:W-:Y:S01]  /*19a20*/  STL.64 [R1+0x25c0], R24 ;  /* 0x0025c01801007387 */ /* 0x000fe20000100a00 */
[----:B0-----:R-:W3:Y:S04]  /*19a30*/  LDL.64 R26, [R1+0x68] ;  /* 0x00006800011a7983 */ /* 0x001ee80000100a00 */
[----:B---3--:R0:W-:Y:S04]  /*19a40*/  STL.64 [R1+0x25e0], R26 ;  /* 0x0025e01a01007387 */ /* 0x0081e80000100a00 */
[----:B0-----:R-:W3:Y:S02]  /*19a50*/  LDL.64 R26, [R1+0x78] ;  /* 0x00007800011a7983 */ /* 0x001ee40000100a00 */
[----:B------:R-:W-:Y:S02]  /*19a60*/  STL.64 [R1+0x350], R12 ;  /* 0x0003500c01007387 */ /* 0x000fe40000100a00 */
[----:B------:R0:W-:Y:S02]  /*19a70*/  STL.64 [R1+0x358], R14 ;  /* 0x0003580e01007387 */ /* 0x0001e40000100a00 */
[----:B0-----:R-:W4:Y:S01]  /*19a80*/  LDL.LU.64 R14, [R1+0x2628] ;  /* 0x00262800010e7983 */ /* 0x001f220000300a00 */
[----:B------:R-:W-:-:S02]  /*19a90*/  IMAD.MOV.U32 R12, RZ, RZ, R18 ;  /* 0x000000ffff0c7224 */ /* 0x000fc400078e0012 */
[----:B------:R-:W-:Y:S01]  /*19aa0*/  IMAD.MOV.U32 R13, RZ, RZ, R19 ;  /* 0x000000ffff0d7224 */ /* 0x000fe200078e0013 */
[----:B----4-:R-:W-:Y:S04]  /*19ab0*/  STL.64 [R1+0x25b0], R14 ;  /* 0x0025b00e01007387 */ /* 0x010fe80000100a00 */
[----:B------:R0:W-:Y:S02]  /*19ac0*/  STL.64 [R1+0x25a8], R12 ;  /* 0x0025a80c01007387 */ /* 0x0001e40000100a00 */
[----:B0-----:R-:W4:Y:S01]  /*19ad0*/  LDL.LU R12, [R1+0x520] ;  /* 0x00052000010c7983 */ /* 0x001f220000300800 */
[----:B------:R-:W4:Y:S02]  /*19ae0*/  LDL.LU R13, [R1+0x524] ;  /* 0x00052400010d7983 */ /* 0x000f240000300800 */
[----:B------:R-:W3:Y:S02]  /*19af0*/  LDL.LU R14, [R1+0x528] ;  /* 0x00052800010e7983 */ /* 0x000ee40000300800 */
[----:B------:R-:W3:Y:S01]  /*19b00*/  LDL.LU R15, [R1+0x52c] ;  /* 0x00052c00010f7983 */ /* 0x000ee20000300800 */
[----:B--2---:R-:W-:Y:S01]  /*19b10*/  HMMA.16816.F32.BF16 R20, R4, R10, R20 ;  /* 0x0000000a0414723c */ /* 0x004fe20000041814 */
[----:B---3--:R-:W-:Y:S01]  /*19b20*/  STL.64 [R1+0x25d8], R14 ;  /* 0x0025d80e01007387 */ /* 0x008fe20000100a00 */
[----:B----4-:R0:W-:Y:S03]  /*19b30*/  STL.64 [R1+0x25d0], R12 ;  /* 0x0025d00c01007387 */ /* 0x0101e60000100a00 */
[----:B0-----:R-:W2:Y:S01]  /*19b40*/  LDL.LU R12, [R1+0x5a0] ;  /* 0x0005a000010c7983 */ /* 0x001ea20000300800 */
[----:B------:R-:W2:Y:S02]  /*19b50*/  LDL.LU R13, [R1+0x5a4] ;  /* 0x0005a400010d7983 */ /* 0x000ea40000300800 */
[----:B------:R-:W2:Y:S02]  /*19b60*/  LDL.LU R14, [R1+0x5a8] ;  /* 0x0005a800010e7983 */ /* 0x000ea40000300800 */
[----:B------:R-:W2:Y:S01]  /*19b70*/  LDL.LU R15, [R1+0x5ac] ;  /* 0x0005ac00010f7983 */ /* 0x000ea20000300800 */
[----:B------:R-:W3:Y:S01]  /*19b80*/  LDL.LU R16, [R1+0x670] ;  /* 0x0006700001107983 */ /* 0x000ee20000300800 */
[----:B------:R-:W3:Y:S02]  /*19b90*/  LDL.LU R17, [R1+0x674] ;  /* 0x0006740001117983 */ /* 0x000ee40000300800 */
[----:B------:R-:W4:Y:S02]  /*19ba0*/  LDL.LU R18, [R1+0x678] ;  /* 0x0006780001127983 */ /* 0x000f240000300800 */
[----:B------:R-:W4:Y:S02]  /*19bb0*/  LDL.LU R19, [R1+0x67c] ;  /* 0x00067c0001137983 */ /* 0x000f240000300800 */
[----:B----4-:R-:W-:Y:S01]  /*19bc0*/  STL.64 [R1+0x2440], R18 ;  /* 0x0024401201007387 */ /* 0x010fe20000100a00 */
[----:B---3--:R0:W-:Y:S04]  /*19bd0*/  STL.64 [R1+0x2438], R16 ;  /* 0x0024381001007387 */ /* 0x0081e80000100a00 */
[----:B------:R-:W-:Y:S02]  /*19be0*/  STL.64 [R1+0x430], R20 ;  /* 0x0004301401007387 */ /* 0x000fe40000100a00 */
[----:B------:R1:W-:Y:S02]  /*19bf0*/  STL.64 [R1+0x438], R22 ;  /* 0x0004381601007387 */ /* 0x0003e40000100a00 */
[----:B0-----:R-:W-:-:S02]  /*19c00*/  IMAD.MOV.U32 R17, RZ, RZ, R10 ;  /* 0x000000ffff117224 */ /* 0x001fc400078e000a */
[----:B------:R-:W-:Y:S01]  /*19c10*/  IMAD.MOV.U32 R16, RZ, RZ, R11 ;  /* 0x000000ffff107224 */ /* 0x000fe200078e000b */
[----:B-1----:R-:W3:Y:S01]  /*19c20*/  LDL.LU.64 R22, [R1+0x2620] ;  /* 0x0026200001167983 */ /* 0x002ee20000300a00 */
[----:B------:R-:W3:Y:S02]  /*19c30*/  LDL.LU.64 R10, [R1+0x2618] ;  /* 0x00261800010a7983 */ /* 0x000ee40000300a00 */
[----:B------:R-:W3:Y:S02]  /*19c40*/  LDL.LU.64 R8, [R1+0x2610] ;  /* 0x0026100001087983 */ /* 0x000ee40000300a00 */
[C---:B---3--:R-:W-:Y:S01]  /*19c50*/  HMMA.16816.F32.BF16 R8, R4.reuse, R22, R8 ;  /* 0x000000160408723c */ /* 0x048fe20000041808 */
[----:B------:R-:W-:Y:S11]  /*19c60*/  IMAD.MOV.U32 R0, RZ, RZ, R23 ;  /* 0x000000ffff007224 */ /* 0x000ff600078e0017 */
[----:B------:R-:W-:Y:S11]  /*19c70*/  @!UPT UIADD3 URZ, URZ, URZ, URZ ;  /* 0x0000003f3f3ff290 */ /* 0x000ff6000fffe03f */
[----:B------:R0:W-:Y:S01]  /*19c80*/  STL.64 [R1+0x980], R8 ;  /* 0x0009800801007387 */ /* 0x0001e20000100a00 */
[----:B------:R1:W-:Y:S02]  /*19c90*/  STL.64 [R1+0x988], R10 ;  /* 0x0009880a01007387 */ /* 0x0003e40000100a00 */
[----:B0-----:R-:W-:Y:S01]  /*19ca0*/  IMAD.MOV.U32 R9, RZ, RZ, R22 ;  /* 0x000000ffff097224 */ /* 0x001fe200078e0016 */
[----:B-1----:R-:W3:Y:S01]  /*19cb0*/  LDL.LU.64 R10, [R1+0x2608] ;  /* 0x00260800010a7983 */ /* 0x002ee20000300a00 */
[----:B------:R-:W4:Y:S02]  /*19cc0*/  LDL.LU R8, [R1+0x2600] ;  /* 0x0026000001087983 */ /* 0x000f240000300800 */
[----:B------:R-:W2:Y:S02]  /*19cd0*/  LDL.LU.64 R22, [R1+0x25f8] ;  /* 0x0025f80001167983 */ /* 0x000ea40000300a00 */
[----:B------:R-:W2:Y:S02]  /*19ce0*/  LDL.LU.64 R20, [R1+0x25f0] ;  /* 0x0025f00001147983 */ /* 0x000ea40000300a00 */
[C---:B--2---:R-:W-:Y:S11]  /*19cf0*/  HMMA.16816.F32.BF16 R20, R4.reuse, R26, R20 ;  /* 0x0000001a0414723c */ /* 0x044ff60000041814 */
[----:B------:R-:W-:Y:S11]  /*19d00*/  @!UPT UIADD3 URZ, URZ, URZ, URZ ;  /* 0x0000003f3f3ff290 */ /* 0x000ff6000fffe03f */
[----:B------:R-:W-:Y:S01]  /*19d10*/  @!UPT UIADD3 URZ, URZ, URZ, URZ ;  /* 0x0000003f3f3ff290 */ /* 0x000fe2000fffe03f */
[----:B------:R0:W-:Y:S01]  /*19d20*/  STL.64 [R1+0x9b0], R20 ;  /* 0x0009b01401007387 */ /* 0x0001e20000100a00 */
[----:B------:R1:W-:Y:S02]  /*19d30*/  STL.64 [R1+0x9b8], R22 ;  /* 0x0009b81601007387 */ /* 0x0003e40000100a00 */
[----:B0-----:R-:W-:Y:S01]  /*19d40*/  IMAD.MOV.U32 R21, RZ, RZ, R26 ;  /* 0x000000ffff157224 */ /* 0x001fe200078e001a */
[----:B-1----:R-:W2:Y:S01]  /*19d50*/  LDL.LU.64 R22, [R1+0x25e8] ;  /* 0x0025e80001167983 */ /* 0x002ea20000300a00 */
[----:B------:R-:W-:Y:S02]  /*19d60*/  IMAD.MOV.U32 R20, RZ, RZ, R27 ;  /* 0x000000ffff147224 */ /* 0x000fe400078e001b */
[----:B------:R-:W2:Y:S02]  /*19d70*/  LDL.LU.64 R26, [R1+0x25e0] ;  /* 0x0025e000011a7983 */ /* 0x000ea40000300a00 */
[----:B------:R-:W-:Y:S02]  /*19d80*/  IMAD.MOV.U32 R18, RZ, RZ, R3 ;  /* 0x000000ffff127224 */ /* 0x000fe400078e0003 */
[----:B------:R-:W-:Y:S01]  /*19d90*/  IMAD.MOV.U32 R19, RZ, RZ, R2 ;  /* 0x000000ffff137224 */ /* 0x000fe200078e0002 */
        /* <DEDUP_REMOVED lines=9> */
[----:B------:R-:W2:Y:S02]  /*19e30*/  LDL.LU.64 R24, [R1+0x25c0] ;  /* 0x0025c00001187983 */ /* 0x000ea40000300a00 */
[----:B--2---:R-:W-:Y:S11]  /*19e40*/  HMMA.16816.F32.BF16 R24, R4, R18, R24 ;  /* 0x000000120418723c */ /* 0x004ff60000041818 */
[----:B------:R-:W-:Y:S11]  /*19e50*/  @!UPT UIADD3 URZ, URZ, URZ, URZ ;  /* 0x0000003f3f3ff290 */ /* 0x000ff6000fffe03f */
[----:B------:R-:W-:Y:S01]  /*19e60*/  @!UPT UIADD3 URZ, URZ, URZ, URZ ;  /* 0x0000003f3f3ff290 */ /* 0x000fe2000fffe03f */
[----:B------:R-:W-:Y:S01]  /*19e70*/  STL.64 [R1+0xb80], R24 ;  /* 0x000b801801007387 */ /* 0x000fe20000100a00 */
[----:B------:R0:W-:Y:S03]  /*19e80*/  STL.64 [R1+0xb88], R26 ;  /* 0x000b881a01007387 */ /* 0x0001e60000100a00 */
[----:B0-----:R-:W2:Y:S01]  /*19e90*/  LDL.LU.64 R26, [R1+0x25b8] ;  /* 0x0025b800011a7983 */ /* 0x001ea20000300a00 */
[----:B------:R0:W-:Y:S02]  /*19ea0*/  STL.64 [R1+0x2450], R18 ;  /* 0x0024501201007387 */ /* 0x0001e40000100a00 */
[----:B0-----:R-:W-:Y:S02]  /*19eb0*/  IMAD.MOV.U32 R18, RZ, RZ, R3 ;  /* 0x000000ffff127224 */ /* 0x001fe400078e0003 */
[----:B------:R-:W-:-:S05]  /*19ec0*/  IMAD.MOV.U32 R19, RZ, RZ, R2 ;  /* 0x000000ffff137224 */ /* 0x000fca00078e0002 */
[----:B------:R-:W-:Y:S01]  /*19ed0*/  STL.64 [R1+0x2468], R18 ;  /* 0x0024681201007387 */ /* 0x000fe20000100a00 */
[----:B--2---:R-:W-:Y:S01]  /*19ee0*/  HMMA.16816.F32.BF16 R12, R4, R26, R12 ;  /* 0x0000001a040c723c */ /* 0x004fe2000004180c */
[----:B------:R-:W-:Y:S02]  /*19ef0*/  IMAD.MOV.U32 R3, RZ, RZ, R26 ;  /* 0x000000ffff037224 */ /* 0x000fe400078e001a */
        /* <DEDUP_REMOVED lines=17> */
[----:B------:R-:W-:Y:S02]  /*1a010*/  STL.64 [R1+0x2480], R18 ;  /* 0x0024801201007387 */ /* 0x000fe40000100a00 */
[----:B------:R0:W-:Y:S01]  /*1a020*/  STL.64 [R1+0x2448], R22 ;  /* 0x0024481601007387 */ /* 0x0001e20000100a00 */
[----:B------:R-:W2:Y:S01]  /*1a030*/  LDL.LU R20, [R1+0x680] ;  /* 0x0006800001147983 */ /* 0x000ea20000300800 */
[----:B------:R-:W2:Y:S03]  /*1a040*/  LDL.LU R21, [R1+0x684] ;  /* 0x0006840001157983 */ /* 0x000ea60000300800 */
[----:B0-----:R-:W2:Y:S01]  /*1a050*/  LDL.LU R22, [R1+0x688] ;  /* 0x0006880001167983 */ /* 0x001ea20000300800 */
[----:B------:R-:W2:Y:S02]  /*1a060*/  LDL.LU R23, [R1+0x68c] ;  /* 0x00068c0001177983 */ /* 0x000ea40000300800 */
[----:B------:R-:W-:-:S02]  /*1a070*/  IMAD.MOV.U32 R18, RZ, RZ, R9 ;  /* 0x000000ffff127224 */ /* 0x000fc400078e0009 */
[----:B------:R-:W-:Y:S01]  /*1a080*/  IMAD.MOV.U32 R19, RZ, RZ, R0 ;  /* 0x000000ffff137224 */ /* 0x000fe200078e0000 */
[----:B------:R-:W3:Y:S01]  /*1a090*/  LDL.LU R9, [R1+0x2584] ;  /* 0x0025840001097983 */ /* 0x000ee20000300800 */
[----:B------:R-:W3:Y:S03]  /*1a0a0*/  LDL.LU R0, [R1+0x2580] ;  /* 0x0025800001007983 */ /* 0x000ee60000300800 */
        /* <DEDUP_REMOVED lines=8> */
[----:B------:R-:W-:-:S05]  /*1a130*/  IMAD.MOV.U32 R19, RZ, RZ, R16 ;  /* 0x000000ffff137224 */ /* 0x000fca00078e0010 */
[----:B------:R0:W-:Y:S02]  /*1a140*/  STL.64 [R1+0x24b0], R18 ;  /* 0x0024b01201007387 */ /* 0x0001e40000100a00 */
[----:B0-----:R-:W-:Y:S02]  /*1a150*/  IMAD.MOV.U32 R18, RZ, RZ, R12 ;  /* 0x000000ffff127224 */ /* 0x001fe400078e000c */
        /* <DEDUP_REMOVED lines=11> */
[----:B------:R-:W-:Y:S02]  /*1a210*/  IMAD.MOV.U32 R19, RZ, RZ, R26 ;  /* 0x000000ffff137224 */ /* 0x000fe400078e001a */
[----:B------:R-:W-:-:S03]  /*1a220*/  IMAD.MOV.U32 R26, RZ, RZ, R14 ;  /* 0x000000ffff1a7224 */ /* 0x000fc600078e000e */
[----:B------:R-:W-:Y:S01]  /*1a230*/  STL.64 [R1+0x24e0], R18 ;  /* 0x0024e01201007387 */ /* 0x000fe20000100a00 */
[----:B------:R-:W-:-:S03]  /*1a240*/  IMAD.MOV.U32 R27, RZ, RZ, R15 ;  /* 0x000000ffff1b7224 */ /* 0x000fc600078e000f */
[----:B--2---:R-:W-:Y:S01]  /*1a250*/  STL.64 [R1+0x2490], R22 ;  /* 0x0024901601007387 */ /* 0x004fe20000100a00 */
[----:B------:R0:W-:Y:S03]  /*1a260*/  STL.64 [R1+0x2488], R20 ;  /* 0x0024881401007387 */ /* 0x0001e60000100a00 */
[----:B0-----:R-:W2:Y:S01]  /*1a270*/  LDL.LU R20, [R1+0x6d0] ;  /* 0x0006d00001147983 */ /* 0x001ea20000300800 */
[----:B------:R-:W2:Y:S02]  /*1a280*/  LDL.LU R21, [R1+0x6d4] ;  /* 0x0006d40001157983 */ /* 0x000ea40000300800 */
[----:B------:R-:W2:Y:S02]  /*1a290*/  LDL.LU R22, [R1+0x6d8] ;  /* 0x0006d80001167983 */ /* 0x000ea40000300800 */
[----:B------:R-:W2:Y:S01]  /*1a2a0*/  LDL.LU R23, [R1+0x6dc] ;  /* 0x0006dc0001177983 */ /* 0x000ea20000300800 */
[----:B------:R-:W2:Y:S01]  /*1a2b0*/  LDL.LU R14, [R1+0x2574] ;  /* 0x00257400010e7983 */ /* 0x000ea20000300800 */
[----:B------:R-:W2:Y:S02]  /*1a2c0*/  LDL.LU R15, [R1+0x2570] ;  /* 0x00257000010f7983 */ /* 0x000ea40000300800 */
[----:B------:R0:W-:Y:S02]  /*1a2d0*/  STL.64 [R1+0x2500], R26 ;  /* 0x0025001a01007387 */ /* 0x0001e40000100a00 */
[----:B------:R-:W2:Y:S01]  /*1a2e0*/  LDL.LU R16, [R1+0x6b0] ;  /* 0x0006b00001107983 */ /* 0x000ea20000300800 */
[----:B------:R-:W2:Y:S01]  /*1a2f0*/  LDL.LU R17, [R1+0x6b4] ;  /* 0x0006b40001117983 */ /* 0x000ea20000300800 */
[----:B------:R-:W2:Y:S02]  /*1a300*/  LDL.LU R18, [R1+0x6b8] ;  /* 0x0006b80001127983 */ /* 0x000ea40000300800 */
[----:B------:R-:W2:Y:S02]  /*1a310*/  LDL.LU R19, [R1+0x6bc] ;  /* 0x0006bc0001137983 */ /* 0x000ea40000300800 */
[----:B0-----:R-:W-:-:S02]  /*1a320*/  IMAD.MOV.U32 R26, RZ, RZ, R29 ;  /* 0x000000ffff1a7224 */ /* 0x001fc400078e001d */
        /* <DEDUP_REMOVED lines=17> */
[----:B---3--:R-:W-:-:S02]  /*1a440*/  IMAD.MOV.U32 R26, RZ, RZ, R11 ;  /* 0x000000ffff1a7224 */ /* 0x008fc400078e000b */
[----:B------:R-:W-:-:S05]  /*1a450*/  IMAD.MOV.U32 R27, RZ, RZ, R10 ;  /* 0x000000ffff1b7224 */ /* 0x000fca00078e000a */
[----:B------:R-:W-:Y:S04]  /*1a460*/  STL.64 [R1+0x2548], R26 ;  /* 0x0025481a01007387 */ /* 0x000fe80000100a00 */
[----:B--2---:R-:W-:Y:S01]  /*1a470*/  STL.64 [R1+0x2528], R18 ;  /* 0x0025281201007387 */ /* 0x004fe20000100a00 */
[----:B------:R0:W-:Y:S03]  /*1a480*/  STL.64 [R1+0x2520], R16 ;  /* 0x0025201001007387 */ /* 0x0001e60000100a00 */
[----:B0-----:R-:W2:Y:S01]  /*1a490*/  LDL.LU R16, [R1+0x630] ;  /* 0x0006300001107983 */ /* 0x001ea20000300800 */
[----:B------:R-:W2:Y:S02]  /*1a4a0*/  LDL.LU R17, [R1+0x634] ;  /* 0x0006340001117983 */ /* 0x000ea40000300800 */
[----:B------:R-:W3:Y:S02]  /*1a4b0*/  LDL.LU R18, [R1+0x638] ;  /* 0x0006380001127983 */ /* 0x000ee40000300800 */
[----:B------:R-:W3:Y:S01]  /*1a4c0*/  LDL.LU R19, [R1+0x63c] ;  /* 0x00063c0001137983 */ /* 0x000ee20000300800 */
[----:B------:R-:W2:Y:S04]  /*1a4d0*/  LDL.LU.64 R10, [R1+0x28] ;  /* 0x00002800010a7983 */ /* 0x000ea80000300a00 */
        /* <DEDUP_REMOVED lines=12> */
[----:B------:R-:W-:Y:S01]  /*1a5a0*/  STL.64 [R1+0x24a8], R22 ;  /* 0x0024a81601007387 */ /* 0x000fe20000100a00 */
[----:B------:R0:W-:Y:S03]  /*1a5b0*/  STL.64 [R1+0x24a0], R20 ;  /* 0x0024a01401007387 */ /* 0x0001e60000100a00 */
[----:B0-----:R-:W3:Y:S01]  /*1a5c0*/  LDL.LU R20, [R1+0x6e0] ;  /* 0x0006e00001147983 */ /* 0x001ee20000300800 */
[----:B------:R-:W3:Y:S02]  /*1a5d0*/  LDL.LU R21, [R1+0x6e4] ;  /* 0x0006e40001157983 */ /* 0x000ee40000300800 */
[----:B------:R-:W2:Y:S02]  /*1a5e0*/  LDL.LU R22, [R1+0x6e8] ;  /* 0x0006e80001167983 */ /* 0x000ea40000300800 */
[----:B------:R-:W2:Y:S01]  /*1a5f0*/  LDL.LU R23, [R1+0x6ec] ;  /* 0x0006ec0001177983 */ /* 0x000ea20000300800 */
[----:B------:R-:W-:Y:S01]  /*1a600*/  HMMA.16816.F32.BF16 R4, R4, R10, R12 ;  /* 0x0000000a0404723c */ /* 0x000fe2000004180c */
[----:B--2---:R-:W-:Y:S01]  /*1a610*/  STL.64 [R1+0x24c0], R22 ;  /* 0x0024c01601007387 */ /* 0x004fe20000100a00 */
[----:B---3--:R0:W-:Y:S03]  /*1a620*/  STL.64 [R1+0x24b8], R20 ;  /* 0x0024b81401007387 */ /* 0x0081e60000100a00 */
[----:B0-----:R-:W2:Y:S01]  /*1a630*/  LDL.LU R20, [R1+0x6f0] ;  /* 0x0006f00001147983 */ /* 0x001ea20000300800 */
[----:B------:R-:W2:Y:S02]  /*1a640*/  LDL.LU R21, [R1+0x6f4] ;  /* 0x0006f40001157983 */ /* 0x000ea40000300800 */
[----:B------:R-:W3:Y:S02]  /*1a650*/  LDL.LU R22, [R1+0x6f8] ;  /* 0x0006f80001167983 */ /* 0x000ee40000300800 */
[----:B------:R-:W3:Y:S02]  /*1a660*/  LDL.LU R23, [R1+0x6fc] ;  /* 0x0006fc0001177983 */ /* 0x000ee40000300800 */
[----:B------:R-:W-:-:S02]  /*1a670*/  IMAD.MOV.U32 R13, RZ, RZ, R10 ;  /* 0x000000ffff0d7224 */ /* 0x000fc400078e000a */
[----:B------:R-:W-:Y:S02]  /*1a680*/  IMAD.MOV.U32 R12, RZ, RZ, R11 ;  /* 0x000000ffff0c7224 */ /* 0x000fe400078e000b */
[----:B------:R-:W-:Y:S02]  /*1a690*/  IMAD.MOV.U32 R26, RZ, RZ, R9 ;  /* 0x000000ffff1a7224 */ /* 0x000fe400078e0009 */
[----:B----4-:R-:W-:Y:S01]  /*1a6a0*/  IMAD.MOV.U32 R27, RZ, RZ, R8 ;  /* 0x000000ffff1b7224 */ /* 0x010fe200078e0008 */
[----:B---3--:R-:W-:Y:S01]  /*1a6b0*/  STL.64 [R1+0x24d8], R22 ;  /* 0x0024d81601007387 */ /* 0x008fe20000100a00 */
[----:B--2---:R0:W-:Y:S03]  /*1a6c0*/  STL.64 [R1+0x24d0], R20 ;  /* 0x0024d01401007387 */ /* 0x0041e60000100a00 */
[----:B0-----:R-:W2:Y:S01]  /*1a6d0*/  LDL.LU R20, [R1+0x6c0] ;  /* 0x0006c00001147983 */ /* 0x001ea20000300800 */
[----:B------:R-:W2:Y:S02]  /*1a6e0*/  LDL.LU R21, [R1+0x6c4] ;  /* 0x0006c40001157983 */ /* 0x000ea40000300800 */
[----:B------:R-:W2:Y:S02]  /*1a6f0*/  LDL.LU R22, [R1+0x6c8] ;  /* 0x0006c80001167983 */ /* 0x000ea40000300800 */
[----:B------:R-:W2:Y:S01]  /*1a700*/  LDL.LU R23, [R1+0x6cc] ;  /* 0x0006cc0001177983 */ /* 0x000ea20000300800 */
[----:B------:R0:W-:Y:S01]  /*1a710*/  STL.64 [R1+0xb50], R4 ;  /* 0x000b500401007387 */ /* 0x0001e20000100a00 */
[----:B------:R1:W-:Y:S02]  /*1a720*/  STL.64 [R1+0xb58], R6 ;  /* 0x000b580601007387 */ /* 0x0003e40000100a00 */
[----:B------:R-:W3:Y:S02]  /*1a730*/  LDL.LU.64 R10, [R1+0x2568] ;  /* 0x00256800010a7983 */ /* 0x000ee40000300a00 */
[----:B------:R-:W3:Y:S01]  /*1a740*/  LDL.LU.64 R8, [R1+0x2560] ;  /* 0x0025600001087983 */ /* 0x000ee20000300a00 */
[----:B0-----:R-:W4:Y:S01]  /*1a750*/  LDL.LU R4, [R1+0x660] ;  /* 0x0006600001047983 */ /* 0x001f220000300800 */
[----:B------:R-:W4:Y:S02]  /*1a760*/  LDL.LU R5, [R1+0x664] ;  /* 0x0006640001057983 */ /* 0x000f240000300800 */
[----:B-1----:R-:W4:Y:S02]  /*1a770*/  LDL.LU R6, [R1+0x668] ;  /* 0x0006680001067983 */ /* 0x002f240000300800 */
[----:B------:R-:W4:Y:S01]  /*1a780*/  LDL.LU R7, [R1+0x66c] ;  /* 0x00066c0001077983 */ /* 0x000f220000300800 */
        /* <DEDUP_REMOVED lines=84> */
[----:B--2---:R-:W-:Y:S02]  /*1acd0*/  HMMA.16816.F32.BF16 R16, R8, R18, R20 ;  /* 0x000000120810723c */ /* 0x004fe40000041814 */
[----:B------:R-:W4:Y:S11]  /*1ace0*/  LDL.LU.64 R22, [R1+0x2448] ;  /* 0x0024480001167983 */ /* 0x000f360000300a00 */
[----:B------:R-:W-:Y:S10]  /*1acf0*/  @!UPT UIADD3 URZ, URZ, URZ, URZ ;  /* 0x0000003f3f3ff290 */ /* 0x000ff4000fffe03f */
[----:B------:R-:W-:Y:S01]  /*1ad00*/  STL.64 [R1+0xae0], R16 ;  /* 0x000ae01001007387 */ /* 0x000fe20000100a00 */
[----:B------:R0:W-:Y:S03]  /*1ad10*/  STL.64 [R1+0xae8], R18 ;  /* 0x000ae81201007387 */ /* 0x0001e60000100a00 */
[----:B0-----:R-:W2:Y:S01]  /*1ad20*/  LDL.LU.64 R18, [R1+0x2440] ;  /* 0x0024400001127983 */ /* 0x001ea20000300a00 */
[----:B------:R-:W2:Y:S02]  /*1ad30*/  LDL.LU.64 R16, [R1+0x2438] ;  /* 0x0024380001107983 */ /* 0x000ea40000300a00 */
[----:B------:R-:W-:Y:S02]  /*1ad40*/  IMAD.MOV.U32 R26, RZ, RZ, R3 ;  /* 0x000000ffff1a7224 */ /* 0x000fe400078e0003 */
[----:B------:R-:W-:Y:S02]  /*1ad50*/  IMAD.MOV.U32 R27, RZ, RZ, R2 ;  /* 0x000000ffff1b7224 */ /* 0x000fe400078e0002 */
[----:B------:R-:W-:-:S02]  /*1ad60*/  IMAD.MOV.U32 R14, RZ, RZ, R13 ;  /* 0x000000ffff0e7224 */ /* 0x000fc400078e000d */
[----:B------:R-:W-:-:S03]  /*1ad70*/  IMAD.MOV.U32 R15, RZ, RZ, R12 ;  /* 0x000000ffff0f7224 */ /* 0x000fc600078e000c */
[C---:B--2---:R-:W-:Y:S01]  /*1ad80*/  HMMA.16816.F32.BF16 R24, R8.reuse, R26, R16 ;  /* 0x0000001a0818723c */ /* 0x044fe20000041810 */
[----:B------:R-:W2:Y:S01]  /*1ad90*/  LDL.LU.64 R18, [R1+0x2430] ;  /* 0x0024300001127983 */ /* 0x000ea20000300a00 */
[----:B------:R-:W2:Y:S06]  /*1ada0*/  LDL.LU.64 R16, [R1+0x2428] ;  /* 0x0024280001107983 */ /* 0x000eac0000300a00 */
[----:B----4-:R-:W-:Y:S11]  /*1adb0*/  HMMA.16816.F32.BF16 R4, R8, R22, R4 ;  /* 0x000000160804723c */ /* 0x010ff60000041804 */
[----:B------:R-:W-:Y:S04]  /*1adc0*/  @!UPT UIADD3 URZ, URZ, URZ, URZ ;  /* 0x0000003f3f3ff290 */ /* 0x000fe8000fffe03f */
[----:B------:R-:W-:Y:S01]  /*1add0*/  STL.64 [R1+0xad0], R24 ;  /* 0x000ad01801007387 */ /* 0x000fe20000100a00 */
[----:B------:R-:W-:Y:S07]  /*1ade0*/  STL.64 [R1+0xad8], R26 ;  /* 0x000ad81a01007387 */ /* 0x000fee0000100a00 */
[----:B------:R-:W-:Y:S02]  /*1adf0*/  STL.64 [R1+0xac0], R4 ;  /* 0x000ac00401007387 */ /* 0x000fe40000100a00 */
[----:B------:R2:W-:Y:S02]  /*1ae00*/  STL.64 [R1+0xac8], R6 ;  /* 0x000ac80601007387 */ /* 0x0005e40000100a00 */
[----:B------:R-:W-:-:S02]  /*1ae10*/  IMAD.MOV.U32 R3, RZ, RZ, R22 ;  /* 0x000000ffff037224 */ /* 0x000fc400078e0016 */
[----:B------:R-:W-:Y:S01]  /*1ae20*/  IMAD.MOV.U32 R2, RZ, RZ, R23 ;  /* 0x000000ffff027224 */ /* 0x000fe200078e0017 */
[----:B------:R-:W3:Y:S01]  /*1ae30*/  LDL.LU R20, [R1+0x740] ;  /* 0x0007400001147983 */ /* 0x000ee20000300800 */
[----:B--2---:R-:W-:Y:S03]  /*1ae40*/  HMMA.16816.F32.BF16 R4, R8, R14, R16 ;  /* 0x0000000e0804723c */ /* 0x004fe60000041810 */
[----:B------:R-:W0:Y:S04]  /*1ae50*/  LDSM.16.MT88.4 R8, [R0+0x4380] ;  /* 0x004380000008783b */ /* 0x000e280000004200 */
[----:B------:R-:W-:Y:S02]  /*1ae60*/  IMAD.MOV.U32 R18, RZ, RZ, R3 ;  /* 0x000000ffff127224 */ /* 0x000fe400078e0003 */
[----:B------:R-:W-:Y:S11]  /*1ae70*/  IMAD.MOV.U32 R19, RZ, RZ, R2 ;  /* 0x000000ffff137224 */ /* 0x000ff600078e0002 */
[----:B------:R-:W-:Y:S03]  /*1ae80*/  @!UPT UIADD3 URZ, URZ, URZ, URZ ;  /* 0x0000003f3f3ff290 */ /* 0x000fe6000fffe03f */
[----:B------:R-:W-:Y:S01]  /*1ae90*/  STL.64 [R1+0xa90], R4 ;  /* 0x000a900401007387 */ /* 0x000fe20000100a00 */
[----:B------:R-:W-:Y:S02]  /*1aea0*/  STL.64 [R1+0xa98], R6 ;  /* 0x000a980601007387 */ /* 0x000fe40000100a00 */
[----:B------:R-:W3:Y:S02]  /*1aeb0*/  LDL.LU R21, [R1+0x744] ;  /* 0x0007440001157983 */ /* 0x000ee40000300800 */
[----:B------:R-:W3:Y:S01]  /*1aec0*/  LDL.LU R22, [R1+0x748] ;  /* 0x0007480001167983 */ /* 0x000ee20000300800 */
[----:B------:R-:W3:Y:S01]  /*1aed0*/  LDL.LU R23, [R1+0x74c] ;  /* 0x00074c0001177983 */ /* 0x000ee20000300800 */
[----:B------:R-:W-:Y:S02]  /*1aee0*/  STL [R1+0x232c], R14 ;  /* 0x00232c0e01007387 */ /* 0x000fe40000100800 */
[----:B------:R1:W-:Y:S01]  /*1aef0*/  STL [R1+0x2328], R15 ;  /* 0x0023280f01007387 */ /* 0x0003e20000100800 */
[----:B------:R-:W3:Y:S04]  /*1af00*/  LDSM.16.MT88.4 R4, [R0+0x4300] ;  /* 0x004300000004783b */ /* 0x000ee80000004200 */
[----:B-1----:R-:W3:Y:S01]  /*1af10*/  LDL.LU.64 R14, [R1+0x118] ;  /* 0x00011800010e7983 */ /* 0x002ee20000300a00 */
[----:B------:R1:W-:Y:S03]  /*1af20*/  STL.64 [R1+0x23c0], R18 ;  /* 0x0023c01201007387 */ /* 0x0003e60000100a00 */
[----:B-1----:R-:W2:Y:S04]  /*1af30*/  LDL.LU.64 R18, [R1+0xf8] ;  /* 0x0000f80001127983 */ /* 0x002ea80000300a00 */
[----:B--2---:R1:W-:Y:S04]  /*1af40*/  STL.64 [R1+0x2418], R18 ;  /* 0x0024181201007387 */ /* 0x0043e80000100a00 */
[----:B-1----:R-:W2:Y:S04]  /*1af50*/  LDL.LU.64 R18, [R1+0x108] ;  /* 0x0001080001127983 */ /* 0x002ea80000300a00 */
[----:B--2---:R-:W-:Y:S01]  /*1af60*/  STL.64 [R1+0x2420], R18 ;  /* 0x0024201201007387 */ /* 0x004fe20000100a00 */
[----:B------:R-:W2:Y:S03]  /*1af70*/  LDL.LU.64 R26, [R1+0xe8] ;  /* 0x0000e800011a7983 */ /* 0x000ea60000300a00 */
[----:B--2---:R1:W-:Y:S01]  /*1af80*/  STL.64 [R1+0x2410], R26 ;  /* 0x0024101a01007387 */ /* 0x0043e20000100a00 */
[----:B------:R-:W2:Y:S02]  /*1af90*/  LDL.LU R24, [R1+0x720] ;  /* 0x0007200001187983 */ /* 0x000ea40000300800 */
[----:B------:R-:W2:Y:S01]  /*1afa0*/  LDL.LU R25, [R1+0x724] ;  /* 0x0007240001197983 */ /* 0x000ea20000300800 */
[----:B-1----:R-:W2:Y:S01]  /*1afb0*/  LDL.LU R26, [R1+0x728] ;  /* 0x00072800011a7983 */ /* 0x002ea20000300800 */
[----:B------:R-:W2:Y:S02]  /*1afc0*/  LDL.LU R27, [R1+0x72c] ;  /* 0x00072c00011b7983 */ /* 0x000ea40000300800 */
[----:B0-----:R0:W-:Y:S02]  /*1afd0*/  STL [R1+0x233c], R8 ;  /* 0x00233c0801007387 */ /* 0x0011e40000100800 */
[----:B------:R1:W-:Y:S01]  /*1afe0*/  STL [R1+0x2338], R9 ;  /* 0x0023380901007387 */ /* 0x0003e20000100800 */
[----:B------:R4:W-:Y:S01]  /*1aff0*/  STL [R1+0x2334], R10 ;  /* 0x0023340a01007387 */ /* 0x0009e20000100800 */
[----:B------:R3:W-:Y:S03]  /*1b000*/  STL [R1+0x2330], R11 ;  /* 0x0023300b01007387 */ /* 0x0007e60000100800 */
[----:B0-----:R-:W2:Y:S01]  /*1b010*/  LDL.LU R8, [R1+0x7b0] ;  /* 0x0007b00001087983 */ /* 0x001ea20000300800 */
[----:B-1----:R-:W2:Y:S02]  /*1b020*/  LDL.LU R9, [R1+0x7b4] ;  /* 0x0007b40001097983 */ /* 0x002ea40000300800 */
[----:B----4-:R-:W4:Y:S02]  /*1b030*/  LDL.LU R10, [R1+0x7b8] ;  /* 0x0007b800010a7983 */ /* 0x010f240000300800 */
[----:B---3--:R-:W4:Y:S01]  /*1b040*/  LDL.LU R11, [R1+0x7bc] ;  /* 0x0007bc00010b7983 */ /* 0x008f220000300800 */
[----:B------:R-:W-:Y:S01]  /*1b050*/  HMMA.16816.F32.BF16 R16, R4, R14, R20 ;  /* 0x0000000e0410723c */ /* 0x000fe20000041814 */
[----:B------:R-:W-:-:S06]  /*1b060*/  IMAD.MOV.U32 R13, RZ, RZ, R15 ;  /* 0x000000ffff0d7224 */ /* 0x000fcc00078e000f */
[----:B------:R-:W-:Y:S11]  /*1b070*/  IMAD.MOV.U32 R23, RZ, RZ, R14 ;  /* 0x000000ffff177224 */ /* 0x000ff600078e000e */
[----:B------:R-:W-:Y:S06]  /*1b080*/  @!UPT UIADD3 URZ, URZ, URZ, URZ ;  /* 0x0000003f3f3ff290 */ /* 0x000fec000fffe03f */
[----:B------:R-:W-:Y:S01]  /*1b090*/  IMAD.MOV.U32 R3, RZ, RZ, R19 ;  /* 0x000000ffff037224 */ /* 0x000fe200078e0013 */
[----:B----4-:R-:W-:Y:S01]  /*1b0a0*/  STL.64 [R1+0x2408], R10 ;  /* 0x0024080a01007387 */ /* 0x010fe20000100a00 */
[----:B--2---:R0:W-:Y:S03]  /*1b0b0*/  STL.64 [R1+0x2400], R8 ;  /* 0x0024000801007387 */ /* 0x0041e60000100a00 */
[----:B0-----:R-:W2:Y:S01]  /*1b0c0*/  LDL.LU R8, [R1+0x750] ;  /* 0x0007500001087983 */ /* 0x001ea20000300800 */
[----:B------:R-:W2:Y:S02]  /*1b0d0*/  LDL.LU R9, [R1+0x754] ;  /* 0x0007540001097983 */ /* 0x000ea40000300800 */
[----:B------:R-:W2:Y:S02]  /*1b0e0*/  LDL.LU R10, [R1+0x758] ;  /* 0x00075800010a7983 */ /* 0x000ea40000300800 */
[----:B------:R-:W2:Y:S01]  /*1b0f0*/  LDL.LU R11, [R1+0x75c] ;  /* 0x00075c00010b7983 */ /* 0x000ea20000300800 */
[----:B------:R-:W-:Y:S01]  /*1b100*/  STL.64 [R1+0x200], R16 ;  /* 0x0002001001007387 */ /* 0x000fe20000100a00 */
[----:B------:R0:W-:Y:S03]  /*1b110*/  STL [R1+0x208], R18 ;  /* 0x0002081201007387 */ /* 0x0001e60000100800 */
[----:B0-----:R-:W3:Y:S01]  /*1b120*/  LDL.LU.64 R18, [R1+0x2420] ;  /* 0x0024200001127983 */ /* 0x001ee20000300a00 */
[----:B------:R0:W-:Y:S02]  /*1b130*/  STL [R1+0x2358], R13 ;  /* 0x0023580d01007387 */ /* 0x0001e40000100800 */
[----:B------:R-:W4:Y:S01]  /*1b140*/  LDL.LU R12, [R1+0x790] ;  /* 0x00079000010c7983 */ /* 0x000f220000300800 */
[----:B0-----:R-:W4:Y:S01]  /*1b150*/  LDL.LU R13, [R1+0x794] ;  /* 0x00079400010d7983 */ /* 0x001f220000300800 */
[----:B------:R-:W4:Y:S02]  /*1b160*/  LDL.LU R14, [R1+0x798] ;  /* 0x00079800010e7983 */ /* 0x000f240000300800 */
[----:B------:R-:W4:Y:S02]  /*1b170*/  LDL.LU R15, [R1+0x79c] ;  /* 0x00079c00010f7983 */ /* 0x000f240000300800 */
[----:B------:R0:W-:Y:S01]  /*1b180*/  STL [R1+0x2340], R23 ;  /* 0x0023401701007387 */ /* 0x0001e20000100800 */
[----:B------:R-:W3:Y:S01]  /*1b190*/  LDL.LU R20, [R1+0x730] ;  /* 0x0007300001147983 */ /* 0x000ee20000300800 */
[----:B------:R-:W3:Y:S02]  /*1b1a0*/  LDL.LU R21, [R1+0x734] ;  /* 0x0007340001157983 */ /* 0x000ee40000300800 */
[----:B------:R-:W3:Y:S01]  /*1b1b0*/  LDL.LU R22, [R1+0x738] ;  /* 0x0007380001167983 */ /* 0x000ee20000300800 */
[----:B0-----:R-:W3:Y:S01]  /*1b1c0*/  LDL.LU R23, [R1+0x73c] ;  /* 0x00073c0001177983 */ /* 0x001ee20000300800 */
[----:B------:R-:W-:Y:S01]  /*1b1d0*/  STL [R1+0x215c], R3 ;  /* 0x00215c0301007387 */ /* 0x000fe20000100800 */
[C---:B---3--:R-:W-:Y:S11]  /*1b1e0*/  HMMA.16816.F32.BF16 R20, R4.reuse, R18, R20 ;  /* 0x000000120414723c */ /* 0x048ff60000041814 */
[----:B------:R-:W-:Y:S11]  /*1b1f0*/  @!UPT UIADD3 URZ, URZ, URZ, URZ ;  /* 0x0000003f3f3ff290 */ /* 0x000ff6000fffe03f */
[----:B------:R-:W-:Y:S01]  /*1b200*/  @!UPT UIADD3 URZ, URZ, URZ, URZ ;  /* 0x0000003f3f3ff290 */ /* 0x000fe2000fffe03f */
[----:B------:R0:W-:Y:S01]  /*1b210*/  STL.64 [R1+0x1f0], R20 ;  /* 0x0001f01401007387 */ /* 0x0001e20000100a00 */
[----:B------:R1:W-:Y:S02]  /*1b220*/  STL.64 [R1+0x1f8], R22 ;  /* 0x0001f81601007387 */ /* 0x0003e40000100a00 */
[----:B0-----:R-:W-:Y:S02]  /*1b230*/  IMAD.MOV.U32 R21, RZ, RZ, R18 ;  /* 0x000000ffff157224 */ /* 0x001fe400078e0012 */
[----:B-1----:R-:W-:Y:S02]  /*1b240*/  IMAD.MOV.U32 R22, RZ, RZ, R19 ;  /* 0x000000ffff167224 */ /* 0x002fe400078e0013 */
[----:B------:R-:W3:Y:S02]  /*1b250*/  LDL.LU.64 R18, [R1+0x2418] ;  /* 0x0024180001127983 */ /* 0x000ee40000300a00 */
[----:B---3--:R-:W-:Y:S01]  /*1b260*/  HMMA.16816.F32.BF16 R24, R4, R18, R24 ;  /* 0x000000120418723c */ /* 0x008fe20000041818 */
[----:B------:R-:W-:-:S02]  /*1b270*/  IMAD.MOV.U32 R29, RZ, RZ, R18 ;  /* 0x000000ffff1d7224 */ /* 0x000fc400078e0012 */
[----:B------:R-:W-:Y:S11]  /*1b280*/  IMAD.MOV.U32 R20, RZ, RZ, R19 ;  /* 0x000000ffff147224 */ /* 0x000ff600078e0013 */
[----:B------:R-:W-:Y:S09]  /*1b290*/  @!UPT UIADD3 URZ, URZ, URZ, URZ ;  /* 0x0000003f3f3ff290 */ /* 0x000ff2000fffe03f */
[----:B------:R-:W-:Y:S01]  /*1b2a0*/  STL.64 [R1+0x1e0], R24 ;  /* 0x0001e01801007387 */ /* 0x000fe20000100a00 */
[----:B------:R0:W-:Y:S03]  /*1b2b0*/  STL.64 [R1+0x1e8], R26 ;  /* 0x0001e81a01007387 */ /* 0x0001e60000100a00 */
[----:B0-----:R-:W2:Y:S01]  /*1b2c0*/  LDL.LU.64 R26, [R1+0x2410] ;  /* 0x00241000011a7983 */ /* 0x001ea20000300a00 */
[----:B------:R-:W3:Y:S03]  /*1b2d0*/  LDL.LU.64 R18, [R1+0xa8] ;  /* 0x0000a80001127983 */ /* 0x000ee60000300a00 */
[----:B---3--:R0:W-:Y:S01]  /*1b2e0*/  STL.64 [R1+0x23e8], R18 ;  /* 0x0023e81201007387 */ /* 0x0081e20000100a00 */
[C---:B--2---:R-:W-:Y:S03]  /*1b2f0*/  HMMA.16816.F32.BF16 R8, R4.reuse, R26, R8 ;  /* 0x0000001a0408723c */ /* 0x044fe60000041808 */
[----:B0-----:R-:W2:Y:S01]  /*1b300*/  LDL.LU.64 R18, [R1+0xb8] ;  /* 0x0000b80001127983 */ /* 0x001ea20000300a00 */
[----:B------:R0:W-:Y:S02]  /*1b310*/  STL [R1+0x23e0], R22 ;  /* 0x0023e01601007387 */ /* 0x0001e40000100800 */
[----:B------:R-:W-:Y:S01]  /*1b320*/  STL.64 [R1+0x23d8], R20 ;  /* 0x0023d81401007387 */ /* 0x000fe20000100a00 */
[----:B0-----:R-:W4:Y:S01]  /*1b330*/  LDL.LU.64 R22, [R1+0xd8] ;  /* 0x0000d80001167983 */ /* 0x001f220000300a00 */
[----:B------:R-:W-:Y:S11]  /*1b340*/  STL [R1+0x235c], R29 ;  /* 0x00235c1d01007387 */ /* 0x000ff60000100800 */
[----:B------:R-:W-:Y:S04]  /*1b350*/  @!UPT UIADD3 URZ, URZ, URZ, URZ ;  /* 0x0000003f3f3ff290 */ /* 0x000fe8000fffe03f */
[----:B------:R-:W-:Y:S02]  /*1b360*/  STL.64 [R1+0x1d0], R8 ;  /* 0x0001d00801007387 */ /* 0x000fe40000100a00 */
[----:B------:R0:W-:Y:S02]  /*1b370*/  STL.64 [R1+0x1d8], R10 ;  /* 0x0001d80a01007387 */ /* 0x0001e40000100a00 */
[----:B------:R-:W-:Y:S02]  /*1b380*/  IMAD.MOV.U32 R2, RZ, RZ, R26 ;  /* 0x000000ffff027224 */ /* 0x000fe400078e001a */
[----:B------:R-:W-:Y:S01]  /*1b390*/  IMAD.MOV.U32 R28, RZ, RZ, R27 ;  /* 0x000000ffff1c7224 */ /* 0x000fe200078e001b */
[----:B0-----:R-:W3:Y:S01]  /*1b3a0*/  LDL.LU.64 R10, [R1+0x2408] ;  /* 0x00240800010a7983 */ /* 0x001ee20000300a00 */
[----:B------:R-:W3:Y:S02]  /*1b3b0*/  LDL.LU.64 R8, [R1+0x2400] ;  /* 0x0024000001087983 */ /* 0x000ee40000300a00 */
[----:B------:R-:W3:Y:S01]  /*1b3c0*/  LDL.LU.64 R26, [R1+0x23f8] ;  /* 0x0023f800011a7983 */ /* 0x000ee20000300a00 */
[C---:B----4-:R-:W-:Y:S01]  /*1b3d0*/  HMMA.16816.F32.BF16 R12, R4.reuse, R22, R12 ;  /* 0x00000016040c723c */ /* 0x050fe2000004180c */
[----:B------:R-:W-:Y:S11]  /*1b3e0*/  IMAD.MOV.U32 R0, RZ, RZ, R23 ;  /* 0x000000ffff007224 */ /* 0x000ff600078e0017 */
[----:B------:R-:W-:Y:S11]  /*1b3f0*/  @!UPT UIADD3 URZ, URZ, URZ, URZ ;  /* 0x0000003f3f3ff290 */ /* 0x000ff6000fffe03f */
[----:B------:R-:W-:Y:S01]  /*1b400*/  STL.64 [R1+0x2c0], R12 ;  /* 0x0002c00c01007387 */ /* 0x000fe20000100a00 */
[----:B------:R0:W-:Y:S02]  /*1b410*/  STL.64 [R1+0x2c8], R14 ;  /* 0x0002c80e01007387 */ /* 0x0001e40000100a00 */
[----:B0-----:R-:W-:Y:S02]  /*1b420*/  IMAD.MOV.U32 R15, RZ, RZ, R22 ;  /* 0x000000ffff0f7224 */ /* 0x001fe400078e0016 */
[----:B---3--:R-:W-:Y:S07]  /*1b430*/  HMMA.16816.F32.BF16 R20, R4, R26, R8 ;  /* 0x0000001a0414723c */ /* 0x008fee0000041808 */
[----:B------:R-:W-:-:S02]  /*1b440*/  IMAD.MOV.U32 R11, RZ, RZ, R26 ;  /* 0x000000ffff0b7224 */ /* 0x000fc400078e001a */
[----:B------:R-:W-:Y:S11]  /*1b450*/  IMAD.MOV.U32 R14, RZ, RZ, R27 ;  /* 0x000000ffff0e7224 */ /* 0x000ff600078e001b */
[----:B------:R-:W-:Y:S03]  /*1b460*/  @!UPT UIADD3 URZ, URZ, URZ, URZ ;  /* 0x0000003f3f3ff290 */ /* 0x000fe6000fffe03f */
[----:B------:R-:W-:Y:S01]  /*1b470*/  STL.64 [R1+0x2b0], R20 ;  /* 0x0002b01401007387 */ /* 0x000fe20000100a00 */
[----:B------:R-:W-:Y:S02]  /*1b480*/  STL.64 [R1+0x2b8], R22 ;  /* 0x0002b81601007387 */ /* 0x000fe40000100a00 */
[----:B------:R0:W-:Y:S02]  /*1b490*/  STL [R1+0x23f0], R11 ;  /* 0x0023f00b01007387 */ /* 0x0001e40000100800 */
[----:B------:R-:W2:Y:S01]  /*1b4a0*/  LDL.LU R8, [R1+0x7d0] ;  /* 0x0007d00001087983 */ /* 0x000ea20000300800 */
[----:B------:R-:W2:Y:S01]  /*1b4b0*/  LDL.LU R9, [R1+0x7d4] ;  /* 0x0007d40001097983 */ /* 0x000ea20000300800 */
[----:B------:R-:W2:Y:S03]  /*1b4c0*/  LDL.LU R10, [R1+0x7d8] ;  /* 0x0007d800010a7983 */ /* 0x000ea60000300800 */
[----:B0-----:R-:W2:Y:S01]  /*1b4d0*/  LDL.LU R11, [R1+0x7dc] ;  /* 0x0007dc00010b7983 */ /* 0x001ea20000300800 */
[----:B------:R-:W3:Y:S02]  /*1b4e0*/  LDL.LU R20, [R1+0x810] ;  /* 0x0008100001147983 */ /* 0x000ee40000300800 */
[----:B------:R-:W3:Y:S02]  /*1b4f0*/  LDL.LU R21, [R1+0x814] ;  /* 0x0008140001157983 */ /* 0x000ee40000300800 */
[----:B------:R-:W3:Y:S01]  /*1b500*/  LDL.LU R22, [R1+0x818] ;  /* 0x0008180001167983 */ /* 0x000ee20000300800 */
[----:B------:R-:W3:Y:S01]  /*1b510*/  LDL.LU R23, [R1+0x81c] ;  /* 0x00081c0001177983 */ /* 0x000ee20000300800 */
[----:B------:R0:W-:Y:S02]  /*1b520*/  STL.64 [R1+0x23a8], R14 ;  /* 0x0023a80e01007387 */ /* 0x0001e40000100a00 */
[----:B------:R-:W4:Y:S02]  /*1b530*/  LDL.LU R12, [R1+0x820] ;  /* 0x00082000010c7983 */ /* 0x000f240000300800 */
[----:B------:R-:W4:Y:S01]  /*1b540*/  LDL.LU R13, [R1+0x824] ;  /* 0x00082400010d7983 */ /* 0x000f220000300800 */
[----:B0-----:R-:W4:Y:S01]  /*1b550*/  LDL.LU R14, [R1+0x828] ;  /* 0x00082800010e7983 */ /* 0x001f220000300800 */
[----:B------:R-:W4:Y:S02]  /*1b560*/  LDL.LU R15, [R1+0x82c] ;  /* 0x00082c00010f7983 */ /* 0x000f240000300800 */
[----:B------:R-:W3:Y:S02]  /*1b570*/  LDL.LU R24, [R1+0x840] ;  /* 0x0008400001187983 */ /* 0x000ee40000300800 */
[----:B------:R-:W3:Y:S01]  /*1b580*/  LDL.LU R25, [R1+0x844] ;  /* 0x0008440001197983 */ /* 0x000ee20000300800 */
[----:B------:R-:W3:Y:S01]  /*1b590*/  LDL.LU R26, [R1+0x848] ;  /* 0x00084800011a7983 */ /* 0x000ee20000300800 */
[----:B------:R-:W3:Y:S01]  /*1b5a0*/  LDL.LU R27, [R1+0x84c] ;  /* 0x00084c00011b7983 */ /* 0x000ee20000300800 */
[C---:B--2---:R-:W-:Y:S02]  /*1b5b0*/  HMMA.16816.F32.BF16 R8, R4.reuse, R18, R8 ;  /* 0x000000120408723c */ /* 0x044fe40000041808 */
[----:B---3--:R0:W-:Y:S01]  /*1b5c0*/  STL.64 [R1+0x21d8], R26 ;  /* 0x0021d81a01007387 */ /* 0x0081e20000100a00 */
[----:B------:R1:W-:Y:S03]  /*1b5d0*/  STL.64 [R1+0x21d0], R24 ;  /* 0x0021d01801007387 */ /* 0x0003e60000100a00 */
[----:B0-----:R-:W2:Y:S01]  /*1b5e0*/  LDL.LU R26, [R1+0x58] ;  /* 0x00005800011a7983 */ /* 0x001ea20000300800 */
[----:B------:R-:W2:Y:S11]  /*1b5f0*/  LDL.LU R27, [R1+0x5c] ;  /* 0x00005c00011b7983 */ /* 0x000eb60000300800 */
[----:B------:R-:W-:Y:S05]  /*1b600*/  @!UPT UIADD3 URZ, URZ, URZ, URZ ;  /* 0x0000003f3f3ff290 */ /* 0x000fea000fffe03f */
[----:B------:R-:W-:Y:S02]  /*1b610*/  STL.64 [R1+0x2a0], R8 ;  /* 0x0002a00801007387 */ /* 0x000fe40000100a00 */
[----:B------:R0:W-:Y:S02]  /*1b620*/  STL.64 [R1+0x2a8], R10 ;  /* 0x0002a80a01007387 */ /* 0x0001e40000100a00 */
[----:B-1----:R-:W-:Y:S02]  /*1b630*/  IMAD.MOV.U32 R25, RZ, RZ, R18 ;  /* 0x000000ffff197224 */ /* 0x002fe400078e0012 */
[----:B------:R-:W-:Y:S01]  /*1b640*/  IMAD.MOV.U32 R24, RZ, RZ, R19 ;  /* 0x000000ffff187224 */ /* 0x000fe200078e0013 */
[----:B0-----:R-:W3:Y:S01]  /*1b650*/  LDL.LU R11, [R1+0x23f0] ;  /* 0x0023f000010b7983 */ /* 0x001ee20000300800 */
[----:B------:R-:W4:Y:S02]  /*1b660*/  LDL.LU.64 R18, [R1+0x23e8] ;  /* 0x0023e80001127983 */ /* 0x000f240000300a00 */
[----:B----4-:R-:W-:Y:S01]  /*1b670*/  HMMA.16816.F32.BF16 R12, R4, R18, R12 ;  /* 0x00000012040c723c */ /* 0x010fe2000004180c */
[----:B------:R-:W-:Y:S01]  /*1b680*/  IMAD.MOV.U32 R10, RZ, RZ, R19 ;  /* 0x000000ffff0a7224 */ /* 0x000fe200078e0013 */
[----:B--2---:R-:W-:Y:S01]  /*1b690*/  STL.64 [R1+0x2398], R26 ;  /* 0x0023981a01007387 */ /* 0x004fe20000100a00 */
[----:B------:R-:W-:-:S02]  /*1b6a0*/  IMAD.MOV.U32 R9, RZ, RZ, R18 ;  /* 0x000000ffff097224 */ /* 0x000fc400078e0012 */
[----:B------:R-:W-:Y:S11]  /*1b6b0*/  STL.64 [R1+0x2390], R24 ;  /* 0x0023901801007387 */ /* 0x000ff60000100a00 */
[----:B------:R-:W-:Y:S07]  /*1b6c0*/  @!UPT UIADD3 URZ, URZ, URZ, URZ ;  /* 0x0000003f3f3ff290 */ /* 0x000fee000fffe03f */
[----:B------:R-:W-:Y:S01]  /*1b6d0*/  STL.64 [R1+0x290], R12 ;  /* 0x0002900c01007387 */ /* 0x000fe20000100a00 */
[----:B------:R-:W-:Y:S02]  /*1b6e0*/  STL.64 [R1+0x298], R14 ;  /* 0x0002980e01007387 */ /* 0x000fe40000100a00 */
[----:B---3--:R0:W-:Y:S02]  /*1b6f0*/  STL.64 [R1+0x23d0], R10 ;  /* 0x0023d00a01007387 */ /* 0x0081e40000100a00 */
[----:B------:R-:W-:Y:S01]  /*1b700*/  STL [R1+0x23c8], R9 ;  /* 0x0023c80901007387 */ /* 0x000fe20000100800 */
[----:B0-----:R-:W2:Y:S01]  /*1b710*/  LDL.LU.64 R10, [R1+0x98] ;  /* 0x00009800010a7983 */ /* 0x001ea20000300a00 */
[----:B------:R-:W3:Y:S02]  /*1b720*/  LDL.LU R16, [R1+0x800] ;  /* 0x0008000001107983 */ /* 0x000ee40000300800 */
[----:B------:R-:W3:Y:S02]  /*1b730*/  LDL.LU R17, [R1+0x804] ;  /* 0x0008040001117983 */ /* 0x000ee40000300800 */
[----:B------:R-:W3:Y:S01]  /*1b740*/  LDL.LU R18, [R1+0x808] ;  /* 0x0008080001127983 */ /* 0x000ee20000300800 */
[----:B------:R-:W3:Y:S01]  /*1b750*/  LDL.LU R19, [R1+0x80c] ;  /* 0x00080c0001137983 */ /* 0x000ee20000300800 */
[----:B------:R-:W4:Y:S03]  /*1b760*/  LDL.LU.64 R14, [R1+0x78] ;  /* 0x00007800010e7983 */ /* 0x000f260000300a00 */
[----:B----4-:R0:W-:Y:S04]  /*1b770*/  STL.64 [R1+0x23b8], R14 ;  /* 0x0023b80e01007387 */ /* 0x0101e80000100a00 */
[----:B0-----:R-:W3:Y:S01]  /*1b780*/  LDL.LU.64 R14, [R1+0x88] ;  /* 0x00008800010e7983 */ /* 0x001ee20000300a00 */
[----:B------:R-:W4:Y:S01]  /*1b790*/  LDL.LU.64 R26, [R1+0x68] ;  /* 0x00006800011a7983 */ /* 0x000f220000300a00 */
[C---:B--2---:R-:W-:Y:S01]  /*1b7a0*/  HMMA.16816.F32.BF16 R20, R4.reuse, R10, R20 ;  /* 0x0000000a0414723c */ /* 0x044fe20000041814 */
[----:B------:R-:W-:Y:S01]  /*1b7b0*/  IMAD.MOV.U32 R8, RZ, RZ, R11 ;  /* 0x000000ffff087224 */ /* 0x000fe200078e000b */
[----:B----4-:R0:W-:Y:S01]  /*1b7c0*/  STL.64 [R1+0x23b0], R26 ;  /* 0x0023b01a01007387 */ /* 0x0101e20000100a00 */
[----:B------:R-:W2:Y:S02]  /*1b7d0*/  LDL.LU R24, [R1+0x7f0] ;  /* 0x0007f00001187983 */ /* 0x000ea40000300800 */
[----:B------:R-:W2:Y:S01]  /*1b7e0*/  LDL.LU R25, [R1+0x7f4] ;  /* 0x0007f40001197983 */ /* 0x000ea20000300800 */
[----:B0-----:R-:W2:Y:S01]  /*1b7f0*/  LDL.LU R26, [R1+0x7f8] ;  /* 0x0007f800011a7983 */ /* 0x001ea20000300800 */
[----:B------:R-:W2:Y:S11]  /*1b800*/  LDL.LU R27, [R1+0x7fc] ;  /* 0x0007fc00011b7983 */ /* 0x000eb60000300800 */
[----:B------:R-:W-:Y:S05]  /*1b810*/  @!UPT UIADD3 URZ, URZ, URZ, URZ ;  /* 0x0000003f3f3ff290 */ /* 0x000fea000fffe03f */
[----:B------:R-:W-:Y:S02]  /*1b820*/  STL.64 [R1+0x3b0], R20 ;  /* 0x0003b01401007387 */ /* 0x000fe40000100a00 */
[----:B------:R0:W-:Y:S02]  /*1b830*/  STL.64 [R1+0x3b8], R22 ;  /* 0x0003b81601007387 */ /* 0x0001e40000100a00 */
[----:B0-----:R-:W4:Y:S01]  /*1b840*/  LDL.LU R22, [R1+0x23e0] ;  /* 0x0023e00001167983 */ /* 0x001f220000300800 */
[----:B------:R-:W2:Y:S02]  /*1b850*/  LDL.LU.64 R20, [R1+0x23d8] ;  /* 0x0023d80001147983 */ /* 0x000ea40000300a00 */
[----:B------:R-:W-:Y:S02]  /*1b860*/  IMAD.MOV.U32 R23, RZ, RZ, R10 ;  /* 0x000000ffff177224 */ /* 0x000fe400078e000a */
[----:B------:R-:W2:Y:S01]  /*1b870*/  LDL.LU.64 R10, [R1+0x23d0] ;  /* 0x0023d000010a7983 */ /* 0x000ea20000300a00 */
[----:B------:R-:W3:Y:S03]  /*1b880*/  LDL.LU R9, [R1+0x23c8] ;  /* 0x0023c80001097983 */ /* 0x000ee60000300800 */
[----:B--2---:R0:W-:Y:S01]  /*1b890*/  STL.64 [R1+0x2368], R10 ;  /* 0x0023680a01007387 */ /* 0x0041e20000100a00 */
[----:B---3--:R1:W-:Y:S03]  /*1b8a0*/  STL.64 [R1+0x2360], R8 ;  /* 0x0023600801007387 */ /* 0x0083e60000100a00 */
[----:B0-----:R-:W2:Y:S04]  /*1b8b0*/  LDL.LU.64 R10, [R1+0x48] ;  /* 0x00004800010a7983 */ /* 0x001ea80000300a00 */
[----:B--2---:R0:W-:Y:S01]  /*1b8c0*/  STL.64 [R1+0x23a0], R10 ;  /* 0x0023a00a01007387 */ /* 0x0041e20000100a00 */
[----:B-1----:R-:W2:Y:S02]  /*1b8d0*/  LDL.LU R8, [R1+0x7e0] ;  /* 0x0007e00001087983 */ /* 0x002ea40000300800 */
[----:B------:R-:W2:Y:S01]  /*1b8e0*/  LDL.LU R9, [R1+0x7e4] ;  /* 0x0007e40001097983 */ /* 0x000ea20000300800 */
[----:B0-----:R-:W2:Y:S01]  /*1b8f0*/  LDL.LU R10, [R1+0x7e8] ;  /* 0x0007e800010a7983 */ /* 0x001ea20000300800 */
[----:B------:R-:W2:Y:S02]  /*1b900*/  LDL.LU R11, [R1+0x7ec] ;  /* 0x0007ec00010b7983 */ /* 0x000ea40000300800 */
[----:B----4-:R-:W-:Y:S02]  /*1b910*/  STL.64 [R1+0x2350], R22 ;  /* 0x0023501601007387 */ /* 0x010fe40000100a00 */
[----:B------:R0:W-:Y:S02]  /*1b920*/  STL.64 [R1+0x2348], R20 ;  /* 0x0023481401007387 */ /* 0x0001e40000100a00 */
[----:B0-----:R-:W3:Y:S01]  /*1b930*/  LDL.LU R20, [R1+0x760] ;  /* 0x0007600001147983 */ /* 0x001ee20000300800 */
[----:B------:R-:W3:Y:S02]  /*1b940*/  LDL.LU R21, [R1+0x764] ;  /* 0x0007640001157983 */ /* 0x000ee40000300800 */
[----:B------:R-:W4:Y:S02]  /*1b950*/  LDL.LU R22, [R1+0x768] ;  /* 0x0007680001167983 */ /* 0x000f240000300800 */
[----:B------:R-:W4:Y:S01]  /*1b960*/  LDL.LU R23, [R1+0x76c] ;  /* 0x00076c0001177983 */ /* 0x000f220000300800 */
[----:B------:R-:W-:Y:S01]  /*1b970*/  HMMA.16816.F32.BF16 R16, R4, R14, R16 ;  /* 0x0000000e0410723c */ /* 0x000fe20000041810 */
[----:B----4-:R-:W-:Y:S01]  /*1b980*/  STL.64 [R1+0x2378], R22 ;  /* 0x0023781601007387 */ /* 0x010fe20000100a00 */
[----:B---3--:R0:W-:Y:S03]  /*1b990*/  STL.64 [R1+0x2370], R20 ;  /* 0x0023701401007387 */ /* 0x0081e60000100a00 */
[----:B0-----:R-:W3:Y:S01]  /*1b9a0*/  LDL.LU R20, [R1+0x770] ;  /* 0x0007700001147983 */ /* 0x001ee20000300800 */
[----:B------:R-:W3:Y:S02]  /*1b9b0*/  LDL.LU R21, [R1+0x774] ;  /* 0x0007740001157983 */ /* 0x000ee40000300800 */
[----:B------:R-:W4:Y:S02]  /*1b9c0*/  LDL.LU R22, [R1+0x778] ;  /* 0x0007780001167983 */ /* 0x000f240000300800 */
[----:B------:R-:W4:Y:S02]  /*1b9d0*/  LDL.LU R23, [R1+0x77c] ;  /* 0x00077c0001177983 */ /* 0x000f240000300800 */
[----:B----4-:R-:W-:Y:S01]  /*1b9e0*/  STL.64 [R1+0x2388], R22 ;  /* 0x0023881601007387 */ /* 0x010fe20000100a00 */
[----:B---3--:R0:W-:Y:S03]  /*1b9f0*/  STL.64 [R1+0x2380], R20 ;  /* 0x0023801401007387 */ /* 0x0081e60000100a00 */
[----:B0-----:R-:W3:Y:S01]  /*1ba00*/  LDL.LU R20, [R1+0x780] ;  /* 0x0007800001147983 */ /* 0x001ee20000300800 */
[----:B------:R-:W3:Y:S02]  /*1ba10*/  LDL.LU R21, [R1+0x784] ;  /* 0x0007840001157983 */ /* 0x000ee40000300800 */
[----:B------:R-:W3:Y:S02]  /*1ba20*/  LDL.LU R22, [R1+0x788] ;  /* 0x0007880001167983 */ /* 0x000ee40000300800 */
[----:B------:R-:W3:Y:S02]  /*1ba30*/  LDL.LU R23, [R1+0x78c] ;  /* 0x00078c0001177983 */ /* 0x000ee40000300800 */
[----:B------:R0:W-:Y:S01]  /*1ba40*/  STL.64 [R1+0x410], R16 ;  /* 0x0004101001007387 */ /* 0x0001e20000100a00 */
[----:B------:R1:W-:Y:S02]  /*1ba50*/  STL.64 [R1+0x418], R18 ;  /* 0x0004181201007387 */ /* 0x0003e40000100a00 */
[----:B0-----:R-:W-:Y:S01]  /*1ba60*/  IMAD.MOV.U32 R17, RZ, RZ, R14 ;  /* 0x000000ffff117224 */ /* 0x001fe200078e000e */
[----:B-1----:R-:W4:Y:S01]  /*1ba70*/  LDL.LU.64 R18, [R1+0x23c0] ;  /* 0x0023c00001127983 */ /* 0x002f220000300a00 */
        /* <DEDUP_REMOVED lines=10> */
[----:B------:R-:W3:Y:S01]  /*1bb20*/  LDL.LU.64 R14, [R1+0x23a8] ;  /* 0x0023a800010e7983 */ /* 0x000ee20000300a00 */
[C---:B--2---:R-:W-:Y:S01]  /*1bb30*/  HMMA.16816.F32.BF16 R8, R4.reuse, R26, R8 ;  /* 0x0000001a0408723c */ /* 0x044fe20000041808 */
[----:B------:R-:W-:Y:S11]  /*1bb40*/  IMAD.MOV.U32 R3, RZ, RZ, R27 ;  /* 0x000000ffff037224 */ /* 0x000ff600078e001b */
[----:B------:R-:W-:Y:S11]  /*1bb50*/  @!UPT UIADD3 URZ, URZ, URZ, URZ ;  /* 0x0000003f3f3ff290 */ /* 0x000ff6000fffe03f */
[----:B------:R0:W-:Y:S01]  /*1bb60*/  STL.64 [R1+0x6e0], R8 ;  /* 0x0006e00801007387 */ /* 0x0001e20000100a00 */
[----:B------:R1:W-:Y:S02]  /*1bb70*/  STL.64 [R1+0x6e8], R10 ;  /* 0x0006e80a01007387 */ /* 0x0003e40000100a00 */
[----:B0-----:R-:W-:Y:S01]  /*1bb80*/  IMAD.MOV.U32 R8, RZ, RZ, R26 ;  /* 0x000000ffff087224 */ /* 0x001fe200078e001a */
[----:B-1----:R-:W2:Y:S01]  /*1bb90*/  LDL.LU.64 R10, [R1+0x23a0] ;  /* 0x0023a000010a7983 */ /* 0x002ea20000300a00 */
[----:B------:R-:W3:Y:S02]  /*1bba0*/  LDL.LU.64 R26, [R1+0x2398] ;  /* 0x00239800011a7983 */ /* 0x000ee40000300a00 */
[----:B------:R-:W2:Y:S01]  /*1bbb0*/  LDL.LU.64 R24, [R1+0x2390] ;  /* 0x0023900001187983 */ /* 0x000ea20000300a00 */
[----:B---3--:R-:W-:Y:S11]  /*1bbc0*/  HMMA.16816.F32.BF16 R20, R4, R26, R20 ;  /* 0x0000001a0414723c */ /* 0x008ff60000041814 */
[----:B------:R-:W-:Y:S11]  /*1bbd0*/  @!UPT UIADD3 URZ, URZ, URZ, URZ ;  /* 0x0000003f3f3ff290 */ /* 0x000ff6000fffe03f */
[----:B------:R-:W-:Y:S01]  /*1bbe0*/  @!UPT UIADD3 URZ, URZ, URZ, URZ ;  /* 0x0000003f3f3ff290 */ /* 0x000fe2000fffe03f */
[----:B------:R-:W-:Y:S01]  /*1bbf0*/  STL.64 [R1+0xa30], R20 ;  /* 0x000a301401007387 */ /* 0x000fe20000100a00 */
[----:B------:R0:W-:Y:S03]  /*1bc00*/  STL.64 [R1+0xa38], R22 ;  /* 0x000a381601007387 */ /* 0x0001e60000100a00 */
[----:B0-----:R-:W2:Y:S01]  /*1bc10*/  LDL.LU.64 R22, [R1+0x2388] ;  /* 0x0023880001167983 */ /* 0x001ea20000300a00 */
[----:B------:R-:W2:Y:S02]  /*1bc20*/  LDL.LU.64 R20, [R1+0x2380] ;  /* 0x0023800001147983 */ /* 0x000ea40000300a00 */
[----:B------:R0:W-:Y:S02]  /*1bc30*/  STL.64 [R1+0x21e8], R26 ;  /* 0x0021e81a01007387 */ /* 0x0001e40000100a00 */
[----:B0-----:R-:W-:Y:S02]  /*1bc40*/  IMAD.MOV.U32 R26, RZ, RZ, R8 ;  /* 0x000000ffff1a7224 */ /* 0x001fe400078e0008 */
[----:B------:R-:W-:-:S05]  /*1bc50*/  IMAD.MOV.U32 R27, RZ, RZ, R3 ;  /* 0x000000ffff1b7224 */ /* 0x000fca00078e0003 */
[----:B------:R-:W-:Y:S01]  /*1bc60*/  STL.64 [R1+0x2200], R26 ;  /* 0x0022001a01007387 */ /* 0x000fe20000100a00 */
[----:B--2---:R-:W-:Y:S11]  /*1bc70*/  HMMA.16816.F32.BF16 R20, R4, R10, R20 ;  /* 0x0000000a0414723c */ /* 0x004ff60000041814 */
[----:B------:R-:W-:Y:S11]  /*1bc80*/  @!UPT UIADD3 URZ, URZ, URZ, URZ ;  /* 0x0000003f3f3ff290 */ /* 0x000ff6000fffe03f */
[----:B------:R-:W-:Y:S01]  /*1bc90*/  @!UPT UIADD3 URZ, URZ, URZ, URZ ;  /* 0x0000003f3f3ff290 */ /* 0x000fe2000fffe03f */
[----:B------:R-:W-:Y:S01]  /*1bca0*/  STL.64 [R1+0xa20], R20 ;  /* 0x000a201401007387 */ /* 0x000fe20000100a00 */
[----:B------:R0:W-:Y:S03]  /*1bcb0*/  STL.64 [R1+0xa28], R22 ;  /* 0x000a281601007387 */ /* 0x0001e60000100a00 */
[----:B0-----:R-:W4:Y:S01]  /*1bcc0*/  LDL.LU.64 R22, [R1+0x2378] ;  /* 0x0023780001167983 */ /* 0x001f220000300a00 */
[----:B------:R-:W4:Y:S02]  /*1bcd0*/  LDL.LU.64 R20, [R1+0x2370] ;  /* 0x0023700001147983 */ /* 0x000f240000300a00 */
[----:B------:R-:W-:Y:S02]  /*1bce0*/  IMAD.MOV.U32 R12, RZ, RZ, R10 ;  /* 0x000000ffff0c7224 */ /* 0x000fe400078e000a */
[----:B------:R-:W-:Y:S02]  /*1bcf0*/  IMAD.MOV.U32 R3, RZ, RZ, R11 ;  /* 0x000000ffff037224 */ /* 0x000fe400078e000b */
[----:B------:R-:W-:-:S02]  /*1bd00*/  IMAD.MOV.U32 R26, RZ, RZ, R29 ;  /* 0x000000ffff1a7224 */ /* 0x000fc400078e001d */
[----:B------:R-:W-:Y:S01]  /*1bd10*/  IMAD.MOV.U32 R27, RZ, RZ, R13 ;  /* 0x000000ffff1b7224 */ /* 0x000fe200078e000d */
[----:B------:R-:W2:Y:S01]  /*1bd20*/  LDL.LU.64 R10, [R1+0x2368] ;  /* 0x00236800010a7983 */ /* 0x000ea20000300a00 */
[----:B------:R-:W3:Y:S02]  /*1bd30*/  LDL.LU.64 R8, [R1+0x2360] ;  /* 0x0023600001087983 */ /* 0x000ee40000300a00 */
[----:B------:R-:W2:Y:S02]  /*1bd40*/  LDL.LU R29, [R1+0x235c] ;  /* 0x00235c00011d7983 */ /* 0x000ea40000300800 */
[----:B------:R-:W2:Y:S01]  /*1bd50*/  LDL.LU R13, [R1+0x2358] ;  /* 0x00235800010d7983 */ /* 0x000ea20000300800 */
[----:B------:R0:W-:Y:S02]  /*1bd60*/  STL.64 [R1+0x2218], R26 ;  /* 0x0022181a01007387 */ /* 0x0001e40000100a00 */
[----:B0-----:R-:W-:Y:S02]  /*1bd70*/  IMAD.MOV.U32 R26, RZ, RZ, R17 ;  /* 0x000000ffff1a7224 */ /* 0x001fe400078e0011 */
[----:B------:R-:W-:Y:S01]  /*1bd80*/  IMAD.MOV.U32 R27, RZ, RZ, R16 ;  /* 0x000000ffff1b7224 */ /* 0x000fe200078e0010 */
[----:B----4-:R-:W-:Y:S11]  /*1bd90*/  HMMA.16816.F32.BF16 R20, R4, R18, R20 ;  /* 0x000000120414723c */ /* 0x010ff60000041814 */
[----:B------:R-:W-:Y:S11]  /*1bda0*/  @!UPT UIADD3 URZ, URZ, URZ, URZ ;  /* 0x0000003f3f3ff290 */ /* 0x000ff6000fffe03f */
[----:B------:R-:W-:Y:S01]  /*1bdb0*/  @!UPT UIADD3 URZ, URZ, URZ, URZ ;  /* 0x0000003f3f3ff290 */ /* 0x000fe2000fffe03f */
[----:B------:R-:W-:Y:S01]  /*1bdc0*/  STL.64 [R1+0xa10], R20 ;  /* 0x000a101401007387 */ /* 0x000fe20000100a00 */
[----:B------:R0:W-:Y:S03]  /*1bdd0*/  STL.64 [R1+0xa18], R22 ;  /* 0x000a181601007387 */ /* 0x0001e60000100a00 */
[----:B0-----:R-:W4:Y:S01]  /*1bde0*/  LDL.LU.64 R22, [R1+0x2350] ;  /* 0x0023500001167983 */ /* 0x001f220000300a00 */
[----:B------:R-:W2:Y:S02]  /*1bdf0*/  LDL.LU.64 R20, [R1+0x2348] ;  /* 0x0023480001147983 */ /* 0x000ea40000300a00 */
[----:B------:R-:W-:Y:S02]  /*1be00*/  STL.64 [R1+0x2230], R26 ;  /* 0x0022301a01007387 */ /* 0x000fe40000100a00 */
[----:B------:R0:W-:Y:S01]  /*1be10*/  STL.64 [R1+0x21e0], R18 ;  /* 0x0021e01201007387 */ /* 0x0001e20000100a00 */
[----:B------:R-:W2:Y:S01]  /*1be20*/  LDL.LU R16, [R1+0x850] ;  /* 0x0008500001107983 */ /* 0x000ea20000300800 */
[----:B------:R-:W2:Y:S03]  /*1be30*/  LDL.LU R17, [R1+0x854] ;  /* 0x0008540001117983 */ /* 0x000ea60000300800 */
[----:B0-----:R-:W2:Y:S01]  /*1be40*/  LDL.LU R18, [R1+0x858] ;  /* 0x0008580001127983 */ /* 0x001ea20000300800 */
[----:B------:R-:W2:Y:S02]  /*1be50*/  LDL.LU R19, [R1+0x85c] ;  /* 0x00085c0001137983 */ /* 0x000ea40000300800 */
[----:B---3--:R-:W-:-:S02]  /*1be60*/  IMAD.MOV.U32 R27, RZ, RZ, R8 ;  /* 0x000000ffff1b7224 */ /* 0x008fc400078e0008 */
[----:B----4-:R-:W-:Y:S02]  /*1be70*/  IMAD.MOV.U32 R26, RZ, RZ, R23 ;  /* 0x000000ffff1a7224 */ /* 0x010fe400078e0017 */
[----:B------:R-:W3:Y:S01]  /*1be80*/  LDL.LU R23, [R1+0x2340] ;  /* 0x0023400001177983 */ /* 0x000ee20000300800 */
[----:B------:R-:W4:Y:S02]  /*1be90*/  LDL.LU R8, [R1+0x233c] ;  /* 0x00233c0001087983 */ /* 0x000f240000300800 */
[----:B------:R-:W-:Y:S01]  /*1bea0*/  STL.64 [R1+0x2248], R26 ;  /* 0x0022481a01007387 */ /* 0x000fe20000100a00 */
        /* <DEDUP_REMOVED lines=8> */
[----:B------:R-:W4:Y:S01]  /*1bf30*/  LDL.LU R9, [R1+0x2338] ;  /* 0x0023380001097983 */ /* 0x000f220000300800 */
[----:B------:R-:W4:Y:S03]  /*1bf40*/  LDL.LU R10, [R1+0x2334] ;  /* 0x00233400010a7983 */ /* 0x000f260000300800 */
        /* <DEDUP_REMOVED lines=30> */
[----:B------:R-:W3:Y:S03]  /*1c130*/  LDL.LU R0, [R1+0x2324] ;  /* 0x0023240001007983 */ /* 0x000ee60000300800 */
        /* <DEDUP_REMOVED lines=35> */
[----:B------:R-:W3:Y:S04]  /*1c370*/  LDL.LU R23, [R1+0x2308] ;  /* 0x0023080001177983 */ /* 0x000ee80000300800 */
        /* <DEDUP_REMOVED lines=24> */
[----:B------:R-:W-:Y:S01]  /*1c500*/  IMAD.MOV.U32 R27, RZ, RZ, R13 ;  /* 0x000000ffff1b7224 */ /* 0x000fe200078e000d */
[----:B--2---:R-:W-:Y:S01]  /*1c510*/  STL.64 [R1+0x2300], R18 ;  /* 0x0023001201007387 */ /* 0x004fe20000100a00 */
[----:B------:R0:W-:Y:S03]  /*1c520*/  STL.64 [R1+0x22f8], R16 ;  /* 0x0022f81001007387 */ /* 0x0001e60000100a00 */
[----:B0-----:R-:W4:Y:S01]  /*1c530*/  LDL.LU R16, [R1+0x910] ;  /* 0x0009100001107983 */ /* 0x001f220000300800 */
[----:B------:R-:W4:Y:S02]  /*1c540*/  LDL.LU R17, [R1+0x914] ;  /* 0x0009140001117983 */ /* 0x000f240000300800 */
[----:B------:R-:W4:Y:S02]  /*1c550*/  LDL.LU R18, [R1+0x918] ;  /* 0x0009180001127983 */ /* 0x000f240000300800 */
[----:B------:R-:W4:Y:S01]  /*1c560*/  LDL.LU R19, [R1+0x91c] ;  /* 0x00091c0001137983 */ /* 0x000f220000300800 */
[----:B---3--:R-:W-:Y:S07]  /*1c570*/  HMMA.16816.F32.BF16 R20, R4, R14, R20 ;  /* 0x0000000e0414723c */ /* 0x008fee0000041814 */
[----:B------:R-:W-:Y:S11]  /*1c580*/  IMAD.MOV.U32 R7, RZ, RZ, R3 ;  /* 0x000000ffff077224 */ /* 0x000ff600078e0003 */
[----:B------:R-:W-:Y:S05]  /*1c590*/  @!UPT UIADD3 URZ, URZ, URZ, URZ ;  /* 0x0000003f3f3ff290 */ /* 0x000fea000fffe03f */
[----:B------:R-:W-:Y:S01]  /*1c5a0*/  STL.64 [R1+0xa00], R20 ;  /* 0x000a001401007387 */ /* 0x000fe20000100a00 */
[----:B------:R-:W-:Y:S01]  /*1c5b0*/  STL.64 [R1+0xa08], R22 ;  /* 0x000a081601007387 */ /* 0x000fe20000100a00 */
[C---:B----4-:R-:W-:Y:S02]  /*1c5c0*/  HMMA.16816.F32.BF16 R24, R8.reuse, R26, R16 ;  /* 0x0000001a0818723c */ /* 0x050fe40000041810 */
[----:B------:R-:W2:Y:S01]  /*1c5d0*/  LDL.LU.64 R18, [R1+0x2300] ;  /* 0x0023000001127983 */ /* 0x000ea20000300a00 */
[----:B------:R-:W2:Y:S11]  /*1c5e0*/  LDL.LU.64 R16, [R1+0x22f8] ;  /* 0x0022f80001107983 */ /* 0x000eb60000300a00 */
[----:B------:R-:W-:Y:S09]  /*1c5f0*/  @!UPT UIADD3 URZ, URZ, URZ, URZ ;  /* 0x0000003f3f3ff290 */ /* 0x000ff2000fffe03f */
[----:B------:R-:W-:Y:S01]  /*1c600*/  STL.64 [R1+0x1c0], R24 ;  /* 0x0001c01801007387 */ /* 0x000fe20000100a00 */
[----:B------:R0:W-:Y:S02]  /*1c610*/  STL [R1+0x1cc], R27 ;  /* 0x0001cc1b01007387 */ /* 0x0001e40000100800 */
[----:B------:R-:W-:Y:S02]  /*1c620*/  IMAD.MOV.U32 R3, RZ, RZ, R26 ;  /* 0x000000ffff037224 */ /* 0x000fe400078e001a */
        /* <DEDUP_REMOVED lines=79> */
[----:B------:R-:W2:Y:S11]  /*1cb20*/  LDL.LU.64 R18, [R1+0x21e0] ;  /* 0x0021e00001127983 */ /* 0x000eb60000300a00 */
[----:B------:R-:W-:Y:S10]  /*1cb30*/  @!UPT UIADD3 URZ, URZ, URZ, URZ ;  /* 0x0000003f3f3ff290 */ /* 0x000ff4000fffe03f */
[----:B------:R-:W-:Y:S01]  /*1cb40*/  STL.64 [R1+0x8b0], R24 ;  /* 0x0008b01801007387 */ /* 0x000fe20000100a00 */
[----:B------:R0:W-:Y:S03]  /*1cb50*/  STL.64 [R1+0x8b8], R26 ;  /* 0x0008b81a01007387 */ /* 0x0001e60000100a00 */
[----:B0-----:R-:W3:Y:S01]  /*1cb60*/  LDL.LU.64 R26, [R1+0x21d8] ;  /* 0x0021d800011a7983 */ /* 0x001ee20000300a00 */
[----:B------:R-:W3:Y:S02]  /*1cb70*/  LDL.LU.64 R24, [R1+0x21d0] ;  /* 0x0021d00001187983 */ /* 0x000ee40000300a00 */
[----:B------:R-:W-:Y:S02]  /*1cb80*/  IMAD.MOV.U32 R6, RZ, RZ, R12 ;  /* 0x000000ffff067224 */ /* 0x000fe400078e000c */
[----:B------:R-:W-:Y:S02]  /*1cb90*/  IMAD.MOV.U32 R20, RZ, RZ, R29 ;  /* 0x000000ffff147224 */ /* 0x000fe400078e001d */
[----:B------:R-:W-:-:S02]  /*1cba0*/  IMAD.MOV.U32 R21, RZ, RZ, R28 ;  /* 0x000000ffff157224 */ /* 0x000fc400078e001c */
[----:B------:R-:W-:Y:S02]  /*1cbb0*/  IMAD.MOV.U32 R22, RZ, RZ, R2 ;  /* 0x000000ffff167224 */ /* 0x000fe400078e0002 */
[----:B------:R-:W-:Y:S01]  /*1cbc0*/  IMAD.MOV.U32 R23, RZ, RZ, R0 ;  /* 0x000000ffff177224 */ /* 0x000fe200078e0000 */
[C---:B---3--:R-:W-:Y:S01]  /*1cbd0*/  HMMA.16816.F32.BF16 R4, R8.reuse, R6, R24 ;  /* 0x000000060804723c */ /* 0x048fe20000041818 */
[----:B------:R-:W3:Y:S01]  /*1cbe0*/  LDL.LU.64 R26, [R1+0x21c8] ;  /* 0x0021c800011a7983 */ /* 0x000ee20000300a00 */
[----:B------:R-:W3:Y:S06]  /*1cbf0*/  LDL.LU.64 R24, [R1+0x21c0] ;  /* 0x0021c00001187983 */ /* 0x000eec0000300a00 */
[C---:B--2---:R-:W-:Y:S11]  /*1cc00*/  HMMA.16816.F32.BF16 R16, R8.reuse, R18, R20 ;  /* 0x000000120810723c */ /* 0x044ff60000041814 */
[----:B------:R-:W-:Y:S05]  /*1cc10*/  @!UPT UIADD3 URZ, URZ, URZ, URZ ;  /* 0x0000003f3f3ff290 */ /* 0x000fea000fffe03f */
[----:B------:R-:W-:Y:S02]  /*1cc20*/  IMAD.MOV.U32 R0, RZ, RZ, R7 ;  /* 0x000000ffff007224 */ /* 0x000fe400078e0007 */
[----:B------:R-:W-:Y:S02]  /*1cc30*/  IMAD.MOV.U32 R2, RZ, RZ, R6 ;  /* 0x000000ffff027224 */ /* 0x000fe400078e0006 */
[----:B------:R-:W-:Y:S02]  /*1cc40*/  IMAD.MOV.U32 R28, RZ, RZ, R5 ;  /* 0x000000ffff1c7224 */ /* 0x000fe400078e0005 */
[----:B------:R-:W-:Y:S01]  /*1cc50*/  IMAD.MOV.U32 R29, RZ, RZ, R4 ;  /* 0x000000ffff1d7224 */ /* 0x000fe200078e0004 */
[----:B------:R-:W-:Y:S01]  /*1cc60*/  STL [R1+0x1914], R0 ;  /* 0x0019140001007387 */ /* 0x000fe20000100800 */
[----:B------:R-:W-:Y:S02]  /*1cc70*/  STL [R1+0x1910], R2 ;  /* 0x0019100201007387 */ /* 0x000fe40000100800 */
[----:B------:R-:W-:Y:S02]  /*1cc80*/  STL [R1+0x190c], R28 ;  /* 0x00190c1c01007387 */ /* 0x000fe40000100800 */
[----:B------:R0:W-:Y:S01]  /*1cc90*/  STL [R1+0x1908], R29 ;  /* 0x0019081d01007387 */ /* 0x0001e20000100800 */
[----:B------:R-:W-:Y:S01]  /*1cca0*/  STL.64 [R1+0x880], R16 ;  /* 0x0008801001007387 */ /* 0x000fe20000100a00 */
[----:B------:R-:W-:Y:S01]  /*1ccb0*/  STL.64 [R1+0x888], R18 ;  /* 0x0008881201007387 */ /* 0x000fe20000100a00 */
[----:B---3--:R-:W-:Y:S02]  /*1ccc0*/  HMMA.16816.F32.BF16 R4, R8, R14, R24 ;  /* 0x0000000e0804723c */ /* 0x008fe40000041818 */
[----:B------:R-:W2:Y:S11]  /*1ccd0*/  LDL R27, [R1+0x128] ;  /* 0x00012800011b7983 */ /* 0x000eb60000100800 */
[----:B------:R-:W-:Y:S11]  /*1cce0*/  @!UPT UIADD3 URZ, URZ, URZ, URZ ;  /* 0x0000003f3f3ff290 */ /* 0x000ff6000fffe03f */
[----:B0-----:R-:W-:Y:S02]  /*1ccf0*/  IMAD.MOV.U32 R29, RZ, RZ, R7 ;  /* 0x000000ffff1d7224 */ /* 0x001fe400078e0007 */
[----:B------:R-:W-:-:S03]  /*1cd00*/  IMAD.MOV.U32 R28, RZ, RZ, R6 ;  /* 0x000000ffff1c7224 */ /* 0x000fc600078e0006 */
[----:B------:R-:W-:Y:S02]  /*1cd10*/  STL [R1+0x1afc], R29 ;  /* 0x001afc1d01007387 */ /* 0x000fe40000100800 */
[----:B------:R0:W-:Y:S02]  /*1cd20*/  STL [R1+0x1af8], R28 ;  /* 0x001af81c01007387 */ /* 0x0001e40000100800 */
[----:B0-----:R-:W3:Y:S01]  /*1cd30*/  LDL R28, [R1+0xd50] ;  /* 0x000d5000011c7983 */ /* 0x001ee20000100800 */
[----:B------:R-:W-:Y:S02]  /*1cd40*/  IMAD.MOV.U32 R0, RZ, RZ, R4 ;  /* 0x000000ffff007224 */ /* 0x000fe400078e0004 */
[----:B------:R-:W-:-:S05]  /*1cd50*/  IMAD.MOV.U32 R2, RZ, RZ, R5 ;  /* 0x000000ffff027224 */ /* 0x000fca00078e0005 */
[----:B------:R-:W-:Y:S01]  /*1cd60*/  STL [R1+0x196c], R2 ;  /* 0x00196c0201007387 */ /* 0x000fe20000100800 */
[----:B------:R-:W-:Y:S03]  /*1cd70*/  STL [R1+0x1968], R0 ;  /* 0x0019680001007387 */ /* 0x000fe60000100800 */
[----:B--2---:R-:W0:Y:S04]  /*1cd80*/  LDSM.16.MT88.4 R4, [R27+0x8000] ;  /* 0x008000001b04783b */ /* 0x004e280000004200 */
[----:B------:R-:W-:Y:S04]  /*1cd90*/  LDSM.16.MT88.4 R20, [R27+0x8300] ;  /* 0x008300001b14783b */ /* 0x000fe80000004200 */
[----:B---3--:R-:W1:Y:S04]  /*1cda0*/  LDSM.16.M88.4 R16, [R28+0x10000] ;  /* 0x010000001c10783b */ /* 0x008e680000000200 */
[----:B0-----:R-:W-:Y:S01]  /*1cdb0*/  STL.64 [R1+0x10], R4 ;  /* 0x0000100401007387 */ /* 0x001fe20000100a00 */
[----:B------:R-:W-:-:S02]  /*1cdc0*/  IMAD.MOV.U32 R13, RZ, RZ, R4 ;  /* 0x000000ffff0d7224 */ /* 0x000fc400078e0004 */
[----:B------:R-:W-:Y:S02]  /*1cdd0*/  IMAD.MOV.U32 R12, RZ, RZ, R5 ;  /* 0x000000ffff0c7224 */ /* 0x000fe400078e0005 */
[----:B------:R-:W-:Y:S01]  /*1cde0*/  IMAD.MOV.U32 R2, RZ, RZ, R6 ;  /* 0x000000ffff027224 */ /* 0x000fe200078e0006 */
[----:B------:R-:W-:Y:S01]  /*1cdf0*/  STL.64 [R1+0x18], R6 ;  /* 0x0000180601007387 */ /* 0x000fe20000100a00 */
[----:B------:R-:W-:Y:S02]  /*1ce00*/  IMAD.MOV.U32 R0, RZ, RZ, R7 ;  /* 0x000000ffff007224 */ /* 0x000fe400078e0007 */
[----:B------:R-:W0:Y:S01]  /*1ce10*/  LDSM.16.MT88.4 R4, [R27+0x8080] ;  /* 0x008080001b04783b */ /* 0x000e220000004200 */
[----:B-1----:R-:W-:Y:S03]  /*1ce20*/  STL.64 [R1+0x110], R16 ;  /* 0x0001101001007387 */ /* 0x002fe60000100a00 */
[----:B------:R-:W-:Y:S02]  /*1ce30*/  STL.64 [R1+0x118], R18 ;  /* 0x0001181201007387 */ /* 0x000fe40000100a00 */
[----:B------:R-:W-:Y:S01]  /*1ce40*/  LDSM.16.MT88.4 R16, [R27+0x8280] ;  /* 0x008280001b10783b */ /* 0x000fe20000004200 */
[----:B0-----:R-:W-:Y:S03]  /*1ce50*/  STL.64 [R1], R4 ;  /* 0x0000000401007387 */ /* 0x001fe60000100a00 */
[----:B------:R-:W-:-:S02]  /*1ce60*/  IMAD.MOV.U32 R11, RZ, RZ, R4 ;  /* 0x000000ffff0b7224 */ /* 0x000fc400078e0004 */
[----:B------:R-:W-:Y:S02]  /*1ce70*/  IMAD.MOV.U32 R10, RZ, RZ, R5 ;  /* 0x000000ffff0a7224 */ /* 0x000fe400078e0005 */
[----:B------:R-:W-:Y:S01]  /*1ce80*/  IMAD.MOV.U32 R9, RZ, RZ, R6 ;  /* 0x000000ffff097224 */ /* 0x000fe200078e0006 */
[----:B------:R-:W-:Y:S01]  /*1ce90*/  STL.64 [R1+0x8], R6 ;  /* 0x0000080601007387 */ /* 0x000fe20000100a00 */
[----:B------:R-:W-:Y:S02]  /*1cea0*/  IMAD.MOV.U32 R8, RZ, RZ, R7 ;  /* 0x000000ffff087224 */ /* 0x000fe400078e0007 */
[----:B------:R-:W0:Y:S02]  /*1ceb0*/  LDSM.16.MT88.4 R4, [R27+0x8100] ;  /* 0x008100001b04783b */ /* 0x000e240000004200 */
[----:B0-----:R0:W-:Y:S02]  /*1cec0*/  STL.64 [R1+0x2178], R6 ;  /* 0x0021780601007387 */ /* 0x0011e40000100a00 */
[----:B------:R1:W-:Y:S02]  /*1ced0*/  STL.64 [R1+0x2170], R4 ;  /* 0x0021700401007387 */ /* 0x0003e40000100a00 */
[----:B0-----:R-:W-:-:S02]  /*1cee0*/  IMAD.MOV.U32 R6, RZ, RZ, R9 ;  /* 0x000000ffff067224 */ /* 0x001fc400078e0009 */
[----:B-1----:R-:W-:Y:S02]  /*1cef0*/  IMAD.MOV.U32 R4, RZ, RZ, R11 ;  /* 0x000000ffff047224 */ /* 0x002fe400078e000b */
[----:B------:R-:W-:Y:S02]  /*1cf00*/  IMAD.MOV.U32 R5, RZ, RZ, R10 ;  /* 0x000000ffff057224 */ /* 0x000fe400078e000a */
[----:B------:R-:W-:Y:S02]  /*1cf10*/  IMAD.MOV.U32 R7, RZ, RZ, R8 ;  /* 0x000000ffff077224 */ /* 0x000fe400078e0008 */
[----:B------:R-:W0:Y:S04]  /*1cf20*/  LDSM.16.MT88.4 R8, [R27+0x8180] ;  /* 0x008180001b08783b */ /* 0x000e280000004200 */
[----:B------:R-:W-:Y:S01]  /*1cf30*/  STL.64 [R1+0x2198], R6 ;  /* 0x0021980601007387 */ /* 0x000fe20000100a00 */
[----:B------:R-:W-:Y:S03]  /*1cf40*/  STL.64 [R1+0x2190], R4 ;  /* 0x0021900401007387 */ /* 0x000fe60000100a00 */
[----:B0-----:R-:W-:Y:S01]  /*1cf50*/  STL.64 [R1+0x2168], R10 ;  /* 0x0021680a01007387 */ /* 0x001fe20000100a00 */
[----:B------:R0:W-:Y:S03]  /*1cf60*/  STL.64 [R1+0x2160], R8 ;  /* 0x0021600801007387 */ /* 0x0001e60000100a00 */
[----:B0-----:R-:W2:Y:S01]  /*1cf70*/  LDL.LU R8, [R1+0x620] ;  /* 0x0006200001087983 */ /* 0x001ea20000300800 */
[----:B------:R-:W2:Y:S02]  /*1cf80*/  LDL.LU R9, [R1+0x624] ;  /* 0x0006240001097983 */ /* 0x000ea40000300800 */
[----:B------:R-:W3:Y:S02]  /*1cf90*/  LDL.LU R10, [R1+0x628] ;  /* 0x00062800010a7983 */ /* 0x000ee40000300800 */
[----:B------:R-:W3:Y:S02]  /*1cfa0*/  LDL.LU R11, [R1+0x62c] ;  /* 0x00062c00010b7983 */ /* 0x000ee40000300800 */
[----:B------:R-:W-:-:S02]  /*1cfb0*/  IMAD.MOV.U32 R6, RZ, RZ, R2 ;  /* 0x000000ffff067224 */ /* 0x000fc400078e0002 */
[----:B------:R-:W-:Y:S02]  /*1cfc0*/  IMAD.MOV.U32 R7, RZ, RZ, R0 ;  /* 0x000000ffff077224 */ /* 0x000fe400078e0000 */
[----:B------:R-:W-:Y:S02]  /*1cfd0*/  IMAD.MOV.U32 R4, RZ, RZ, R13 ;  /* 0x000000ffff047224 */ /* 0x000fe400078e000d */
[----:B------:R-:W-:Y:S02]  /*1cfe0*/  IMAD.MOV.U32 R5, RZ, RZ, R12 ;  /* 0x000000ffff057224 */ /* 0x000fe400078e000c */
[----:B------:R-:W-:Y:S04]  /*1cff0*/  LDSM.16.MT88.4 R12, [R27+0x8200] ;  /* 0x008200001b0c783b */ /* 0x000fe80000004200 */
[----:B------:R-:W-:Y:S01]  /*1d000*/  STL.64 [R1+0x21b8], R6 ;  /* 0x0021b80601007387 */ /* 0x000fe20000100a00 */
[----:B------:R-:W-:Y:S02]  /*1d010*/  STL.64 [R1+0x21b0], R4 ;  /* 0x0021b00401007387 */ /* 0x000fe40000100a00 */
[----:B------:R-:W0:Y:S04]  /*1d020*/  LDSM.16.MT88.4 R24, [R27+0x8380] ;  /* 0x008380001b18783b */ /* 0x000e280000004200 */
[----:B------:R-:W-:Y:S01]  /*1d030*/  LDSM.16.M88.4 R4, [R28+0x12000] ;  /* 0x012000001c04783b */ /* 0x000fe20000000200 */
[----:B---3--:R-:W-:Y:S03]  /*1d040*/  STL.64 [R1+0x2188], R10 ;  /* 0x0021880a01007387 */ /* 0x008fe60000100a00 */
[----:B--2---:R1:W-:Y:S02]  /*1d050*/  STL.64 [R1+0x2180], R8 ;  /* 0x0021800801007387 */ /* 0x0043e40000100a00 */
[----:B-1----:R-:W2:Y:S01]  /*1d060*/  LDL.LU R8, [R1+0x7c0] ;  /* 0x0007c00001087983 */ /* 0x002ea20000300800 */
[----:B------:R-:W2:Y:S02]  /*1d070*/  LDL.LU R9, [R1+0x7c4] ;  /* 0x0007c40001097983 */ /* 0x000ea40000300800 */
[----:B------:R-:W3:Y:S02]  /*1d080*/  LDL.LU R10, [R1+0x7c8] ;  /* 0x0007c800010a7983 */ /* 0x000ee40000300800 */
[----:B------:R-:W3:Y:S02]  /*1d090*/  LDL.LU R11, [R1+0x7cc] ;  /* 0x0007cc00010b7983 */ /* 0x000ee40000300800 */
[----:B---3--:R-:W-:Y:S01]  /*1d0a0*/  STL.64 [R1+0x21a8], R10 ;  /* 0x0021a80a01007387 */ /* 0x008fe20000100a00 */
[----:B--2---:R1:W-:Y:S03]  /*1d0b0*/  STL.64 [R1+0x21a0], R8 ;  /* 0x0021a00801007387 */ /* 0x0043e60000100a00 */
[----:B-1----:R-:W2:Y:S01]  /*1d0c0*/  LDL.LU R8, [R1+0x950] ;  /* 0x0009500001087983 */ /* 0x002ea20000300800 */
[----:B------:R-:W2:Y:S02]  /*1d0d0*/  LDL.LU R9, [R1+0x954] ;  /* 0x0009540001097983 */ /* 0x000ea40000300800 */
[----:B------:R-:W2:Y:S02]  /*1d0e0*/  LDL.LU R10, [R1+0x958] ;  /* 0x00095800010a7983 */ /* 0x000ea40000300800 */
[----:B------:R-:W2:Y:S01]  /*1d0f0*/  LDL.LU R11, [R1+0x95c] ;  /* 0x00095c00010b7983 */ /* 0x000ea20000300800 */
[----:B------:R-:W-:Y:S01]  /*1d100*/  STL.64 [R1+0x2150], R18 ;  /* 0x0021501201007387 */ /* 0x000fe20000100a00 */
[----:B------:R-:W-:Y:S02]  /*1d110*/  STL.64 [R1+0x2148], R16 ;  /* 0x0021481001007387 */ /* 0x000fe40000100a00 */
[----:B------:R-:W-:Y:S02]  /*1d120*/  STL.64 [R1+0x2140], R22 ;  /* 0x0021401601007387 */ /* 0x000fe40000100a00 */
[----:B------:R-:W-:Y:S02]  /*1d130*/  STL.64 [R1+0x2138], R20 ;  /* 0x0021381401007387 */ /* 0x000fe40000100a00 */
[----:B------:R-:W1:Y:S04]  /*1d140*/  LDSM.16.M88.4 R20, [R28+0x11000] ;  /* 0x011000001c14783b */ /* 0x000e680000000200 */
[----:B0-----:R-:W-:Y:S01]  /*1d150*/  STL.64 [R1+0x2120], R26 ;  /* 0x0021201a01007387 */ /* 0x001fe20000100a00 */
[----:B------:R0:W-:Y:S03]  /*1d160*/  STL.64 [R1+0x2118], R24 ;  /* 0x0021181801007387 */ /* 0x0001e60000100a00 */
[----:B0-----:R-:W2:Y:S01]  /*1d170*/  LDL.LU.64 R24, [R1+0x110] ;  /* 0x0001100001187983 */ /* 0x001ea20000300a00 */
[----:B------:R-:W3:Y:S03]  /*1d180*/  LDL.LU R16, [R1+0x280] ;  /* 0x0002800001107983 */ /* 0x000ee60000300800 */
[----:B-1----:R0:W-:Y:S01]  /*1d190*/  STL.64 [R1+0x100], R20 ;  /* 0x0001001401007387 */ /* 0x0021e20000100a00 */
[----:B------:R1:W-:Y:S02]  /*1d1a0*/  STL.64 [R1+0x108], R22 ;  /* 0x0001081601007387 */ /* 0x0003e40000100a00 */
[----:B------:R-:W-:Y:S02]  /*1d1b0*/  STL.64 [R1+0xf0], R4 ;  /* 0x0000f00401007387 */ /* 0x000fe40000100a00 */
[----:B------:R-:W-:Y:S02]  /*1d1c0*/  STL.64 [R1+0xf8], R6 ;  /* 0x0000f80601007387 */ /* 0x000fe40000100a00 */
[----:B------:R-:W4:Y:S04]  /*1d1d0*/  LDSM.16.M88.4 R4, [R28+0x13000] ;  /* 0x013000001c04783b */ /* 0x000f280000000200 */
[----:B------:R-:W3:Y:S01]  /*1d1e0*/  LDL.LU R17, [R1+0x284] ;  /* 0x0002840001117983 */ /* 0x000ee20000300800 */
[----:B------:R-:W3:Y:S02]  /*1d1f0*/  LDL.LU R18, [R1+0x288] ;  /* 0x0002880001127983 */ /* 0x000ee40000300800 */
[----:B------:R-:W3:Y:S01]  /*1d200*/  LDL.LU R19, [R1+0x28c] ;  /* 0x00028c0001137983 */ /* 0x000ee20000300800 */
[----:B0-----:R-:W2:Y:S01]  /*1d210*/  LDL.LU R20, [R1+0x240] ;  /* 0x0002400001147983 */ /* 0x001ea20000300800 */
[----:B------:R-:W2:Y:S02]  /*1d220*/  LDL.LU R21, [R1+0x244] ;  /* 0x0002440001157983 */ /* 0x000ea40000300800 */
[----:B-1----:R-:W2:Y:S02]  /*1d230*/  LDL.LU R22, [R1+0x248] ;  /* 0x0002480001167983 */ /* 0x002ea40000300800 */
[----:B------:R-:W2:Y:S01]  /*1d240*/  LDL.LU R23, [R1+0x24c] ;  /* 0x00024c0001177983 */ /* 0x000ea20000300800 */
[----:B----4-:R-:W-:Y:S01]  /*1d250*/  STL.64 [R1+0xe0], R4 ;  /* 0x0000e00401007387 */ /* 0x010fe20000100a00 */
[----:B------:R0:W-:Y:S02]  /*1d260*/  STL.64 [R1+0xe8], R6 ;  /* 0x0000e80601007387 */ /* 0x0001e40000100a00 */
[----:B------:R-:W-:-:S02]  /*1d270*/  IMAD.MOV.U32 R2, RZ, RZ, R4 ;  /* 0x000000ffff027224 */ /* 0x000fc400078e0004 */
[----:B------:R-:W-:Y:S01]  /*1d280*/  IMAD.MOV.U32 R0, RZ, RZ, R5 ;  /* 0x000000ffff007224 */ /* 0x000fe200078e0005 */
[----:B0-----:R-:W2:Y:S01]  /*1d290*/  LDL.LU.64 R6, [R1+0x21b8] ;  /* 0x0021b80001067983 */ /* 0x001ea20000300a00 */
[----:B------:R-:W2:Y:S02]  /*1d2a0*/  LDL.LU.64 R4, [R1+0x21b0] ;  /* 0x0021b00001047983 */ /* 0x000ea40000300a00 */
[----:B------:R-:W-:Y:S01]  /*1d2b0*/  STL [R1+0x1f90], R28 ;  /* 0x001f901c01007387 */ /* 0x000fe20000100800 */
[-C--:B--2---:R-:W-:Y:S01]  /*1d2c0*/  HMMA.16816.F32.BF16 R4, R4, R24.reuse, R8 ;  /* 0x000000180404723c */ /* 0x084fe20000041808 */
[----:B------:R-:W2:Y:S01]  /*1d2d0*/  LDL.LU.64 R10, [R1+0x21a8] ;  /* 0x0021a800010a7983 */ /* 0x000ea20000300a00 */
[----:B------:R-:W2:Y:S11]  /*1d2e0*/  LDL.LU.64 R8, [R1+0x21a0] ;  /* 0x0021a00001087983 */ /* 0x000eb60000300a00 */
[----:B------:R-:W-:Y:S10]  /*1d2f0*/  @!UPT UIADD3 URZ, URZ, URZ, URZ ;  /* 0x0000003f3f3ff290 */ /* 0x000ff4000fffe03f */
[----:B------:R-:W-:Y:S01]  /*1d300*/  STL.64 [R1+0x870], R4 ;  /* 0x0008700401007387 */ /* 0x000fe20000100a00 */
[----:B------:R0:W-:Y:S03]  /*1d310*/  STL.64 [R1+0x878], R6 ;  /* 0x0008780601007387 */ /* 0x0001e60000100a00 */
[----:B0-----:R-:W2:Y:S01]  /*1d320*/  LDL.LU.64 R6, [R1+0x2198] ;  /* 0x0021980001067983 */ /* 0x001ea20000300a00 */
[----:B------:R-:W2:Y:S02]  /*1d330*/  LDL.LU.64 R4, [R1+0x2190] ;  /* 0x0021900001047983 */ /* 0x000ea40000300a00 */
        /* <DEDUP_REMOVED lines=8> */
[-C--:B--2---:R-:W-:Y:S11]  /*1d3c0*/  HMMA.16816.F32.BF16 R8, R4, R24.reuse, R8 ;  /* 0x000000180408723c */ /* 0x084ff60000041808 */
[----:B------:R-:W-:Y:S11]  /*1d3d0*/  @!UPT UIADD3 URZ, URZ, URZ, URZ ;  /* 0x0000003f3f3ff290 */ /* 0x000ff6000fffe03f */
[----:B------:R-:W-:Y:S01]  /*1d3e0*/  @!UPT UIADD3 URZ, URZ, URZ, URZ ;  /* 0x0000003f3f3ff290 */ /* 0x000fe2000fffe03f */
[----:B------:R-:W-:Y:S01]  /*1d3f0*/  STL.64 [R1+0x860], R8 ;  /* 0x0008600801007387 */ /* 0x000fe20000100a00 */
[----:B------:R0:W-:Y:S03]  /*1d400*/  STL.64 [R1+0x868], R10 ;  /* 0x0008680a01007387 */ /* 0x0001e60000100a00 */
[----:B0-----:R-:W2:Y:S01]  /*1d410*/  LDL.LU.64 R10, [R1+0x2168] ;  /* 0x00216800010a7983 */ /* 0x001ea20000300a00 */
[----:B------:R-:W2:Y:S02]  /*1d420*/  LDL.LU.64 R8, [R1+0x2160] ;  /* 0x0021600001087983 */ /* 0x000ea40000300a00 */
[----:B------:R-:W-:Y:S02]  /*1d430*/  STL.64 [R1+0x2100], R6 ;  /* 0x0021000601007387 */ /* 0x000fe40000100a00 */
[----:B------:R0:W-:Y:S02]  /*1d440*/  STL.64 [R1+0x20f8], R4 ;  /* 0x0020f80401007387 */ /* 0x0001e40000100a00 */
[----:B0-----:R-:W2:Y:S01]  /*1d450*/  LDL.LU R4, [R1+0x300] ;  /* 0x0003000001047983 */ /* 0x001ea20000300800 */
[----:B------:R-:W2:Y:S02]  /*1d460*/  LDL.LU R5, [R1+0x304] ;  /* 0x0003040001057983 */ /* 0x000ea40000300800 */
[----:B------:R-:W2:Y:S02]  /*1d470*/  LDL.LU R6, [R1+0x308] ;  /* 0x0003080001067983 */ /* 0x000ea40000300800 */
[----:B------:R-:W2:Y:S02]  /*1d480*/  LDL.LU R7, [R1+0x30c] ;  /* 0x00030c0001077983 */ /* 0x000ea40000300800 */
[-C--:B--2---:R-:W-:Y:S11]  /*1d490*/  HMMA.16816.F32.BF16 R4, R8, R24.reuse, R4 ;  /* 0x000000180804723c */ /* 0x084ff60000041804 */
[----:B------:R-:W-:Y:S11]  /*1d4a0*/  @!UPT UIADD3 URZ, URZ, URZ, URZ ;  /* 0x0000003f3f3ff290 */ /* 0x000ff6000fffe03f */
[----:B------:R-:W-:Y:S01]  /*1d4b0*/  @!UPT UIADD3 URZ, URZ, URZ, URZ ;  /* 0x0000003f3f3ff290 */ /* 0x000fe2000fffe03f */
[----:B------:R0:W-:Y:S01]  /*1d4c0*/  STL.64 [R1+0x820], R4 ;  /* 0x0008200401007387 */ /* 0x0001e20000100a00 */
[----:B------:R1:W-:Y:S03]  /*1d4d0*/  STL.64 [R1+0x828], R6 ;  /* 0x0008280601007387 */ /* 0x0003e60000100a00 */
[----:B0-----:R-:W2:Y:S04]  /*1d4e0*/  LDL.64 R4, [R1] ;  /* 0x0000000001047983 */ /* 0x001ea80000100a00 */
[----:B-1----:R-:W4:Y:S01]  /*1d4f0*/  LDL.64 R6, [R1+0x8] ;  /* 0x0000080001067983 */ /* 0x002f220000100a00 */
[----:B---3--:R-:W-:Y:S03]  /*1d500*/  HMMA.16816.F32.BF16 R16, R12, R24, R16 ;  /* 0x000000180c10723c */ /* 0x008fe60000041810 */
[----:B----4-:R0:W-:Y:S01]  /*1d510*/  STL.64 [R1+0x2110], R6 ;  /* 0x0021100601007387 */ /* 0x0101e20000100a00 */
[----:B--2---:R1:W-:Y:S02]  /*1d520*/  STL.64 [R1+0x2108], R4 ;  /* 0x0021080401007387 */ /* 0x0043e40000100a00 */
[----:B0-----:R-:W-:Y:S01]  /*1d530*/  IMAD.MOV.U32 R6, RZ, RZ, R3 ;  /* 0x000000ffff067224 */ /* 0x001fe200078e0003 */
[----:B-1----:R-:W2:Y:S01]  /*1d540*/  LDL.LU R4, [R1+0x1c0] ;  /* 0x0001c00001047983 */ /* 0x002ea20000300800 */
[----:B------:R-:W2:Y:S02]  /*1d550*/  LDL.LU R5, [R1+0x1c4] ;  /* 0x0001c40001057983 */ /* 0x000ea40000300800 */
[----:B------:R-:W3:Y:S02]  /*1d560*/  LDL.LU R3, [R1+0x215c] ;  /* 0x00215c0001037983 */ /* 0x000ee40000300800 */
[----:B------:R-:W4:Y:S02]  /*1d570*/  LDL.LU R7, [R1+0x1cc] ;  /* 0x0001cc0001077983 */ /* 0x000f240000300800 */
[----:B----4-:R-:W-:Y:S01]  /*1d580*/  STL.64 [R1+0x2130], R6 ;  /* 0x0021300601007387 */ /* 0x010fe20000100a00 */
[----:B--2---:R0:W-:Y:S03]  /*1d590*/  STL.64 [R1+0x2128], R4 ;  /* 0x0021280401007387 */ /* 0x0041e60000100a00 */
[----:B0-----:R-:W2:Y:S01]  /*1d5a0*/  LDL.LU R4, [R1+0x200] ;  /* 0x0002000001047983 */ /* 0x001ea20000300800 */
[----:B------:R-:W2:Y:S02]  /*1d5b0*/  LDL.LU R5, [R1+0x204] ;  /* 0x0002040001057983 */ /* 0x000ea40000300800 */
[----:B------:R-:W2:Y:S02]  /*1d5c0*/  LDL.LU R6, [R1+0x208] ;  /* 0x0002080001067983 */ /* 0x000ea40000300800 */
[----:B---3--:R-:W-:-:S02]  /*1d5d0*/  IMAD.MOV.U32 R7, RZ, RZ, R3 ;  /* 0x000000ffff077224 */ /* 0x008fc400078e0003 */
[----:B------:R-:W3:Y:S01]  /*1d5e0*/  LDL.LU R3, [R1+0x2158] ;  /* 0x0021580001037983 */ /* 0x000ee20000300800 */
[----:B------:R-:W-:Y:S02]  /*1d5f0*/  STL.64 [R1+0x20e0], R10 ;  /* 0x0020e00a01007387 */ /* 0x000fe40000100a00 */
[----:B------:R0:W-:Y:S02]  /*1d600*/  STL.64 [R1+0x20d8], R8 ;  /* 0x0020d80801007387 */ /* 0x0001e40000100a00 */
[----:B0-----:R-:W4:Y:S01]  /*1d610*/  LDL.LU.64 R8, [R1+0x100] ;  /* 0x0001000001087983 */ /* 0x001f220000300a00 */
[----:B------:R-:W-:Y:S02]  /*1d620*/  STL.64 [R1+0x850], R16 ;  /* 0x0008501001007387 */ /* 0x000fe40000100a00 */
[----:B------:R0:W-:Y:S02]  /*1d630*/  STL.64 [R1+0x858], R18 ;  /* 0x0008581201007387 */ /* 0x0001e40000100a00 */
[----:B0-----:R-:W2:Y:S01]  /*1d640*/  LDL.LU.64 R18, [R1+0x2150] ;  /* 0x0021500001127983 */ /* 0x001ea20000300a00 */
[----:B------:R-:W2:Y:S02]  /*1d650*/  LDL.LU.64 R16, [R1+0x2148] ;  /* 0x0021480001107983 */ /* 0x000ea40000300a00 */
[----:B------:R0:W-:Y:S02]  /*1d660*/  STL.64 [R1+0x20d0], R14 ;  /* 0x0020d00e01007387 */ /* 0x0001e40000100a00 */
[----:B------:R1:W-:Y:S01]  /*1d670*/  STL.64 [R1+0x20c8], R12 ;  /* 0x0020c80c01007387 */ /* 0x0003e20000100a00 */
[----:B0-----:R-:W4:Y:S04]  /*1d680*/  LDL.64 R14, [R1+0x18] ;  /* 0x00001800010e7983 */ /* 0x001f280000100a00 */
[----:B-1----:R-:W4:Y:S01]  /*1d690*/  LDL.64 R12, [R1+0x10] ;  /* 0x00001000010c7983 */ /* 0x002f220000100a00 */
        /* <DEDUP_REMOVED lines=9> */
[----:B------:R-:W-:Y:S01]  /*1d730*/  IMAD.MOV.U32 R10, RZ, RZ, R24 ;  /* 0x000000ffff0a7224 */ /* 0x000fe200078e0018 */
[----:B0-----:R-:W4:Y:S01]  /*1d740*/  LDL.LU R16, [R1+0x9a0] ;  /* 0x0009a00001107983 */ /* 0x001f220000300800 */
[----:B------:R-:W4:Y:S02]  /*1d750*/  LDL.LU R17, [R1+0x9a4] ;  /* 0x0009a40001117983 */ /* 0x000f240000300800 */
[----:B------:R-:W4:Y:S02]  /*1d760*/  LDL.LU R18, [R1+0x9a8] ;  /* 0x0009a80001127983 */ /* 0x000f240000300800 */
[----:B---3--:R-:W-:-:S02]  /*1d770*/  IMAD.MOV.U32 R19, RZ, RZ, R3 ;  /* 0x000000ffff137224 */ /* 0x008fc400078e0003 */
        /* <DEDUP_REMOVED lines=8> */
[----:B------:R-:W2:Y:S02]  /*1d800*/  LDL.LU.64 R26, [R1+0x2120] ;  /* 0x00212000011a7983 */ /* 0x000ea40000300a00 */
[----:B------:R-:W2:Y:S01]  /*1d810*/  LDL.LU.64 R24, [R1+0x2118] ;  /* 0x0021180001187983 */ /* 0x000ea20000300a00 */
[----:B------:R-:W-:Y:S01]  /*1d820*/  STL.64 [R1+0x20b0], R22 ;  /* 0x0020b01601007387 */ /* 0x000fe20000100a00 */
[----:B------:R0:W-:Y:S02]  /*1d830*/  STL.64 [R1+0x20a8], R20 ;  /* 0x0020a81401007387 */ /* 0x0001e40000100a00 */
[----:B0-----:R-:W-:-:S02]  /*1d840*/  IMAD.MOV.U32 R20, RZ, RZ, R10 ;  /* 0x000000ffff147224 */ /* 0x001fc400078e000a */
[----:B------:R-:W-:-:S07]  /*1d850*/  IMAD.MOV.U32 R21, RZ, RZ, R3 ;  /* 0x000000ffff157224 */ /* 0x000fce00078e0003 */
[----:B--2---:R-:W-:Y:S01]  /*1d860*/  HMMA.16816.F32.BF16 R20, R24, R20, R4 ;  /* 0x000000141814723c */ /* 0x004fe20000041804 */
[----:B------:R-:W2:Y:S01]  /*1d870*/  LDL.LU.64 R6, [R1+0x2110] ;  /* 0x0021100001067983 */ /* 0x000ea20000300a00 */
[----:B------:R-:W3:Y:S11]  /*1d880*/  LDL.LU.64 R4, [R1+0x2108] ;  /* 0x0021080001047983 */ /* 0x000ef60000300a00 */
[----:B------:R-:W-:Y:S10]  /*1d890*/  @!UPT UIADD3 URZ, URZ, URZ, URZ ;  /* 0x0000003f3f3ff290 */ /* 0x000ff4000fffe03f */
[----:B------:R-:W-:Y:S01]  /*1d8a0*/  STL.64 [R1+0x890], R20 ;  /* 0x0008901401007387 */ /* 0x000fe20000100a00 */
[----:B------:R-:W-:Y:S02]  /*1d8b0*/  STL [R1+0x898], R22 ;  /* 0x0008981601007387 */ /* 0x000fe40000100800 */
[----:B------:R-:W-:Y:S02]  /*1d8c0*/  STL.64 [R1+0x20a0], R26 ;  /* 0x0020a01a01007387 */ /* 0x000fe40000100a00 */
[----:B------:R0:W-:Y:S02]  /*1d8d0*/  STL.64 [R1+0x2098], R24 ;  /* 0x0020981801007387 */ /* 0x0001e40000100a00 */
[----:B0-----:R-:W3:Y:S01]  /*1d8e0*/  LDL.LU R24, [R1+0x7a0] ;  /* 0x0007a00001187983 */ /* 0x001ee20000300800 */
[----:B------:R-:W3:Y:S02]  /*1d8f0*/  LDL.LU R25, [R1+0x7a4] ;  /* 0x0007a40001197983 */ /* 0x000ee40000300800 */
[----:B------:R-:W3:Y:S02]  /*1d900*/  LDL.LU R26, [R1+0x7a8] ;  /* 0x0007a800011a7983 */ /* 0x000ee40000300800 */
[----:B------:R-:W3:Y:S01]  /*1d910*/  LDL.LU R27, [R1+0x7ac] ;  /* 0x0007ac00011b7983 */ /* 0x000ee20000300800 */
[----:B----4-:R-:W-:Y:S01]  /*1d920*/  HMMA.16816.F32.BF16 R16, R12, R8, R16 ;  /* 0x000000080c10723c */ /* 0x010fe20000041810 */
[----:B------:R-:W-:-:S05]  /*1d930*/  IMAD.MOV.U32 R3, RZ, RZ, R23 ;  /* 0x000000ffff037224 */ /* 0x000fca00078e0017 */
[----:B------:R-:W-:Y:S01]  /*1d940*/  STL [R1+0x1148], R3 ;  /* 0x0011480301007387 */ /* 0x000fe20000100800 */
[----:B------:R-:W-:Y:S11]  /*1d950*/  IMAD.MOV.U32 R20, RZ, RZ, R12 ;  /* 0x000000ffff147224 */ /* 0x000ff600078e000c */
[----:B------:R-:W-:Y:S05]  /*1d960*/  @!UPT UIADD3 URZ, URZ, URZ, URZ ;  /* 0x0000003f3f3ff290 */ /* 0x000fea000fffe03f */
[----:B------:R0:W-:Y:S01]  /*1d970*/  STL.64 [R1+0x7f0], R16 ;  /* 0x0007f01001007387 */ /* 0x0001e20000100a00 */
[----:B------:R1:W-:Y:S02]  /*1d980*/  STL.64 [R1+0x7f8], R18 ;  /* 0x0007f81201007387 */ /* 0x0003e40000100a00 */
[----:B0-----:R-:W-:Y:S02]  /*1d990*/  IMAD.MOV.U32 R17, RZ, RZ, R15 ;  /* 0x000000ffff117224 */ /* 0x001fe400078e000f */
[----:B-1----:R-:W-:Y:S02]  /*1d9a0*/  IMAD.MOV.U32 R19, RZ, RZ, R13 ;  /* 0x000000ffff137224 */ /* 0x002fe400078e000d */
[----:B------:R-:W-:-:S05]  /*1d9b0*/  IMAD.MOV.U32 R18, RZ, RZ, R14 ;  /* 0x000000ffff127224 */ /* 0x000fca00078e000e */
[----:B------:R-:W-:Y:S01]  /*1d9c0*/  STL.64 [R1+0x20f0], R18 ;  /* 0x0020f01201007387 */ /* 0x000fe20000100a00 */
[----:B------:R0:W-:Y:S02]  /*1d9d0*/  STL [R1+0x20e8], R17 ;  /* 0x0020e81101007387 */ /* 0x0001e40000100800 */
[----:B------:R-:W4:Y:S01]  /*1d9e0*/  LDL.LU R16, [R1+0x610] ;  /* 0x0006100001107983 */ /* 0x000f220000300800 */
[----:B0-----:R-:W4:Y:S01]  /*1d9f0*/  LDL.LU R17, [R1+0x614] ;  /* 0x0006140001117983 */ /* 0x001f220000300800 */
[----:B------:R-:W4:Y:S02]  /*1da00*/  LDL.LU R18, [R1+0x618] ;  /* 0x0006180001127983 */ /* 0x000f240000300800 */
[----:B------:R-:W4:Y:S02]  /*1da10*/  LDL.LU R19, [R1+0x61c] ;  /* 0x00061c0001137983 */ /* 0x000f240000300800 */
[----:B------:R-:W4:Y:S01]  /*1da20*/  LDL.LU R12, [R1+0x2f0] ;  /* 0x0002f000010c7983 */ /* 0x000f220000300800 */
[----:B------:R-:W4:Y:S01]  /*1da30*/  LDL.LU R13, [R1+0x2f4] ;  /* 0x0002f400010d7983 */ /* 0x000f220000300800 */
[----:B------:R-:W4:Y:S02]  /*1da40*/  LDL.LU R14, [R1+0x2f8] ;  /* 0x0002f800010e7983 */ /* 0x000f240000300800 */
[----:B------:R-:W4:Y:S02]  /*1da50*/  LDL.LU R15, [R1+0x2fc] ;  /* 0x0002fc00010f7983 */ /* 0x000f240000300800 */
[----:B--2---:R-:W-:-:S02]  /*1da60*/  IMAD.MOV.U32 R22, RZ, RZ, R6 ;  /* 0x000000ffff167224 */ /* 0x004fc400078e0006 */
[----:B------:R-:W-:Y:S02]  /*1da70*/  IMAD.MOV.U32 R21, RZ, RZ, R7 ;  /* 0x000000ffff157224 */ /* 0x000fe400078e0007 */
[----:B---3--:R-:W-:Y:S01]  /*1da80*/  IMAD.MOV.U32 R23, RZ, RZ, R5 ;  /* 0x000000ffff177224 */ /* 0x008fe200078e0005 */
[-C--:B------:R-:W-:Y:S11]  /*1da90*/  HMMA.16816.F32.BF16 R24, R4, R8.reuse, R24 ;  /* 0x000000080418723c */ /* 0x080ff60000041818 */
[----:B------:R-:W-:Y:S11]  /*1daa0*/  @!UPT UIADD3 URZ, URZ, URZ, URZ ;  /* 0x0000003f3f3ff290 */ /* 0x000ff6000fffe03f */
[----:B------:R-:W-:Y:S01]  /*1dab0*/  @!UPT UIADD3 URZ, URZ, URZ, URZ ;  /* 0x0000003f3f3ff290 */ /* 0x000fe2000fffe03f */
[----:B------:R0:W-:Y:S01]  /*1dac0*/  STL.64 [R1+0x7a0], R24 ;  /* 0x0007a01801007387 */ /* 0x0001e20000100a00 */
[----:B------:R-:W-:Y:S02]  /*1dad0*/  STL.64 [R1+0x7a8], R26 ;  /* 0x0007a81a01007387 */ /* 0x000fe40000100a00 */
[----:B------:R-:W4:Y:S02]  /*1dae0*/  LDL.LU.64 R6, [R1+0x2100] ;  /* 0x0021000001067983 */ /* 0x000f240000300a00 */
[----:B0-----:R-:W-:Y:S02]  /*1daf0*/  IMAD.MOV.U32 R24, RZ, RZ, R4 ;  /* 0x000000ffff187224 */ /* 0x001fe400078e0004 */
[----:B------:R-:W4:Y:S01]  /*1db00*/  LDL.LU.64 R4, [R1+0x20f8] ;  /* 0x0020f80001047983 */ /* 0x000f220000300a00 */
[----:B------:R-:W-:Y:S01]  /*1db10*/  IMAD.MOV.U32 R3, RZ, RZ, R9 ;  /* 0x000000ffff037224 */ /* 0x000fe200078e0009 */
[----:B----4-:R-:W-:Y:S11]  /*1db20*/  HMMA.16816.F32.BF16 R16, R4, R8, R16 ;  /* 0x000000080410723c */ /* 0x010ff60000041810 */
[----:B------:R-:W-:Y:S11]  /*1db30*/  @!UPT UIADD3 URZ, URZ, URZ, URZ ;  /* 0x0000003f3f3ff290 */ /* 0x000ff6000fffe03f */
[----:B------:R-:W-:Y:S01]  /*1db40*/  @!UPT UIADD3 URZ, URZ, URZ, URZ ;  /* 0x0000003f3f3ff290 */ /* 0x000fe2000fffe03f */
[----:B------:R-:W-:Y:S01]  /*1db50*/  STL.64 [R1+0x7e0], R16 ;  /* 0x0007e01001007387 */ /* 0x000fe20000100a00 */
[----:B------:R0:W-:Y:S03]  /*1db60*/  STL.64 [R1+0x7e8], R18 ;  /* 0x0007e81201007387 */ /* 0x0001e60000100a00 */
[----:B0-----:R-:W2:Y:S01]  /*1db70*/  LDL.LU.64 R18, [R1+0x20f0] ;  /* 0x0020f00001127983 */ /* 0x001ea20000300a00 */
[----:B------:R-:W3:Y:S02]  /*1db80*/  LDL.LU R17, [R1+0x20e8] ;  /* 0x0020e80001117983 */ /* 0x000ee40000300800 */
[----:B------:R-:W-:Y:S02]  /*1db90*/  IMAD.MOV.U32 R16, RZ, RZ, R8 ;  /* 0x000000ffff107224 */ /* 0x000fe400078e0008 */
[----:B------:R-:W4:Y:S01]  /*1dba0*/  LDL.LU.64 R10, [R1+0x20e0] ;  /* 0x0020e000010a7983 */ /* 0x000f220000300a00 */
[----:B------:R-:W4:Y:S01]  /*1dbb0*/  LDL.LU.64 R8, [R1+0x20d8] ;  /* 0x0020d80001087983 */ /* 0x000f220000300a00 */
[----:B------:R0:W-:Y:S02]  /*1dbc0*/  STL.64 [R1+0x2040], R6 ;  /* 0x0020400601007387 */ /* 0x0001e40000100a00 */
[----:B------:R1:W-:Y:S02]  /*1dbd0*/  STL.64 [R1+0x2038], R4 ;  /* 0x0020380401007387 */ /* 0x0003e40000100a00 */
[----:B0-----:R-:W-:-:S02]  /*1dbe0*/  IMAD.MOV.U32 R6, RZ, RZ, R22 ;  /* 0x000000ffff067224 */ /* 0x001fc400078e0016 */
[----:B------:R-:W-:Y:S02]  /*1dbf0*/  IMAD.MOV.U32 R7, RZ, RZ, R21 ;  /* 0x000000ffff077224 */ /* 0x000fe400078e0015 */
[----:B-1----:R-:W-:Y:S02]  /*1dc00*/  IMAD.MOV.U32 R4, RZ, RZ, R24 ;  /* 0x000000ffff047224 */ /* 0x002fe400078e0018 */
[----:B------:R-:W-:Y:S01]  /*1dc10*/  IMAD.MOV.U32 R5, RZ, RZ, R23 ;  /* 0x000000ffff057224 */ /* 0x000fe200078e0017 */
[----:B------:R-:W-:Y:S04]  /*1dc20*/  STL.64 [R1+0x2060], R6 ;  /* 0x0020600601007387 */ /* 0x000fe80000100a00 */
[----:B------:R0:W-:Y:S02]  /*1dc30*/  STL.64 [R1+0x2058], R4 ;  /* 0x0020580401007387 */ /* 0x0001e40000100a00 */
[----:B0-----:R-:W-:-:S02]  /*1dc40*/  IMAD.MOV.U32 R4, RZ, RZ, R20 ;  /* 0x000000ffff047224 */ /* 0x001fc400078e0014 */
[----:B--2---:R-:W-:Y:S02]  /*1dc50*/  IMAD.MOV.U32 R6, RZ, RZ, R18 ;  /* 0x000000ffff067224 */ /* 0x004fe400078e0012 */
[----:B---3--:R-:W-:Y:S02]  /*1dc60*/  IMAD.MOV.U32 R7, RZ, RZ, R17 ;  /* 0x000000ffff077224 */ /* 0x008fe400078e0011 */
[----:B------:R-:W-:-:S03]  /*1dc70*/  IMAD.MOV.U32 R5, RZ, RZ, R19 ;  /* 0x000000ffff057224 */ /* 0x000fc600078e0013 */
[----:B------:R-:W-:Y:S02]  /*1dc80*/  STL.64 [R1+0x2080], R6 ;  /* 0x0020800601007387 */ /* 0x000fe40000100a00 */
[----:B------:R0:W-:Y:S02]  /*1dc90*/  STL.64 [R1+0x2078], R4 ;  /* 0x0020780401007387 */ /* 0x0001e40000100a00 */
[----:B0-----:R-:W-:Y:S02]  /*1dca0*/  IMAD.MOV.U32 R4, RZ, RZ, R16 ;  /* 0x000000ffff047224 */ /* 0x001fe400078e0010 */
[----:B------:R-:W-:Y:S01]  /*1dcb0*/  IMAD.MOV.U32 R5, RZ, RZ, R3 ;  /* 0x000000ffff057224 */ /* 0x000fe200078e0003 */
[----:B------:R-:W2:Y:S01]  /*1dcc0*/  LDL.LU R16, [R1+0x270] ;  /* 0x0002700001107983 */ /* 0x000ea20000300800 */
[----:B------:R-:W2:Y:S02]  /*1dcd0*/  LDL.LU R17, [R1+0x274] ;  /* 0x0002740001117983 */ /* 0x000ea40000300800 */
[----:B------:R-:W2:Y:S02]  /*1dce0*/  LDL.LU R18, [R1+0x278] ;  /* 0x0002780001127983 */ /* 0x000ea40000300800 */
[----:B------:R-:W2:Y:S01]  /*1dcf0*/  LDL.LU R19, [R1+0x27c] ;  /* 0x00027c0001137983 */ /* 0x000ea20000300800 */
[----:B------:R-:W3:Y:S01]  /*1dd00*/  LDL.LU R20, [R1+0x230] ;  /* 0x0002300001147983 */ /* 0x000ee20000300800 */
[----:B------:R-:W3:Y:S01]  /*1dd10*/  LDL.LU R21, [R1+0x234] ;  /* 0x0002340001157983 */ /* 0x000ee20000300800 */
[-C--:B----4-:R-:W-:Y:S01]  /*1dd20*/  HMMA.16816.F32.BF16 R12, R8, R4.reuse, R12 ;  /* 0x00000004080c723c */ /* 0x090fe2000004180c */
[----:B------:R-:W3:Y:S01]  /*1dd30*/  LDL.LU R22, [R1+0x238] ;  /* 0x0002380001167983 */ /* 0x000ee20000300800 */
[----:B------:R-:W3:Y:S01]  /*1dd40*/  LDL.LU R23, [R1+0x23c] ;  /* 0x00023c0001177983 */ /* 0x000ee20000300800 */
[----:B------:R-:W4:Y:S02]  /*1dd50*/  LDL.LU R24, [R1+0x1f0] ;  /* 0x0001f00001187983 */ /* 0x000f240000300800 */
[----:B------:R-:W4:Y:S02]  /*1dd60*/  LDL.LU R25, [R1+0x1f4] ;  /* 0x0001f40001197983 */ /* 0x000f240000300800 */
[----:B------:R-:W4:Y:S01]  /*1dd70*/  LDL.LU R26, [R1+0x1f8] ;  /* 0x0001f800011a7983 */ /* 0x000f220000300800 */
[----:B------:R-:W4:Y:S11]  /*1dd80*/  LDL.LU R27, [R1+0x1fc] ;  /* 0x0001fc00011b7983 */ /* 0x000f360000300800 */
[----:B------:R-:W-:Y:S04]  /*1dd90*/  @!UPT UIADD3 URZ, URZ, URZ, URZ ;  /* 0x0000003f3f3ff290 */ /* 0x000fe8000fffe03f */
        /* <DEDUP_REMOVED lines=16> */
[-C--:B------:R-:W-:Y:S01]  /*1dea0*/  HMMA.16816.F32.BF16 R16, R12, R4.reuse, R16 ;  /* 0x000000040c10723c */ /* 0x080fe20000041810 */
        /* <DEDUP_REMOVED lines=12> */
[----:B------:R-:W-:Y:S01]  /*1df70*/  STL.64 [R1+0x7d0], R16 ;  /* 0x0007d01001007387 */ /* 0x000fe20000100a00 */
[----:B------:R0:W-:Y:S03]  /*1df80*/  STL.64 [R1+0x7d8], R18 ;  /* 0x0007d81201007387 */ /* 0x0001e60000100a00 */
[----:B0-----:R-:W3:Y:S01]  /*1df90*/  LDL.LU.64 R18, [R1+0x20c0] ;  /* 0x0020c00001127983 */ /* 0x001ee20000300a00 */
[----:B------:R-:W3:Y:S02]  /*1dfa0*/  LDL.LU.64 R16, [R1+0x20b8] ;  /* 0x0020b80001107983 */ /* 0x000ee40000300a00 */
[-C--:B---3--:R-:W-:Y:S11]  /*1dfb0*/  HMMA.16816.F32.BF16 R20, R16, R4.reuse, R20 ;  /* 0x000000041014723c */ /* 0x088ff60000041814 */
[----:B------:R-:W-:Y:S11]  /*1dfc0*/  @!UPT UIADD3 URZ, URZ, URZ, URZ ;  /* 0x0000003f3f3ff290 */ /* 0x000ff6000fffe03f */
[----:B------:R-:W-:Y:S01]  /*1dfd0*/  @!UPT UIADD3 URZ, URZ, URZ, URZ ;  /* 0x0000003f3f3ff290 */ /* 0x000fe2000fffe03f */
[----:B------:R-:W-:Y:S01]  /*1dfe0*/  STL.64 [R1+0x780], R20 ;  /* 0x0007801401007387 */ /* 0x000fe20000100a00 */
[----:B------:R0:W-:Y:S03]  /*1dff0*/  STL.64 [R1+0x788], R22 ;  /* 0x0007881601007387 */ /* 0x0001e60000100a00 */
[----:B0-----:R-:W4:Y:S01]  /*1e000*/  LDL.LU.64 R22, [R1+0x20b0] ;  /* 0x0020b00001167983 */ /* 0x001f220000300a00 */
[----:B------:R-:W4:Y:S02]  /*1e010*/  LDL.LU.64 R20, [R1+0x20a8] ;  /* 0x0020a80001147983 */ /* 0x000f240000300a00 */
[----:B------:R-:W-:Y:S02]  /*1e020*/  STL.64 [R1+0x2020], R18 ;  /* 0x0020201201007387 */ /* 0x000fe40000100a00 */
[----:B------:R0:W-:Y:S02]  /*1e030*/  STL.64 [R1+0x2018], R16 ;  /* 0x0020181001007387 */ /* 0x0001e40000100a00 */
[----:B0-----:R-:W3:Y:S01]  /*1e040*/  LDL.LU.64 R16, [R1+0xf0] ;  /* 0x0000f00001107983 */ /* 0x001ee20000300a00 */
[-C--:B----4-:R-:W-:Y:S11]  /*1e050*/  HMMA.16816.F32.BF16 R24, R20, R4.reuse, R24 ;  /* 0x000000041418723c */ /* 0x090ff60000041818 */
[----:B------:R-:W-:Y:S11]  /*1e060*/  @!UPT UIADD3 URZ, URZ, URZ, URZ ;  /* 0x0000003f3f3ff290 */ /* 0x000ff6000fffe03f */
[----:B------:R-:W-:Y:S01]  /*1e070*/  @!UPT UIADD3 URZ, URZ, URZ, URZ ;  /* 0x0000003f3f3ff290 */ /* 0x000fe2000fffe03f */
[----:B------:R-:W-:Y:S01]  /*1e080*/  STL.64 [R1+0x7c0], R24 ;  /* 0x0007c01801007387 */ /* 0x000fe20000100a00 */
[----:B------:R0:W-:Y:S03]  /*1e090*/  STL.64 [R1+0x7c8], R26 ;  /* 0x0007c81a01007387 */ /* 0x0001e60000100a00 */
[----:B0-----:R-:W2:Y:S01]  /*1e0a0*/  LDL.LU.64 R26, [R1+0x20a0] ;  /* 0x0020a000011a7983 */ /* 0x001ea20000300a00 */
[----:B------:R-:W2:Y:S02]  /*1e0b0*/  LDL.LU.64 R24, [R1+0x2098] ;  /* 0x0020980001187983 */ /* 0x000ea40000300a00 */
[----:B--2---:R-:W-:Y:S01]  /*1e0c0*/  HMMA.16816.F32.BF16 R4, R24, R4, R8 ;  /* 0x000000041804723c */ /* 0x004fe20000041808 */
[----:B------:R-:W3:Y:S01]  /*1e0d0*/  LDL.LU.64 R10, [R1+0x2090] ;  /* 0x00209000010a7983 */ /* 0x000ee20000300a00 */
[----:B------:R-:W3:Y:S11]  /*1e0e0*/  LDL.LU.64 R8, [R1+0x2088] ;  /* 0x0020880001087983 */ /* 0x000ef60000300a00 */
[----:B------:R-:W-:Y:S10]  /*1e0f0*/  @!UPT UIADD3 URZ, URZ, URZ, URZ ;  /* 0x0000003f3f3ff290 */ /* 0x000ff4000fffe03f */
[----:B------:R-:W-:Y:S01]  /*1e100*/  STL.64 [R1+0x7b0], R4 ;  /* 0x0007b00401007387 */ /* 0x000fe20000100a00 */
[----:B------:R0:W-:Y:S02]  /*1e110*/  STL [R1+0x7bc], R7 ;  /* 0x0007bc0701007387 */ /* 0x0001e40000100800 */
[----:B------:R-:W-:Y:S02]  /*1e120*/  IMAD.MOV.U32 R3, RZ, RZ, R6 ;  /* 0x000000ffff037224 */ /* 0x000fe400078e0006 */
[----:B0-----:R-:W3:Y:S01]  /*1e130*/  LDL.LU.64 R6, [R1+0x2080] ;  /* 0x0020800001067983 */ /* 0x001ee20000300a00 */
[----:B------:R-:W3:Y:S02]  /*1e140*/  LDL.LU.64 R4, [R1+0x2078] ;  /* 0x0020780001047983 */ /* 0x000ee40000300a00 */
[----:B------:R-:W-:Y:S02]  /*1e150*/  STL.64 [R1+0x2010], R26 ;  /* 0x0020101a01007387 */ /* 0x000fe40000100a00 */
[----:B------:R0:W-:Y:S02]  /*1e160*/  STL.64 [R1+0x2008], R24 ;  /* 0x0020081801007387 */ /* 0x0001e40000100a00 */
[----:B0-----:R-:W2:Y:S01]  /*1e170*/  LDL.LU R24, [R1+0x2e0] ;  /* 0x0002e00001187983 */ /* 0x001ea20000300800 */
[----:B------:R-:W2:Y:S02]  /*1e180*/  LDL.LU R25, [R1+0x2e4] ;  /* 0x0002e40001197983 */ /* 0x000ea40000300800 */
[----:B------:R-:W2:Y:S02]  /*1e190*/  LDL.LU R26, [R1+0x2e8] ;  /* 0x0002e800011a7983 */ /* 0x000ea40000300800 */
[----:B------:R-:W2:Y:S01]  /*1e1a0*/  LDL.LU R27, [R1+0x2ec] ;  /* 0x0002ec00011b7983 */ /* 0x000ea20000300800 */
[----:B------:R-:W-:Y:S01]  /*1e1b0*/  STL [R1+0x114c], R3 ;  /* 0x00114c0301007387 */ /* 0x000fe20000100800 */
[-C--:B---3--:R-:W-:Y:S03]  /*1e1c0*/  HMMA.16816.F32.BF16 R4, R4, R16.reuse, R8 ;  /* 0x000000100404723c */ /* 0x088fe60000041808 */
[----:B------:R-:W3:Y:S01]  /*1e1d0*/  LDL.LU.64 R10, [R1+0x2070] ;  /* 0x00207000010a7983 */ /* 0x000ee20000300a00 */
[----:B------:R-:W3:Y:S11]  /*1e1e0*/  LDL.LU.64 R8, [R1+0x2068] ;  /* 0x0020680001087983 */ /* 0x000ef60000300a00 */
[----:B------:R-:W-:Y:S08]  /*1e1f0*/  @!UPT UIADD3 URZ, URZ, URZ, URZ ;  /* 0x0000003f3f3ff290 */ /* 0x000ff0000fffe03f */
[----:B------:R-:W-:Y:S01]  /*1e200*/  STL.64 [R1+0x730], R4 ;  /* 0x0007300401007387 */ /* 0x000fe20000100a00 */
[----:B------:R0:W-:Y:S03]  /*1e210*/  STL.64 [R1+0x738], R6 ;  /* 0x0007380601007387 */ /* 0x0001e60000100a00 */
[----:B0-----:R-:W3:Y:S01]  /*1e220*/  LDL.LU.64 R6, [R1+0x2060] ;  /* 0x0020600001067983 */ /* 0x001ee20000300a00 */
[----:B------:R-:W3:Y:S02]  /*1e230*/  LDL.LU.64 R4, [R1+0x2058] ;  /* 0x0020580001047983 */ /* 0x000ee40000300a00 */
[-C--:B---3--:R-:W-:Y:S01]  /*1e240*/  HMMA.16816.F32.BF16 R4, R4, R16.reuse, R8 ;  /* 0x000000100404723c */ /* 0x088fe20000041808 */
[----:B------:R-:W3:Y:S01]  /*1e250*/  LDL.LU.64 R10, [R1+0x2050] ;  /* 0x00205000010a7983 */ /* 0x000ee20000300a00 */
[----:B------:R-:W3:Y:S11]  /*1e260*/  LDL.LU.64 R8, [R1+0x2048] ;  /* 0x0020480001087983 */ /* 0x000ef60000300a00 */
[----:B------:R-:W-:Y:S10]  /*1e270*/  @!UPT UIADD3 URZ, URZ, URZ, URZ ;  /* 0x0000003f3f3ff290 */ /* 0x000ff4000fffe03f */
        /* <DEDUP_REMOVED lines=13> */
[----:B0-----:R-:W3:Y:S01]  /*1e350*/  LDL.LU R4, [R1+0x220] ;  /* 0x0002200001047983 */ /* 0x001ee20000300800 */
[----:B------:R-:W3:Y:S02]  /*1e360*/  LDL.LU R5, [R1+0x224] ;  /* 0x0002240001057983 */ /* 0x000ee40000300800 */
[----:B------:R-:W3:Y:S02]  /*1e370*/  LDL.LU R6, [R1+0x228] ;  /* 0x0002280001067983 */ /* 0x000ee40000300800 */
[----:B------:R-:W3:Y:S01]  /*1e380*/  LDL.LU R7, [R1+0x22c] ;  /* 0x00022c0001077983 */ /* 0x000ee20000300800 */
[-C--:B--2---:R-:W-:Y:S11]  /*1e390*/  HMMA.16816.F32.BF16 R24, R8, R16.reuse, R24 ;  /* 0x000000100818723c */ /* 0x084ff60000041818 */
[----:B------:R-:W-:Y:S11]  /*1e3a0*/  @!UPT UIADD3 URZ, URZ, URZ, URZ ;  /* 0x0000003f3f3ff290 */ /* 0x000ff6000fffe03f */
[----:B------:R-:W-:Y:S01]  /*1e3b0*/  @!UPT UIADD3 URZ, URZ, URZ, URZ ;  /* 0x0000003f3f3ff290 */ /* 0x000fe2000fffe03f */
[----:B------:R0:W-:Y:S01]  /*1e3c0*/  STL.64 [R1+0x710], R24 ;  /* 0x0007101801007387 */ /* 0x0001e20000100a00 */
[----:B------:R1:W-:Y:S03]  /*1e3d0*/  STL.64 [R1+0x718], R26 ;  /* 0x0007181a01007387 */ /* 0x0003e60000100a00 */
[----:B0-----:R-:W2:Y:S01]  /*1e3e0*/  LDL.LU R24, [R1+0x1e0] ;  /* 0x0001e00001187983 */ /* 0x001ea20000300800 */
[----:B------:R-:W2:Y:S02]  /*1e3f0*/  LDL.LU R25, [R1+0x1e4] ;  /* 0x0001e40001197983 */ /* 0x000ea40000300800 */
[----:B-1----:R-:W2:Y:S02]  /*1e400*/  LDL.LU R26, [R1+0x1e8] ;  /* 0x0001e800011a7983 */ /* 0x002ea40000300800 */
[----:B------:R-:W2:Y:S01]  /*1e410*/  LDL.LU R27, [R1+0x1ec] ;  /* 0x0001ec00011b7983 */ /* 0x000ea20000300800 */
[----:B------:R-:W-:Y:S01]  /*1e420*/  STL.64 [R1+0x1fe0], R10 ;  /* 0x001fe00a01007387 */ /* 0x000fe20000100a00 */
[----:B------:R0:W-:Y:S03]  /*1e430*/  STL.64 [R1+0x1fd8], R8 ;  /* 0x001fd80801007387 */ /* 0x0001e60000100a00 */
[----:B0-----:R-:W4:Y:S01]  /*1e440*/  LDL.LU R8, [R1+0x260] ;  /* 0x0002600001087983 */ /* 0x001f220000300800 */
[----:B------:R-:W4:Y:S02]  /*1e450*/  LDL.LU R9, [R1+0x264] ;  /* 0x0002640001097983 */ /* 0x000f240000300800 */
[----:B------:R-:W4:Y:S02]  /*1e460*/  LDL.LU R10, [R1+0x268] ;  /* 0x00026800010a7983 */ /* 0x000f240000300800 */
[----:B------:R-:W4:Y:S02]  /*1e470*/  LDL.LU R11, [R1+0x26c] ;  /* 0x00026c00010b7983 */ /* 0x000f240000300800 */
[----:B------:R-:W-:Y:S01]  /*1e480*/  IMAD.MOV.U32 R3, RZ, RZ, R17 ;  /* 0x000000ffff037224 */ /* 0x000fe200078e0011 */
[----:B----4-:R-:W-:Y:S11]  /*1e490*/  HMMA.16816.F32.BF16 R8, R12, R16, R8 ;  /* 0x000000100c08723c */ /* 0x010ff60000041808 */
[----:B------:R-:W-:Y:S11]  /*1e4a0*/  @!UPT UIADD3 URZ, URZ, URZ, URZ ;  /* 0x0000003f3f3ff290 */ /* 0x000ff6000fffe03f */
[----:B------:R-:W-:Y:S01]  /*1e4b0*/  @!UPT UIADD3 URZ, URZ, URZ, URZ ;  /* 0x0000003f3f3ff290 */ /* 0x000fe2000fffe03f */
[----:B------:R0:W-:Y:S01]  /*1e4c0*/  STL.64 [R1+0x750], R8 ;  /* 0x0007500801007387 */ /* 0x0001e20000100a00 */
[----:B------:R-:W-:Y:S02]  /*1e4d0*/  STL.64 [R1+0x758], R10 ;  /* 0x0007580a01007387 */ /* 0x000fe40000100a00 */
[----:B------:R-:W3:Y:S02]  /*1e4e0*/  LDL.LU.64 R18, [R1+0x2020] ;  /* 0x0020200001127983 */ /* 0x000ee40000300a00 */
[----:B0-----:R-:W-:Y:S02]  /*1e4f0*/  IMAD.MOV.U32 R8, RZ, RZ, R16 ;  /* 0x000000ffff087224 */ /* 0x001fe400078e0010 */
[----:B------:R-:W3:Y:S01]  /*1e500*/  LDL.LU.64 R16, [R1+0x2018] ;  /* 0x0020180001107983 */ /* 0x000ee20000300a00 */
[----:B------:R-:W-:Y:S02]  /*1e510*/  STL.64 [R1+0x1fc0], R14 ;  /* 0x001fc00e01007387 */ /* 0x000fe40000100a00 */
[----:B------:R0:W-:Y:S02]  /*1e520*/  STL.64 [R1+0x1fb8], R12 ;  /* 0x001fb80c01007387 */ /* 0x0001e40000100a00 */
[----:B0-----:R-:W-:-:S02]  /*1e530*/  IMAD.MOV.U32 R12, RZ, RZ, R8 ;  /* 0x000000ffff0c7224 */ /* 0x001fc400078e0008 */
[----:B------:R-:W-:Y:S01]  /*1e540*/  IMAD.MOV.U32 R13, RZ, RZ, R3 ;  /* 0x000000ffff0d7224 */ /* 0x000fe200078e0003 */
[----:B------:R-:W4:Y:S06]  /*1e550*/  LDL.LU R8, [R1+0x970] ;  /* 0x0009700001087983 */ /* 0x000f2c0000300800 */
[-C--:B---3--:R-:W-:Y:S11]  /*1e560*/  HMMA.16816.F32.BF16 R4, R16, R12.reuse, R4 ;  /* 0x0000000c1004723c */ /* 0x088ff60000041804 */
[----:B------:R-:W-:Y:S11]  /*1e570*/  @!UPT UIADD3 URZ, URZ, URZ, URZ ;  /* 0x0000003f3f3ff290 */ /* 0x000ff6000fffe03f */
[----:B------:R-:W-:Y:S01]  /*1e580*/  @!UPT UIADD3 URZ, URZ, URZ, URZ ;  /* 0x0000003f3f3ff290 */ /* 0x000fe2000fffe03f */
[----:B------:R-:W-:Y:S01]  /*1e590*/  STL.64 [R1+0x700], R4 ;  /* 0x0007000401007387 */ /* 0x000fe20000100a00 */
[----:B------:R-:W-:Y:S02]  /*1e5a0*/  STL.64 [R1+0x708], R6 ;  /* 0x0007080601007387 */ /* 0x000fe40000100a00 */
[----:B------:R-:W4:Y:S02]  /*1e5b0*/  LDL.LU R9, [R1+0x974] ;  /* 0x0009740001097983 */ /* 0x000f240000300800 */
[----:B------:R-:W3:Y:S01]  /*1e5c0*/  LDL.LU R10, [R1+0x978] ;  /* 0x00097800010a7983 */ /* 0x000ee20000300800 */
[----:B------:R-:W3:Y:S01]  /*1e5d0*/  LDL.LU R11, [R1+0x97c] ;  /* 0x00097c00010b7983 */ /* 0x000ee20000300800 */
[-C--:B--2---:R-:W-:Y:S03]  /*1e5e0*/  HMMA.16816.F32.BF16 R24, R20, R12.reuse, R24 ;  /* 0x0000000c1418723c */ /* 0x084fe60000041818 */
[----:B---3--:R-:W-:Y:S01]  /*1e5f0*/  STL.64 [R1+0x1ff0], R10 ;  /* 0x001ff00a01007387 */ /* 0x008fe20000100a00 */
[----:B----4-:R0:W-:Y:S03]  /*1e600*/  STL.64 [R1+0x1fe8], R8 ;  /* 0x001fe80801007387 */ /* 0x0101e60000100a00 */
        /* <DEDUP_REMOVED lines=10> */
[----:B------:R-:W3:Y:S04]  /*1e6b0*/  LDL.64 R4, [R1] ;  /* 0x0000000001047983 */ /* 0x000ee80000100a00 */
[----:B------:R-:W4:Y:S01]  /*1e6c0*/  LDL.64 R6, [R1+0x8] ;  /* 0x0000080001067983 */ /* 0x000f220000100a00 */
[----:B------:R-:W-:Y:S02]  /*1e6d0*/  STL [R1+0x1fa0], R16 ;  /* 0x001fa01001007387 */ /* 0x000fe40000100800 */
[----:B------:R-:W-:Y:S02]  /*1e6e0*/  STL [R1+0x1f9c], R17 ;  /* 0x001f9c1101007387 */ /* 0x000fe40000100800 */
[----:B------:R-:W-:Y:S01]  /*1e6f0*/  STL [R1+0x1f98], R18 ;  /* 0x001f981201007387 */ /* 0x000fe20000100800 */
[----:B------:R-:W-:Y:S01]  /*1e700*/  STL [R1+0x1f94], R19 ;  /* 0x001f941301007387 */ /* 0x000fe20000100800 */
[----:B------:R-:W-:Y:S02]  /*1e710*/  STL.64 [R1+0x740], R24 ;  /* 0x0007401801007387 */ /* 0x000fe40000100a00 */
[----:B------:R0:W-:Y:S02]  /*1e720*/  STL.64 [R1+0x748], R26 ;  /* 0x0007481a01007387 */ /* 0x0001e40000100a00 */
[----:B0-----:R-:W2:Y:S01]  /*1e730*/  LDL.LU.64 R26, [R1+0x2010] ;  /* 0x00201000011a7983 */ /* 0x001ea20000300a00 */
[----:B------:R-:W2:Y:S02]  /*1e740*/  LDL.LU.64 R24, [R1+0x2008] ;  /* 0x0020080001187983 */ /* 0x000ea40000300a00 */
[----:B------:R0:W-:Y:S02]  /*1e750*/  STL.64 [R1+0x1f88], R22 ;  /* 0x001f881601007387 */ /* 0x0001e40000100a00 */
[----:B------:R1:W-:Y:S01]  /*1e760*/  STL.64 [R1+0x1f80], R20 ;  /* 0x001f801401007387 */ /* 0x0003e20000100a00 */
[----:B0-----:R-:W3:Y:S04]  /*1e770*/  LDL.64 R22, [R1+0x18] ;  /* 0x0000180001167983 */ /* 0x001ee80000100a00 */
[----:B-1----:R-:W3:Y:S01]  /*1e780*/  LDL.64 R20, [R1+0x10] ;  /* 0x0000100001147983 */ /* 0x002ee20000100a00 */
[----:B--2---:R-:W-:Y:S03]  /*1e790*/  HMMA.16816.F32.BF16 R12, R24, R12, R8 ;  /* 0x0000000c180c723c */ /* 0x004fe60000041808 */
[----:B------:R-:W3:Y:S01]  /*1e7a0*/  LDL.LU.64 R10, [R1+0x2000] ;  /* 0x00200000010a7983 */ /* 0x000ee20000300a00 */
[----:B------:R-:W3:Y:S02]  /*1e7b0*/  LDL.LU.64 R8, [R1+0x1ff8] ;  /* 0x001ff80001087983 */ /* 0x000ee40000300a00 */
[----:B------:R-:W-:-:S02]  /*1e7c0*/  IMAD.MOV.U32 R16, RZ, RZ, R2 ;  /* 0x000000ffff107224 */ /* 0x000fc400078e0002 */
[----:B------:R-:W-:Y:S11]  /*1e7d0*/  IMAD.MOV.U32 R17, RZ, RZ, R0 ;  /* 0x000000ffff117224 */ /* 0x000ff600078e0000 */
[----:B------:R-:W-:Y:S04]  /*1e7e0*/  @!UPT UIADD3 URZ, URZ, URZ, URZ ;  /* 0x0000003f3f3ff290 */ /* 0x000fe8000fffe03f */
[----:B------:R0:W-:Y:S01]  /*1e7f0*/  STL [R1+0x770], R12 ;  /* 0x0007700c01007387 */ /* 0x0001e20000100800 */
[----:B------:R1:W-:Y:S02]  /*1e800*/  STL.64 [R1+0x778], R14 ;  /* 0x0007780e01007387 */ /* 0x0003e40000100a00 */
[----:B------:R-:W-:Y:S01]  /*1e810*/  IMAD.MOV.U32 R3, RZ, RZ, R13 ;  /* 0x000000ffff037224 */ /* 0x000fe200078e000d */
[----:B0-----:R-:W2:Y:S01]  /*1e820*/  LDL.LU R12, [R1+0x2d0] ;  /* 0x0002d000010c7983 */ /* 0x001ea20000300800 */
[----:B------:R-:W2:Y:S02]  /*1e830*/  LDL.LU R13, [R1+0x2d4] ;  /* 0x0002d400010d7983 */ /* 0x000ea40000300800 */
[----:B-1----:R-:W2:Y:S02]  /*1e840*/  LDL.LU R14, [R1+0x2d8] ;  /* 0x0002d800010e7983 */ /* 0x002ea40000300800 */
[----:B------:R-:W2:Y:S01]  /*1e850*/  LDL.LU R15, [R1+0x2dc] ;  /* 0x0002dc00010f7983 */ /* 0x000ea20000300800 */
[----:B------:R-:W-:Y:S01]  /*1e860*/  STL.64 [R1+0x1f78], R26 ;  /* 0x001f781a01007387 */ /* 0x000fe20000100a00 */
[----:B------:R0:W-:Y:S03]  /*1e870*/  STL.64 [R1+0x1f70], R24 ;  /* 0x001f701801007387 */ /* 0x0001e60000100a00 */
[----:B0-----:R-:W2:Y:S01]  /*1e880*/  LDL.LU R24, [R1+0x3f0] ;  /* 0x0003f00001187983 */ /* 0x001ea20000300800 */
[----:B------:R-:W2:Y:S02]  /*1e890*/  LDL.LU R25, [R1+0x3f4] ;  /* 0x0003f40001197983 */ /* 0x000ea40000300800 */
[----:B------:R-:W2:Y:S02]  /*1e8a0*/  LDL.LU R26, [R1+0x3f8] ;  /* 0x0003f800011a7983 */ /* 0x000ea40000300800 */
[----:B------:R-:W2:Y:S01]  /*1e8b0*/  LDL.LU R27, [R1+0x3fc] ;  /* 0x0003fc00011b7983 */ /* 0x000ea20000300800 */
[----:B------:R-:W-:Y:S01]  /*1e8c0*/  STL [R1+0x1150], R3 ;  /* 0x0011500301007387 */ /* 0x000fe20000100800 */
[----:B---3--:R-:W-:Y:S03]  /*1e8d0*/  HMMA.16816.F32.BF16 R16, R20, R16, R8 ;  /* 0x000000101410723c */ /* 0x008fe60000041808 */
[----:B------:R-:W3:Y:S01]  /*1e8e0*/  LDL.LU.64 R10, [R1+0x1ff0] ;  /* 0x001ff000010a7983 */ /* 0x000ee20000300a00 */
[----:B------:R-:W3:Y:S11]  /*1e8f0*/  LDL.LU.64 R8, [R1+0x1fe8] ;  /* 0x001fe80001087983 */ /* 0x000ef60000300a00 */
[----:B------:R-:W-:Y:S08]  /*1e900*/  @!UPT UIADD3 URZ, URZ, URZ, URZ ;  /* 0x0000003f3f3ff290 */ /* 0x000ff0000fffe03f */
[----:B------:R0:W-:Y:S01]  /*1e910*/  STL.64 [R1+0x6a0], R16 ;  /* 0x0006a01001007387 */ /* 0x0001e20000100a00 */
[----:B------:R1:W-:Y:S02]  /*1e920*/  STL.64 [R1+0x6a8], R18 ;  /* 0x0006a81201007387 */ /* 0x0003e40000100a00 */
[----:B0-----:R-:W-:Y:S02]  /*1e930*/  IMAD.MOV.U32 R16, RZ, RZ, R20 ;  /* 0x000000ffff107224 */ /* 0x001fe400078e0014 */
[----:B-1----:R-:W-:Y:S02]  /*1e940*/  IMAD.MOV.U32 R18, RZ, RZ, R22 ;  /* 0x000000ffff127224 */ /* 0x002fe400078e0016 */
[----:B------:R-:W-:Y:S02]  /*1e950*/  IMAD.MOV.U32 R19, RZ, RZ, R23 ;  /* 0x000000ffff137224 */ /* 0x000fe400078e0017 */
[----:B------:R-:W-:-:S03]  /*1e960*/  IMAD.MOV.U32 R17, RZ, RZ, R21 ;  /* 0x000000ffff117224 */ /* 0x000fc600078e0015 */
[----:B------:R-:W-:Y:S02]  /*1e970*/  STL.64 [R1+0x1fb0], R18 ;  /* 0x001fb01201007387 */ /* 0x000fe40000100a00 */
[----:B------:R0:W-:Y:S02]  /*1e980*/  STL.64 [R1+0x1fa8], R16 ;  /* 0x001fa81001007387 */ /* 0x0001e40000100a00 */
[----:B0-----:R-:W3:Y:S01]  /*1e990*/  LDL.LU.64 R16, [R1+0xe0] ;  /* 0x0000e00001107983 */ /* 0x001ee20000300a00 */
[----:B------:R-:W2:Y:S02]  /*1e9a0*/  LDL.LU R20, [R1+0x210] ;  /* 0x0002100001147983 */ /* 0x000ea40000300800 */
[----:B------:R-:W2:Y:S02]  /*1e9b0*/  LDL.LU R21, [R1+0x214] ;  /* 0x0002140001157983 */ /* 0x000ea40000300800 */
[----:B------:R-:W2:Y:S01]  /*1e9c0*/  LDL.LU R22, [R1+0x218] ;  /* 0x0002180001167983 */ /* 0x000ea20000300800 */
[----:B------:R-:W2:Y:S01]  /*1e9d0*/  LDL.LU R23, [R1+0x21c] ;  /* 0x00021c0001177983 */ /* 0x000ea20000300800 */
[----:B----4-:R-:W-:-:S02]  /*1e9e0*/  IMAD.MOV.U32 R2, RZ, RZ, R6 ;  /* 0x000000ffff027224 */ /* 0x010fc400078e0006 */
[----:B------:R-:W-:Y:S02]  /*1e9f0*/  IMAD.MOV.U32 R0, RZ, RZ, R7 ;  /* 0x000000ffff007224 */ /* 0x000fe400078e0007 */
[----:B------:R-:W-:Y:S01]  /*1ea00*/  IMAD.MOV.U32 R29, RZ, RZ, R5 ;  /* 0x000000ffff1d7224 */ /* 0x000fe200078e0005 */
[-C--:B---3--:R-:W-:Y:S11]  /*1ea10*/  HMMA.16816.F32.BF16 R8, R4, R16.reuse, R8 ;  /* 0x000000100408723c */ /* 0x088ff60000041808 */
[----:B------:R-:W-:Y:S11]  /*1ea20*/  @!UPT UIADD3 URZ, URZ, URZ, URZ ;  /* 0x0000003f3f3ff290 */ /* 0x000ff6000fffe03f */
[----:B------:R-:W-:Y:S01]  /*1ea30*/  @!UPT UIADD3 URZ, URZ, URZ, URZ ;  /* 0x0000003f3f3ff290 */ /* 0x000fe2000fffe03f */
[----:B------:R-:W-:Y:S01]  /*1ea40*/  STL.64 [R1+0x690], R8 ;  /* 0x0006900801007387 */ /* 0x000fe20000100a00 */
[----:B------:R0:W-:Y:S03]  /*1ea50*/  STL.64 [R1+0x698], R10 ;  /* 0x0006980a01007387 */ /* 0x0001e60000100a00 */
[----:B0-----:R-:W3:Y:S01]  /*1ea60*/  LDL.LU.64 R10, [R1+0x1fe0] ;  /* 0x001fe000010a7983 */ /* 0x001ee20000300a00 */
[----:B------:R-:W3:Y:S02]  /*1ea70*/  LDL.LU.64 R8, [R1+0x1fd8] ;  /* 0x001fd80001087983 */ /* 0x000ee40000300a00 */
[----:B------:R-:W2:Y:S02]  /*1ea80*/  LDL.LU.64 R6, [R1+0x1fd0] ;  /* 0x001fd00001067983 */ /* 0x000ea40000300a00 */
[----:B------:R-:W2:Y:S02]  /*1ea90*/  LDL.LU.64 R4, [R1+0x1fc8] ;  /* 0x001fc80001047983 */ /* 0x000ea40000300a00 */
[-C--:B--2---:R-:W-:Y:S08]  /*1eaa0*/  HMMA.16816.F32.BF16 R24, R4, R16.reuse, R24 ;  /* 0x000000100418723c */ /* 0x084ff00000041818 */
[----:B---3--:R-:W-:Y:S11]  /*1eab0*/  HMMA.16816.F32.BF16 R12, R8, R16, R12 ;  /* 0x00000010080c723c */ /* 0x008ff6000004180c */
[----:B------:R-:W-:Y:S04]  /*1eac0*/  @!UPT UIADD3 URZ, URZ, URZ, URZ ;  /* 0x0000003f3f3ff290 */ /* 0x000fe8000fffe03f */
        /* <DEDUP_REMOVED lines=8> */
[----:B0-----:R-:W3:Y:S01]  /*1eb50*/  LDL.LU R4, [R1+0x250] ;  /* 0x0002500001047983 */ /* 0x001ee20000300800 */
[----:B------:R-:W3:Y:S02]  /*1eb60*/  LDL.LU R5, [R1+0x254] ;  /* 0x0002540001057983 */ /* 0x000ee40000300800 */
[----:B------:R-:W3:Y:S02]  /*1eb70*/  LDL.LU R6, [R1+0x258] ;  /* 0x0002580001067983 */ /* 0x000ee40000300800 */
[----:B------:R-:W3:Y:S01]  /*1eb80*/  LDL.LU R7, [R1+0x25c] ;  /* 0x00025c0001077983 */ /* 0x000ee20000300800 */
[----:B------:R-:W-:Y:S01]  /*1eb90*/  STL.64 [R1+0x680], R12 ;  /* 0x0006800c01007387 */ /* 0x000fe20000100a00 */
[----:B------:R0:W-:Y:S03]  /*1eba0*/  STL.64 [R1+0x688], R14 ;  /* 0x0006880e01007387 */ /* 0x0001e60000100a00 */
[----:B0-----:R-:W3:Y:S01]  /*1ebb0*/  LDL.LU.64 R14, [R1+0x1fc0] ;  /* 0x001fc000010e7983 */ /* 0x001ee20000300a00 */
[----:B------:R-:W3:Y:S02]  /*1ebc0*/  LDL.LU.64 R12, [R1+0x1fb8] ;  /* 0x001fb800010c7983 */ /* 0x000ee40000300a00 */
[----:B------:R-:W-:Y:S02]  /*1ebd0*/  STL.64 [R1+0x1f58], R10 ;  /* 0x001f580a01007387 */ /* 0x000fe40000100a00 */
[----:B------:R-:W-:Y:S02]  /*1ebe0*/  STL.64 [R1+0x1f50], R8 ;  /* 0x001f500801007387 */ /* 0x000fe40000100a00 */
[----:B------:R-:W-:-:S02]  /*1ebf0*/  IMAD.MOV.U32 R28, RZ, RZ, R16 ;  /* 0x000000ffff1c7224 */ /* 0x000fc400078e0010 */
[----:B------:R-:W-:Y:S01]  /*1ec00*/  IMAD.MOV.U32 R3, RZ, RZ, R17 ;  /* 0x000000ffff037224 */ /* 0x000fe200078e0011 */
[----:B---3--:R-:W-:Y:S11]  /*1ec10*/  HMMA.16816.F32.BF16 R4, R12, R16, R4 ;  /* 0x000000100c04723c */ /* 0x008ff60000041804 */
[----:B------:R-:W-:Y:S11]  /*1ec20*/  @!UPT UIADD3 URZ, URZ, URZ, URZ ;  /* 0x0000003f3f3ff290 */ /* 0x000ff6000fffe03f */
[----:B------:R-:W-:Y:S01]  /*1ec30*/  @!UPT UIADD3 URZ, URZ, URZ, URZ ;  /* 0x0000003f3f3ff290 */ /* 0x000fe2000fffe03f */
[----:B------:R0:W-:Y:S01]  /*1ec40*/  STL.64 [R1+0x6c0], R4 ;  /* 0x0006c00401007387 */ /* 0x0001e20000100a00 */
[----:B------:R1:W-:Y:S02]  /*1ec50*/  STL.64 [R1+0x6c8], R6 ;  /* 0x0006c80601007387 */ /* 0x0003e40000100a00 */
[----:B------:R-:W3:Y:S02]  /*1ec60*/  LDL.LU.64 R18, [R1+0x1fb0] ;  /* 0x001fb00001127983 */ /* 0x000ee40000300a00 */
[----:B------:R-:W4:Y:S01]  /*1ec70*/  LDL.LU.64 R16, [R1+0x1fa8] ;  /* 0x001fa80001107983 */ /* 0x000f220000300a00 */
[----:B0-----:R-:W2:Y:S01]  /*1ec80*/  LDL.LU R4, [R1+0x9f0] ;  /* 0x0009f00001047983 */ /* 0x001ea20000300800 */
[----:B------:R-:W2:Y:S02]  /*1ec90*/  LDL.LU R5, [R1+0x9f4] ;  /* 0x0009f40001057983 */ /* 0x000ea40000300800 */
[----:B-1----:R-:W2:Y:S02]  /*1eca0*/  LDL.LU R6, [R1+0x9f8] ;  /* 0x0009f80001067983 */ /* 0x002ea40000300800 */
[----:B------:R-:W2:Y:S02]  /*1ecb0*/  LDL.LU R7, [R1+0x9fc] ;  /* 0x0009fc0001077983 */ /* 0x000ea40000300800 */
[----:B----4-:R-:W-:-:S02]  /*1ecc0*/  IMAD.MOV.U32 R8, RZ, RZ, R16 ;  /* 0x000000ffff087224 */ /* 0x010fc400078e0010 */
[----:B------:R-:W-:Y:S02]  /*1ecd0*/  IMAD.MOV.U32 R9, RZ, RZ, R17 ;  /* 0x000000ffff097224 */ /* 0x000fe400078e0011 */
[----:B---3--:R-:W-:Y:S02]  /*1ece0*/  IMAD.MOV.U32 R10, RZ, RZ, R18 ;  /* 0x000000ffff0a7224 */ /* 0x008fe400078e0012 */
[----:B------:R-:W-:Y:S01]  /*1ecf0*/  IMAD.MOV.U32 R11, RZ, RZ, R19 ;  /* 0x000000ffff0b7224 */ /* 0x000fe200078e0013 */
[----:B--2---:R-:W-:Y:S01]  /*1ed00*/  STL.64 [R1+0x1f68], R6 ;  /* 0x001f680601007387 */ /* 0x004fe20000100a00 */
[----:B------:R0:W-:Y:S02]  /*1ed10*/  STL.64 [R1+0x1f60], R4 ;  /* 0x001f600401007387 */ /* 0x0001e40000100a00 */
[----:B------:R-:W2:Y:S02]  /*1ed20*/  LDL.LU R16, [R1+0x1fa0] ;  /* 0x001fa00001107983 */ /* 0x000ea40000300800 */
[----:B------:R-:W2:Y:S01]  /*1ed30*/  LDL.LU R17, [R1+0x1f9c] ;  /* 0x001f9c0001117983 */ /* 0x000ea20000300800 */
[----:B------:R-:W2:Y:S01]  /*1ed40*/  LDL.LU R18, [R1+0x1f98] ;  /* 0x001f980001127983 */ /* 0x000ea20000300800 */
[----:B------:R-:W2:Y:S03]  /*1ed50*/  LDL.LU R19, [R1+0x1f94] ;  /* 0x001f940001137983 */ /* 0x000ea60000300800 */
[----:B0-----:R-:W3:Y:S01]  /*1ed60*/  LDL.LU R4, [R1+0xb00] ;  /* 0x000b000001047983 */ /* 0x001ee20000300800 */
[----:B------:R-:W3:Y:S02]  /*1ed70*/  LDL.LU R5, [R1+0xb04] ;  /* 0x000b040001057983 */ /* 0x000ee40000300800 */
[----:B------:R-:W3:Y:S02]  /*1ed80*/  LDL.LU R6, [R1+0xb08] ;  /* 0x000b080001067983 */ /* 0x000ee40000300800 */
[----:B------:R-:W3:Y:S01]  /*1ed90*/  LDL.LU R7, [R1+0xb0c] ;  /* 0x000b0c0001077983 */ /* 0x000ee20000300800 */
[----:B------:R-:W-:Y:S01]  /*1eda0*/  STL.64 [R1+0x1f38], R14 ;  /* 0x001f380e01007387 */ /* 0x000fe20000100a00 */
[----:B------:R0:W-:Y:S02]  /*1edb0*/  STL.64 [R1+0x1f30], R12 ;  /* 0x001f300c01007387 */ /* 0x0001e40000100a00 */
[----:B0-----:R-:W-:-:S02]  /*1edc0*/  IMAD.MOV.U32 R12, RZ, RZ, R28 ;  /* 0x000000ffff0c7224 */ /* 0x001fc400078e001c */
[----:B------:R-:W-:Y:S01]  /*1edd0*/  IMAD.MOV.U32 R13, RZ, RZ, R3 ;  /* 0x000000ffff0d7224 */ /* 0x000fe200078e0003 */
[----:B------:R-:W4:Y:S06]  /*1ede0*/  LDL.LU R28, [R1+0x1f90] ;  /* 0x001f9000011c7983 */ /* 0x000f2c0000300800 */
        /* <DEDUP_REMOVED lines=16> */
[----:B------:R-:W-:Y:S01]  /*1eef0*/  STL.64 [R1+0x6b0], R24 ;  /* 0x0006b01801007387 */ /* 0x000fe20000100a00 */
[----:B------:R0:W-:Y:S03]  /*1ef00*/  STL.64 [R1+0x6b8], R26 ;  /* 0x0006b81a01007387 */ /* 0x0001e60000100a00 */
        /* <DEDUP_REMOVED lines=8> */
[----:B---3--:R-:W-:Y:S01]  /*1ef90*/  HMMA.16816.F32.BF16 R12, R24, R12, R16 ;  /* 0x0000000c180c723c */ /* 0x008fe20000041810 */
[----:B----4-:R-:W-:Y:S11]  /*1efa0*/  LDSM.16.M88.4 R16, [R28+0x14000] ;  /* 0x014000001c10783b */ /* 0x010ff60000000200 */
[----:B------:R-:W-:Y:S11]  /*1efb0*/  @!UPT UIADD3 URZ, URZ, URZ, URZ ;  /* 0x0000003f3f3ff290 */ /* 0x000ff6000fffe03f */
[----:B------:R-:W-:Y:S01]  /*1efc0*/  STL.64 [R1+0x6f0], R12 ;  /* 0x0006f00c01007387 */ /* 0x000fe20000100a00 */
[----:B------:R-:W-:Y:S02]  /*1efd0*/  STL [R1+0x6fc], R15 ;  /* 0x0006fc0f01007387 */ /* 0x000fe40000100800 */
[----:B------:R-:W-:Y:S02]  /*1efe0*/  IMAD.MOV.U32 R3, RZ, RZ, R14 ;  /* 0x000000ffff037224 */ /* 0x000fe400078e000e */
[----:B------:R-:W0:Y:S01]  /*1eff0*/  LDSM.16.M88.4 R12, [R28+0x15000] ;  /* 0x015000001c0c783b */ /* 0x000e220000000200 */
[----:B------:R-:W-:Y:S02]  /*1f000*/  STL.64 [R1+0x1f08], R26 ;  /* 0x001f081a01007387 */ /* 0x000fe40000100a00 */
[----:B------:R1:W-:Y:S02]  /*1f010*/  STL.64 [R1+0x1f00], R24 ;  /* 0x001f001801007387 */ /* 0x0003e40000100a00 */
[----:B-1----:R-:W3:Y:S01]  /*1f020*/  LDL R24, [R1] ;  /* 0x0000000001187983 */ /* 0x002ee20000100800 */
[----:B------:R-:W-:Y:S03]  /*1f030*/  STL [R1+0x1154], R3 ;  /* 0x0011540301007387 */ /* 0x000fe60000100800 */
[----:B0-----:R-:W-:Y:S01]  /*1f040*/  STL.64 [R1+0xc0], R12 ;  /* 0x0000c00c01007387 */ /* 0x001fe20000100a00 */
[----:B------:R-:W-:Y:S02]  /*1f050*/  STL.64 [R1+0xc8], R14 ;  /* 0x0000c80e01007387 */ /* 0x000fe40000100a00 */
[----:B------:R-:W0:Y:S02]  /*1f060*/  LDSM.16.M88.4 R12, [R28+0x16000] ;  /* 0x016000001c0c783b */ /* 0x000e240000000200 */
[----:B0-----:R-:W-:Y:S02]  /*1f070*/  STL.64 [R1+0xb0], R12 ;  /* 0x0000b00c01007387 */ /* 0x001fe40000100a00 */
[----:B------:R-:W-:Y:S02]  /*1f080*/  STL.64 [R1+0xb8], R14 ;  /* 0x0000b80e01007387 */ /* 0x000fe40000100a00 */
[----:B------:R-:W0:Y:S04]  /*1f090*/  LDSM.16.M88.4 R12, [R28+0x17000] ;  /* 0x017000001c0c783b */ /* 0x000e280000000200 */
[----:B------:R-:W-:Y:S01]  /*1f0a0*/  STL.64 [R1+0xd8], R18 ;  /* 0x0000d81201007387 */ /* 0x000fe20000100a00 */
[----:B------:R-:W-:Y:S01]  /*1f0b0*/  HMMA.16816.F32.BF16 R8, R8, R16, R4 ;  /* 0x000000100808723c */ /* 0x000fe20000041804 */
[----:B0-----:R0:W-:Y:S01]  /*1f0c0*/  STL.64 [R1+0xa0], R12 ;  /* 0x0000a00c01007387 */ /* 0x0011e20000100a00 */
[----:B------:R1:W-:Y:S03]  /*1f0d0*/  STL.64 [R1+0xa8], R14 ;  /* 0x0000a80e01007387 */ /* 0x0003e60000100a00 */
[----:B0-----:R-:W4:Y:S01]  /*1f0e0*/  LDL.LU R12, [R1+0x3a0] ;  /* 0x0003a000010c7983 */ /* 0x001f220000300800 */
[----:B------:R-:W4:Y:S02]  /*1f0f0*/  LDL.LU R13, [R1+0x3a4] ;  /* 0x0003a400010d7983 */ /* 0x000f240000300800 */
[----:B-1----:R-:W4:Y:S02]  /*1f100*/  LDL.LU R14, [R1+0x3a8] ;  /* 0x0003a800010e7983 */ /* 0x002f240000300800 */
[----:B------:R-:W4:Y:S01]  /*1f110*/  LDL.LU R15, [R1+0x3ac] ;  /* 0x0003ac00010f7983 */ /* 0x000f220000300800 */
[----:B------:R-:W-:Y:S01]  /*1f120*/  STL [R1+0x1d68], R28 ;  /* 0x001d681c01007387 */ /* 0x000fe20000100800 */
[----:B------:R-:W3:Y:S02]  /*1f130*/  LDL.LU.64 R6, [R1+0x1f68] ;  /* 0x001f680001067983 */ /* 0x000ee40000300a00 */
[----:B------:R-:W3:Y:S02]  /*1f140*/  LDL.LU.64 R4, [R1+0x1f60] ;  /* 0x001f600001047983 */ /* 0x000ee40000300a00 */
[----:B------:R-:W-:-:S02]  /*1f150*/  IMAD.MOV.U32 R25, RZ, RZ, R29 ;  /* 0x000000ffff197224 */ /* 0x000fc400078e001d */
[----:B------:R-:W-:Y:S02]  /*1f160*/  IMAD.MOV.U32 R26, RZ, RZ, R2 ;  /* 0x000000ffff1a7224 */ /* 0x000fe400078e0002 */
[----:B------:R-:W-:-:S03]  /*1f170*/  IMAD.MOV.U32 R27, RZ, RZ, R0 ;  /* 0x000000ffff1b7224 */ /* 0x000fc600078e0000 */
[----:B------:R-:W-:Y:S01]  /*1f180*/  STL.64 [R1+0x5f0], R8 ;  /* 0x0005f00801007387 */ /* 0x000fe20000100a00 */
[----:B------:R0:W-:Y:S03]  /*1f190*/  STL.64 [R1+0x5f8], R10 ;  /* 0x0005f80a01007387 */ /* 0x0001e60000100a00 */
[----:B0-----:R-:W4:Y:S01]  /*1f1a0*/  LDL.LU.64 R10, [R1+0x1f58] ;  /* 0x001f5800010a7983 */ /* 0x001f220000300a00 */
[----:B------:R-:W4:Y:S01]  /*1f1b0*/  LDL.LU.64 R8, [R1+0x1f50] ;  /* 0x001f500001087983 */ /* 0x000f220000300a00 */
[----:B---3--:R-:W-:Y:S02]  /*1f1c0*/  HMMA.16816.F32.BF16 R24, R24, R16, R4 ;  /* 0x000000101818723c */ /* 0x008fe40000041804 */
[----:B------:R-:W2:Y:S01]  /*1f1d0*/  LDL.LU.64 R6, [R1+0x1f48] ;  /* 0x001f480001067983 */ /* 0x000ea20000300a00 */
[----:B------:R-:W2:Y:S02]  /*1f1e0*/  LDL.LU.64 R4, [R1+0x1f40] ;  /* 0x001f400001047983 */ /* 0x000ea40000300a00 */
[----:B------:R-:W-:-:S02]  /*1f1f0*/  IMAD.MOV.U32 R2, RZ, RZ, R16 ;  /* 0x000000ffff027224 */ /* 0x000fc400078e0010 */
[----:B------:R-:W-:Y:S11]  /*1f200*/  IMAD.MOV.U32 R0, RZ, RZ, R17 ;  /* 0x000000ffff007224 */ /* 0x000ff600078e0011 */
[----:B------:R-:W-:Y:S05]  /*1f210*/  @!UPT UIADD3 URZ, URZ, URZ, URZ ;  /* 0x0000003f3f3ff290 */ /* 0x000fea000fffe03f */
[----:B------:R-:W-:Y:S01]  /*1f220*/  STL.64 [R1+0x5e0], R24 ;  /* 0x0005e01801007387 */ /* 0x000fe20000100a00 */
[----:B------:R-:W-:Y:S01]  /*1f230*/  STL.64 [R1+0x5e8], R26 ;  /* 0x0005e81a01007387 */ /* 0x000fe20000100a00 */
[----:B--2---:R-:W-:Y:S11]  /*1f240*/  HMMA.16816.F32.BF16 R20, R4, R16, R20 ;  /* 0x000000100414723c */ /* 0x004ff60000041814 */
[----:B------:R-:W-:Y:S11]  /*1f250*/  @!UPT UIADD3 URZ, URZ, URZ, URZ ;  /* 0x0000003f3f3ff290 */ /* 0x000ff6000fffe03f */
[----:B------:R-:W-:Y:S01]  /*1f260*/  @!UPT UIADD3 URZ, URZ, URZ, URZ ;  /* 0x0000003f3f3ff290 */ /* 0x000fe2000fffe03f */
[----:B------:R0:W-:Y:S01]  /*1f270*/  STL.64 [R1+0x650], R20 ;  /* 0x0006501401007387 */ /* 0x0001e20000100a00 */
[----:B------:R1:W-:Y:S02]  /*1f280*/  STL.64 [R1+0x658], R22 ;  /* 0x0006581601007387 */ /* 0x0003e40000100a00 */
[----:B------:R-:W2:Y:S02]  /*1f290*/  LDL.LU R16, [R1+0x380] ;  /* 0x0003800001107983 */ /* 0x000ea40000300800 */
[----:B------:R-:W2:Y:S01]  /*1f2a0*/  LDL.LU R17, [R1+0x384] ;  /* 0x0003840001117983 */ /* 0x000ea20000300800 */
[----:B------:R-:W2:Y:S01]  /*1f2b0*/  LDL.LU R18, [R1+0x388] ;  /* 0x0003880001127983 */ /* 0x000ea20000300800 */
[----:B------:R-:W2:Y:S03]  /*1f2c0*/  LDL.LU R19, [R1+0x38c] ;  /* 0x00038c0001137983 */ /* 0x000ea60000300800 */
[----:B0-----:R-:W3:Y:S01]  /*1f2d0*/  LDL.LU R20, [R1+0x340] ;  /* 0x0003400001147983 */ /* 0x001ee20000300800 */
[----:B------:R-:W3:Y:S02]  /*1f2e0*/  LDL.LU R21, [R1+0x344] ;  /* 0x0003440001157983 */ /* 0x000ee40000300800 */
[----:B-1----:R-:W3:Y:S02]  /*1f2f0*/  LDL.LU R22, [R1+0x348] ;  /* 0x0003480001167983 */ /* 0x002ee40000300800 */
[----:B------:R-:W3:Y:S01]  /*1f300*/  LDL.LU R23, [R1+0x34c] ;  /* 0x00034c0001177983 */ /* 0x000ee20000300800 */
[----:B------:R-:W2:Y:S01]  /*1f310*/  LDL.LU R24, [R1+0x2c0] ;  /* 0x0002c00001187983 */ /* 0x000ea20000300800 */
[----:B------:R-:W2:Y:S02]  /*1f320*/  LDL.LU R25, [R1+0x2c4] ;  /* 0x0002c40001197983 */ /* 0x000ea40000300800 */
[----:B------:R-:W2:Y:S02]  /*1f330*/  LDL.LU R26, [R1+0x2c8] ;  /* 0x0002c800011a7983 */ /* 0x000ea40000300800 */
[----:B------:R-:W2:Y:S01]  /*1f340*/  LDL.LU R27, [R1+0x2cc] ;  /* 0x0002cc00011b7983 */ /* 0x000ea20000300800 */
[----:B------:R0:W-:Y:S01]  /*1f350*/  STL.64 [R1+0x1eb8], R6 ;  /* 0x001eb80601007387 */ /* 0x0001e20000100a00 */
[----:B------:R1:W-:Y:S03]  /*1f360*/  STL.64 [R1+0x1eb0], R4 ;  /* 0x001eb00401007387 */ /* 0x0003e60000100a00 */
[----:B0-----:R-:W2:Y:S04]  /*1f370*/  LDL.64 R6, [R1+0x8] ;  /* 0x0000080001067983 */ /* 0x001ea80000100a00 */
[----:B-1----:R-:W3:Y:S04]  /*1f380*/  LDL.64 R4, [R1] ;  /* 0x0000000001047983 */ /* 0x002ee80000100a00 */
[----:B--2---:R-:W-:Y:S01]  /*1f390*/  STL.64 [R1+0x1ed8], R6 ;  /* 0x001ed80601007387 */ /* 0x004fe20000100a00 */
[----:B---3--:R0:W-:Y:S03]  /*1f3a0*/  STL.64 [R1+0x1ed0], R4 ;  /* 0x001ed00401007387 */ /* 0x0081e60000100a00 */
[----:B0-----:R-:W2:Y:S01]  /*1f3b0*/  LDL.LU R4, [R1+0xb40] ;  /* 0x000b400001047983 */ /* 0x001ea20000300800 */
[----:B------:R-:W2:Y:S02]  /*1f3c0*/  LDL.LU R5, [R1+0xb44] ;  /* 0x000b440001057983 */ /* 0x000ea40000300800 */
[----:B------:R-:W3:Y:S02]  /*1f3d0*/  LDL.LU R6, [R1+0xb48] ;  /* 0x000b480001067983 */ /* 0x000ee40000300800 */
[----:B------:R-:W3:Y:S02]  /*1f3e0*/  LDL.LU R7, [R1+0xb4c] ;  /* 0x000b4c0001077983 */ /* 0x000ee40000300800 */
[----:B---3--:R-:W-:Y:S01]  /*1f3f0*/  STL.64 [R1+0x1ee8], R6 ;  /* 0x001ee80601007387 */ /* 0x008fe20000100a00 */
[----:B--2---:R0:W-:Y:S02]  /*1f400*/  STL.64 [R1+0x1ee0], R4 ;  /* 0x001ee00401007387 */ /* 0x0041e40000100a00 */
[----:B0-----:R-:W-:-:S02]  /*1f410*/  IMAD.MOV.U32 R4, RZ, RZ, R2 ;  /* 0x000000ffff047224 */ /* 0x001fc400078e0002 */
[----:B------:R-:W-:-:S07]  /*1f420*/  IMAD.MOV.U32 R5, RZ, RZ, R0 ;  /* 0x000000ffff057224 */ /* 0x000fce00078e0000 */
[-C--:B----4-:R-:W-:Y:S11]  /*1f430*/  HMMA.16816.F32.BF16 R12, R8, R4.reuse, R12 ;  /* 0x00000004080c723c */ /* 0x090ff6000004180c */
[----:B------:R-:W-:Y:S11]  /*1f440*/  @!UPT UIADD3 URZ, URZ, URZ, URZ ;  /* 0x0000003f3f3ff290 */ /* 0x000ff6000fffe03f */
[----:B------:R-:W-:Y:S01]  /*1f450*/  @!UPT UIADD3 URZ, URZ, URZ, URZ ;  /* 0x0000003f3f3ff290 */ /* 0x000fe2000fffe03f */
[----:B------:R-:W-:Y:S01]  /*1f460*/  STL.64 [R1+0x620], R12 ;  /* 0x0006200c01007387 */ /* 0x000fe20000100a00 */
[----:B------:R0:W-:Y:S03]  /*1f470*/  STL.64 [R1+0x628], R14 ;  /* 0x0006280e01007387 */ /* 0x0001e60000100a00 */
[----:B0-----:R-:W2:Y:S01]  /*1f480*/  LDL.LU.64 R14, [R1+0x1f38] ;  /* 0x001f3800010e7983 */ /* 0x001ea20000300a00 */
[----:B------:R-:W2:Y:S02]  /*1f490*/  LDL.LU.64 R12, [R1+0x1f30] ;  /* 0x001f3000010c7983 */ /* 0x000ea40000300a00 */
[----:B------:R-:W-:Y:S02]  /*1f4a0*/  STL [R1+0x1eac], R11 ;  /* 0x001eac0b01007387 */ /* 0x000fe40000100800 */
[----:B------:R-:W-:Y:S01]  /*1f4b0*/  STL [R1+0x1ef8], R10 ;  /* 0x001ef80a01007387 */ /* 0x000fe20000100800 */
[----:B------:R0:W-:Y:S04]  /*1f4c0*/  STL.64 [R1+0x1ef0], R8 ;  /* 0x001ef00801007387 */ /* 0x0001e80000100a00 */
        /* <DEDUP_REMOVED lines=9> */
[----:B0-----:R-:W2:Y:S01]  /*1f560*/  LDL.LU.64 R18, [R1+0x1f28] ;  /* 0x001f280001127983 */ /* 0x001ea20000300a00 */
[----:B------:R-:W2:Y:S02]  /*1f570*/  LDL.LU.64 R16, [R1+0x1f20] ;  /* 0x001f200001107983 */ /* 0x000ea40000300a00 */
[----:B------:R0:W-:Y:S02]  /*1f580*/  STL.64 [R1+0x1ea0], R14 ;  /* 0x001ea00e01007387 */ /* 0x0001e40000100a00 */
[----:B------:R1:W-:Y:S01]  /*1f590*/  STL.64 [R1+0x1e98], R12 ;  /* 0x001e980c01007387 */ /* 0x0003e20000100a00 */
[----:B0-----:R-:W4:Y:S04]  /*1f5a0*/  LDL.64 R14, [R1+0x18] ;  /* 0x00001800010e7983 */ /* 0x001f280000100a00 */
[----:B-1----:R-:W4:Y:S01]  /*1f5b0*/  LDL.64 R12, [R1+0x10] ;  /* 0x00001000010c7983 */ /* 0x002f220000100a00 */
        /* <DEDUP_REMOVED lines=9> */
[----:B0-----:R-:W4:Y:S01]  /*1f650*/  LDL.LU.64 R16, [R1+0xc0] ;  /* 0x0000c00001107983 */ /* 0x001f220000300a00 */
        /* <DEDUP_REMOVED lines=18> */
[----:B------:R-:W2:Y:S02]  /*1f780*/  LDL.LU R22, [R1+0xa88] ;  /* 0x000a880001167983 */ /* 0x000ea40000300800 */
[----:B------:R-:W2:Y:S01]  /*1f790*/  LDL.LU R23, [R1+0xa8c] ;  /* 0x000a8c0001177983 */ /* 0x000ea20000300800 */
[----:B------:R-:W3:Y:S01]  /*1f7a0*/  LDL.LU R10, [R1+0x1ef8] ;  /* 0x001ef800010a7983 */ /* 0x000ee20000300800 */
[----:B------:R-:W3:Y:S11]  /*1f7b0*/  LDL.LU.64 R8, [R1+0x1ef0] ;  /* 0x001ef00001087983 */ /* 0x000ef60000300a00 */
[----:B------:R-:W-:Y:S02]  /*1f7c0*/  STL.64 [R1+0x660], R4 ;  /* 0x0006600401007387 */ /* 0x000fe40000100a00 */
[----:B------:R0:W-:Y:S02]  /*1f7d0*/  STL.64 [R1+0x668], R6 ;  /* 0x0006680601007387 */ /* 0x0001e40000100a00 */
[----:B0-----:R-:W4:Y:S01]  /*1f7e0*/  LDL.LU.64 R6, [R1+0x1ee8] ;  /* 0x001ee80001067983 */ /* 0x001f220000300a00 */
[----:B------:R-:W4:Y:S02]  /*1f7f0*/  LDL.LU.64 R4, [R1+0x1ee0] ;  /* 0x001ee00001047983 */ /* 0x000f240000300a00 */
[----:B------:R-:W-:Y:S01]  /*1f800*/  STL [R1+0x1ea8], R27 ;  /* 0x001ea81b01007387 */ /* 0x000fe20000100800 */
[-C--:B----4-:R-:W-:Y:S11]  /*1f810*/  HMMA.16816.F32.BF16 R4, R12, R16.reuse, R4 ;  /* 0x000000100c04723c */ /* 0x090ff60000041804 */
[----:B------:R-:W-:Y:S11]  /*1f820*/  @!UPT UIADD3 URZ, URZ, URZ, URZ ;  /* 0x0000003f3f3ff290 */ /* 0x000ff6000fffe03f */
[----:B------:R-:W-:Y:S01]  /*1f830*/  @!UPT UIADD3 URZ, URZ, URZ, URZ ;  /* 0x0000003f3f3ff290 */ /* 0x000fe2000fffe03f */
[----:B------:R-:W-:Y:S01]  /*1f840*/  STL.64 [R1+0x570], R4 ;  /* 0x0005700401007387 */ /* 0x000fe20000100a00 */
[----:B------:R0:W-:Y:S03]  /*1f850*/  STL.64 [R1+0x578], R6 ;  /* 0x0005780601007387 */ /* 0x0001e60000100a00 */
[----:B0-----:R-:W2:Y:S01]  /*1f860*/  LDL.LU.64 R6, [R1+0x1ed8] ;  /* 0x001ed80001067983 */ /* 0x001ea20000300a00 */
[----:B------:R-:W2:Y:S02]  /*1f870*/  LDL.LU.64 R4, [R1+0x1ed0] ;  /* 0x001ed00001047983 */ /* 0x000ea40000300a00 */
[----:B------:R-:W-:Y:S02]  /*1f880*/  IMAD.MOV.U32 R11, RZ, RZ, R12 ;  /* 0x000000ffff0b7224 */ /* 0x000fe400078e000c */
[----:B------:R-:W3:Y:S01]  /*1f890*/  LDL.LU R12, [R1+0x390] ;  /* 0x00039000010c7983 */ /* 0x000ee20000300800 */
[----:B------:R-:W3:Y:S02]  /*1f8a0*/  LDL.LU R13, [R1+0x394] ;  /* 0x00039400010d7983 */ /* 0x000ee40000300800 */
[----:B------:R-:W3:Y:S02]  /*1f8b0*/  LDL.LU R14, [R1+0x398] ;  /* 0x00039800010e7983 */ /* 0x000ee40000300800 */
[----:B------:R-:W3:Y:S01]  /*1f8c0*/  LDL.LU R15, [R1+0x39c] ;  /* 0x00039c00010f7983 */ /* 0x000ee20000300800 */
[----:B--2---:R-:W-:Y:S01]  /*1f8d0*/  HMMA.16816.F32.BF16 R20, R4, R16, R20 ;  /* 0x000000100414723c */ /* 0x004fe20000041814 */
[----:B------:R-:W-:-:S02]  /*1f8e0*/  IMAD.MOV.U32 R2, RZ, RZ, R6 ;  /* 0x000000ffff027224 */ /* 0x000fc400078e0006 */
[----:B------:R-:W-:Y:S02]  /*1f8f0*/  IMAD.MOV.U32 R0, RZ, RZ, R7 ;  /* 0x000000ffff007224 */ /* 0x000fe400078e0007 */
[----:B------:R-:W-:Y:S02]  /*1f900*/  IMAD.MOV.U32 R28, RZ, RZ, R4 ;  /* 0x000000ffff1c7224 */ /* 0x000fe400078e0004 */
[----:B------:R-:W-:Y:S11]  /*1f910*/  IMAD.MOV.U32 R3, RZ, RZ, R5 ;  /* 0x000000ffff037224 */ /* 0x000ff600078e0005 */
[----:B------:R-:W-:Y:S05]  /*1f920*/  @!UPT UIADD3 URZ, URZ, URZ, URZ ;  /* 0x0000003f3f3ff290 */ /* 0x000fea000fffe03f */
        /* <DEDUP_REMOVED lines=12> */
[----:B------:R-:W-:Y:S02]  /*1f9f0*/  STL.64 [R1+0x5c8], R22 ;  /* 0x0005c81601007387 */ /* 0x000fe40000100a00 */
[----:B------:R-:W2:Y:S02]  /*1fa00*/  LDL.LU R16, [R1+0x370] ;  /* 0x0003700001107983 */ /* 0x000ea40000300800 */
[----:B------:R-:W2:Y:S01]  /*1fa10*/  LDL.LU R17, [R1+0x374] ;  /* 0x0003740001117983 */ /* 0x000ea20000300800 */
[----:B------:R-:W2:Y:S01]  /*1fa20*/  LDL.LU R18, [R1+0x378] ;  /* 0x0003780001127983 */ /* 0x000ea20000300800 */
[----:B------:R-:W2:Y:S02]  /*1fa30*/  LDL.LU R19, [R1+0x37c] ;  /* 0x00037c0001137983 */ /* 0x000ea40000300800 */
[----:B------:R-:W-:Y:S02]  /*1fa40*/  STL.64 [R1+0x1e30], R6 ;  /* 0x001e300601007387 */ /* 0x000fe40000100a00 */
[----:B------:R0:W-:Y:S02]  /*1fa50*/  STL.64 [R1+0x1e28], R4 ;  /* 0x001e280401007387 */ /* 0x0001e40000100a00 */
[----:B0-----:R-:W4:Y:S01]  /*1fa60*/  LDL.LU R4, [R1+0xab0] ;  /* 0x000ab00001047983 */ /* 0x001f220000300800 */
[----:B------:R-:W4:Y:S02]  /*1fa70*/  LDL.LU R5, [R1+0xab4] ;  /* 0x000ab40001057983 */ /* 0x000f240000300800 */
[----:B------:R-:W2:Y:S02]  /*1fa80*/  LDL.LU R6, [R1+0xab8] ;  /* 0x000ab80001067983 */ /* 0x000ea40000300800 */
[----:B------:R-:W2:Y:S01]  /*1fa90*/  LDL.LU R7, [R1+0xabc] ;  /* 0x000abc0001077983 */ /* 0x000ea20000300800 */
[----:B------:R-:W3:Y:S01]  /*1faa0*/  LDL.LU R20, [R1+0x330] ;  /* 0x0003300001147983 */ /* 0x000ee20000300800 */
[----:B------:R-:W3:Y:S02]  /*1fab0*/  LDL.LU R21, [R1+0x334] ;  /* 0x0003340001157983 */ /* 0x000ee40000300800 */
[----:B------:R-:W3:Y:S02]  /*1fac0*/  LDL.LU R22, [R1+0x338] ;  /* 0x0003380001167983 */ /* 0x000ee40000300800 */
[----:B------:R-:W3:Y:S01]  /*1fad0*/  LDL.LU R23, [R1+0x33c] ;  /* 0x00033c0001177983 */ /* 0x000ee20000300800 */
[----:B--2---:R-:W-:Y:S01]  /*1fae0*/  STL.64 [R1+0x1e40], R6 ;  /* 0x001e400601007387 */ /* 0x004fe20000100a00 */
[----:B----4-:R0:W-:Y:S02]  /*1faf0*/  STL.64 [R1+0x1e38], R4 ;  /* 0x001e380401007387 */ /* 0x0101e40000100a00 */
[----:B0-----:R-:W-:-:S02]  /*1fb00*/  IMAD.MOV.U32 R4, RZ, RZ, R11 ;  /* 0x000000ffff047224 */ /* 0x001fc400078e000b */
[----:B------:R-:W3:Y:S01]  /*1fb10*/  LDL.LU R11, [R1+0x1eac] ;  /* 0x001eac00010b7983 */ /* 0x000ee20000300800 */
[----:B------:R-:W2:Y:S02]  /*1fb20*/  LDL R6, [R1+0x18] ;  /* 0x0000180001067983 */ /* 0x000ea40000100800 */
[----:B------:R-:W2:Y:S02]  /*1fb30*/  LDL R7, [R1+0x1c] ;  /* 0x00001c0001077983 */ /* 0x000ea40000100800 */
[----:B------:R-:W4:Y:S01]  /*1fb40*/  LDL R5, [R1+0x14] ;  /* 0x0000140001057983 */ /* 0x000f220000100800 */
[----:B--2---:R-:W-:Y:S01]  /*1fb50*/  STL.64 [R1+0x1e60], R6 ;  /* 0x001e600601007387 */ /* 0x004fe20000100a00 */
[----:B----4-:R0:W-:Y:S02]  /*1fb60*/  STL.64 [R1+0x1e58], R4 ;  /* 0x001e580401007387 */ /* 0x0101e40000100a00 */
[----:B0-----:R-:W-:Y:S02]  /*1fb70*/  IMAD.MOV.U32 R4, RZ, RZ, R27 ;  /* 0x000000ffff047224 */ /* 0x001fe400078e001b */
[----:B------:R-:W-:Y:S01]  /*1fb80*/  IMAD.MOV.U32 R5, RZ, RZ, R29 ;  /* 0x000000ffff057224 */ /* 0x000fe200078e001d */
[----:B------:R-:W2:Y:S06]  /*1fb90*/  LDL.LU R27, [R1+0x1ea8] ;  /* 0x001ea800011b7983 */ /* 0x000eac0000300800 */
[-C--:B---3--:R-:W-:Y:S11]  /*1fba0*/  HMMA.16816.F32.BF16 R12, R8, R4.reuse, R12 ;  /* 0x00000004080c723c */ /* 0x088ff6000004180c */
        /* <DEDUP_REMOVED lines=8> */
[----:B0-----:R-:W4:Y:S01]  /*1fc30*/  LDL.LU R8, [R1+0xba0] ;  /* 0x000ba00001087983 */ /* 0x001f220000300800 */
[----:B------:R-:W4:Y:S02]  /*1fc40*/  LDL.LU R9, [R1+0xba4] ;  /* 0x000ba40001097983 */ /* 0x000f240000300800 */
[----:B------:R-:W2:Y:S02]  /*1fc50*/  LDL.LU R10, [R1+0xba8] ;  /* 0x000ba800010a7983 */ /* 0x000ea40000300800 */
[----:B------:R-:W2:Y:S01]  /*1fc60*/  LDL.LU R11, [R1+0xbac] ;  /* 0x000bac00010b7983 */ /* 0x000ea20000300800 */
[-C--:B---3--:R-:W-:Y:S01]  /*1fc70*/  HMMA.16816.F32.BF16 R16, R12, R4.reuse, R16 ;  /* 0x000000040c10723c */ /* 0x088fe20000041810 */
[----:B--2---:R-:W-:Y:S01]  /*1fc80*/  STL.64 [R1+0x1e70], R10 ;  /* 0x001e700a01007387 */ /* 0x004fe20000100a00 */
[----:B----4-:R0:W-:Y:S03]  /*1fc90*/  STL.64 [R1+0x1e68], R8 ;  /* 0x001e680801007387 */ /* 0x0101e60000100a00 */
[----:B0-----:R-:W2:Y:S01]  /*1fca0*/  LDL.LU R8, [R1+0x180] ;  /* 0x0001800001087983 */ /* 0x001ea20000300800 */
[----:B------:R-:W2:Y:S02]  /*1fcb0*/  LDL.LU R9, [R1+0x184] ;  /* 0x0001840001097983 */ /* 0x000ea40000300800 */
[----:B------:R-:W2:Y:S02]  /*1fcc0*/  LDL.LU R10, [R1+0x188] ;  /* 0x00018800010a7983 */ /* 0x000ea40000300800 */
[----:B------:R-:W2:Y:S11]  /*1fcd0*/  LDL.LU R11, [R1+0x18c] ;  /* 0x00018c00010b7983 */ /* 0x000eb60000300800 */
[----:B------:R-:W-:Y:S02]  /*1fce0*/  @!UPT UIADD3 URZ, URZ, URZ, URZ ;  /* 0x0000003f3f3ff290 */ /* 0x000fe4000fffe03f */
        /* <DEDUP_REMOVED lines=8> */
[----:B------:R-:W4:Y:S02]  /*1fd70*/  LDL.LU R14, [R1+0x2b8] ;  /* 0x0002b800010e7983 */ /* 0x000f240000300800 */
[----:B------:R-:W4:Y:S01]  /*1fd80*/  LDL.LU R15, [R1+0x2bc] ;  /* 0x0002bc00010f7983 */ /* 0x000f220000300800 */
        /* <DEDUP_REMOVED lines=10> */
[-C--:B----4-:R-:W-:Y:S08]  /*1fe30*/  HMMA.16816.F32.BF16 R12, R20, R4.reuse, R12 ;  /* 0x00000004140c723c */ /* 0x090ff0000004180c */
[----:B--2---:R-:W-:Y:S11]  /*1fe40*/  HMMA.16816.F32.BF16 R4, R24, R4, R8 ;  /* 0x000000041804723c */ /* 0x004ff60000041808 */
        /* <DEDUP_REMOVED lines=12> */
[----:B------:R-:W4:Y:S01]  /*1ff10*/  LDL.LU R23, [R1+0x9cc] ;  /* 0x0009cc0001177983 */ /* 0x000f220000300800 */
[----:B------:R-:W3:Y:S01]  /*1ff20*/  LDL.LU.64 R10, [R1+0x1e70] ;  /* 0x001e7000010a7983 */ /* 0x000ee20000300a00 */
[----:B------:R-:W3:Y:S02]  /*1ff30*/  LDL.LU.64 R8, [R1+0x1e68] ;  /* 0x001e680001087983 */ /* 0x000ee40000300a00 */
[----:B------:R-:W-:Y:S02]  /*1ff40*/  STL.64 [R1+0x5d0], R4 ;  /* 0x0005d00401007387 */ /* 0x000fe40000100a00 */
[----:B------:R0:W-:Y:S02]  /*1ff50*/  STL.64 [R1+0x5d8], R6 ;  /* 0x0005d80601007387 */ /* 0x0001e40000100a00 */
[----:B0-----:R-:W3:Y:S01]  /*1ff60*/  LDL.LU.64 R6, [R1+0x1e60] ;  /* 0x001e600001067983 */ /* 0x001ee20000300a00 */
[----:B------:R-:W3:Y:S02]  /*1ff70*/  LDL.LU.64 R4, [R1+0x1e58] ;  /* 0x001e580001047983 */ /* 0x000ee40000300a00 */
[----:B------:R-:W-:Y:S02]  /*1ff80*/  STL.64 [R1+0x1df0], R26 ;  /* 0x001df01a01007387 */ /* 0x000fe40000100a00 */
[----:B------:R-:W-:Y:S01]  /*1ff90*/  STL.64 [R1+0x1de8], R24 ;  /* 0x001de81801007387 */ /* 0x000fe20000100a00 */
[----:B---3--:R-:W-:Y:S01]  /*1ffa0*/  HMMA.16816.F32.BF16 R4, R4, R16, R8 ;  /* 0x000000100404723c */ /* 0x008fe20000041808 */
[----:B------:R-:W2:Y:S01]  /*1ffb0*/  LDL.LU.64 R10, [R1+0x1e50] ;  /* 0x001e5000010a7983 */ /* 0x000ea20000300a00 */
        /* <DEDUP_REMOVED lines=9> */
[----:B------:R-:W-:-:S07]  /*20050*/  IMAD.MOV.U32 R27, RZ, RZ, R0 ;  /* 0x000000ffff1b7224 */ /* 0x000fce00078e0000 */
[-C--:B---3--:R-:W-:Y:S01]  /*20060*/  HMMA.16816.F32.BF16 R24, R24, R16.reuse, R4 ;  /* 0x000000101818723c */ /* 0x088fe20000041804 */
[----:B------:R-:W4:Y:S01]  /*20070*/  LDL.LU.64 R6, [R1+0x1e30] ;  /* 0x001e300001067983 */ /* 0x000f220000300a00 */
[----:B------:R-:W4:Y:S11]  /*20080*/  LDL.LU.64 R4, [R1+0x1e28] ;  /* 0x001e280001047983 */ /* 0x000f360000300a00 */
[----:B------:R-:W-:Y:S10]  /*20090*/  @!UPT UIADD3 URZ, URZ, URZ, URZ ;  /* 0x0000003f3f3ff290 */ /* 0x000ff4000fffe03f */
[----:B------:R-:W-:Y:S01]  /*200a0*/  STL.64 [R1+0x4d0], R24 ;  /* 0x0004d01801007387 */ /* 0x000fe20000100a00 */
[----:B------:R-:W-:Y:S01]  /*200b0*/  STL.64 [R1+0x4d8], R26 ;  /* 0x0004d81a01007387 */ /* 0x000fe20000100a00 */
[----:B----4-:R-:W-:Y:S11]  /*200c0*/  HMMA.16816.F32.BF16 R20, R4, R16, R20 ;  /* 0x000000100414723c */ /* 0x010ff60000041814 */
[----:B------:R-:W-:Y:S11]  /*200d0*/  @!UPT UIADD3 URZ, URZ, URZ, URZ ;  /* 0x0000003f3f3ff290 */ /* 0x000ff6000fffe03f */
[----:B------:R-:W-:Y:S01]  /*200e0*/  @!UPT UIADD3 URZ, URZ, URZ, URZ ;  /* 0x0000003f3f3ff290 */ /* 0x000fe2000fffe03f */
[----:B------:R-:W-:Y:S01]  /*200f0*/  STL.64 [R1+0x520], R20 ;  /* 0x0005201401007387 */ /* 0x000fe20000100a00 */
[----:B------:R-:W-:Y:S02]  /*20100*/  STL.64 [R1+0x528], R22 ;  /* 0x0005281601007387 */ /* 0x000fe40000100a00 */
[----:B------:R0:W-:Y:S02]  /*20110*/  STL.64 [R1+0x1d90], R6 ;  /* 0x001d900601007387 */ /* 0x0001e40000100a00 */
[----:B------:R1:W-:Y:S01]  /*20120*/  STL.64 [R1+0x1d88], R4 ;  /* 0x001d880401007387 */ /* 0x0003e20000100a00 */
[----:B0-----:R-:W3:Y:S04]  /*20130*/  LDL.64 R6, [R1+0x8] ;  /* 0x0000080001067983 */ /* 0x001ee80000100a00 */
[----:B-1----:R-:W4:Y:S04]  /*20140*/  LDL.64 R4, [R1] ;  /* 0x0000000001047983 */ /* 0x002f280000100a00 */
[----:B---3--:R0:W-:Y:S01]  /*20150*/  STL.64 [R1+0x1db0], R6 ;  /* 0x001db00601007387 */ /* 0x0081e20000100a00 */
[----:B----4-:R1:W-:Y:S03]  /*20160*/  STL.64 [R1+0x1da8], R4 ;  /* 0x001da80401007387 */ /* 0x0103e60000100a00 */
[----:B0-----:R-:W3:Y:S04]  /*20170*/  LDL.64 R6, [R1+0x18] ;  /* 0x0000180001067983 */ /* 0x001ee80000100a00 */
[----:B-1----:R-:W4:Y:S01]  /*20180*/  LDL.64 R4, [R1+0x10] ;  /* 0x0000100001047983 */ /* 0x002f220000100a00 */
[----:B------:R-:W-:-:S02]  /*20190*/  IMAD.MOV.U32 R2, RZ, RZ, R16 ;  /* 0x000000ffff027224 */ /* 0x000fc400078e0010 */
[----:B------:R-:W-:Y:S01]  /*201a0*/  IMAD.MOV.U32 R0, RZ, RZ, R17 ;  /* 0x000000ffff007224 */ /* 0x000fe200078e0011 */
[----:B---3--:R-:W-:Y:S01]  /*201b0*/  STL.64 [R1+0x1dd0], R6 ;  /* 0x001dd00601007387 */ /* 0x008fe20000100a00 */
[----:B----4-:R0:W-:Y:S02]  /*201c0*/  STL.64 [R1+0x1dc8], R4 ;  /* 0x001dc80401007387 */ /* 0x0101e40000100a00 */
[----:B------:R-:W3:Y:S02]  /*201d0*/  LDL.LU R16, [R1+0x360] ;  /* 0x0003600001107983 */ /* 0x000ee40000300800 */
[----:B------:R-:W3:Y:S01]  /*201e0*/  LDL.LU R17, [R1+0x364] ;  /* 0x0003640001117983 */ /* 0x000ee20000300800 */
[----:B------:R-:W3:Y:S01]  /*201f0*/  LDL.LU R18, [R1+0x368] ;  /* 0x0003680001127983 */ /* 0x000ee20000300800 */
[----:B------:R-:W3:Y:S02]  /*20200*/  LDL.LU R19, [R1+0x36c] ;  /* 0x00036c0001137983 */ /* 0x000ee40000300800 */
[----:B------:R-:W4:Y:S02]  /*20210*/  LDL.LU R20, [R1+0x320] ;  /* 0x0003200001147983 */ /* 0x000f240000300800 */
[----:B------:R-:W4:Y:S01]  /*20220*/  LDL.LU R21, [R1+0x324] ;  /* 0x0003240001157983 */ /* 0x000f220000300800 */
[----:B------:R-:W4:Y:S01]  /*20230*/  LDL.LU R22, [R1+0x328] ;  /* 0x0003280001167983 */ /* 0x000f220000300800 */
[----:B------:R-:W4:Y:S02]  /*20240*/  LDL.LU R23, [R1+0x32c] ;  /* 0x00032c0001177983 */ /* 0x000f240000300800 */
[----:B------:R-:W3:Y:S02]  /*20250*/  LDL.LU R24, [R1+0x2a0] ;  /* 0x0002a00001187983 */ /* 0x000ee40000300800 */
[----:B------:R-:W3:Y:S01]  /*20260*/  LDL.LU R25, [R1+0x2a4] ;  /* 0x0002a40001197983 */ /* 0x000ee20000300800 */
[----:B------:R-:W3:Y:S01]  /*20270*/  LDL.LU R26, [R1+0x2a8] ;  /* 0x0002a800011a7983 */ /* 0x000ee20000300800 */
[----:B0-----:R-:W-:-:S02]  /*20280*/  IMAD.MOV.U32 R4, RZ, RZ, R2 ;  /* 0x000000ffff047224 */ /* 0x001fc400078e0002 */
[----:B------:R-:W-:Y:S02]  /*20290*/  IMAD.MOV.U32 R5, RZ, RZ, R0 ;  /* 0x000000ffff057224 */ /* 0x000fe400078e0000 */
[----:B------:R-:W3:Y:S05]  /*202a0*/  LDL.LU R27, [R1+0x2ac] ;  /* 0x0002ac00011b7983 */ /* 0x000eea0000300800 */
        /* <DEDUP_REMOVED lines=19> */
[-C--:B---3--:R-:W-:Y:S01]  /*203e0*/  HMMA.16816.F32.BF16 R16, R12, R4.reuse, R16 ;  /* 0x000000040c10723c */ /* 0x088fe20000041810 */
        /* <DEDUP_REMOVED lines=12> */
[----:B------:R-:W-:Y:S01]  /*204b0*/  STL.64 [R1+0x540], R16 ;  /* 0x0005401001007387 */ /* 0x000fe20000100a00 */
[----:B------:R0:W-:Y:S03]  /*204c0*/  STL.64 [R1+0x548], R18 ;  /* 0x0005481201007387 */ /* 0x0001e60000100a00 */
[----:B0-----:R-:W4:Y:S01]  /*204d0*/  LDL.LU.64 R18, [R1+0x1e10] ;  /* 0x001e100001127983 */ /* 0x001f220000300a00 */
[----:B------:R-:W4:Y:S02]  /*204e0*/  LDL.LU.64 R16, [R1+0x1e08] ;  /* 0x001e080001107983 */ /* 0x000f240000300a00 */
[-C--:B----4-:R-:W-:Y:S11]  /*204f0*/  HMMA.16816.F32.BF16 R20, R16, R4.reuse, R20 ;  /* 0x000000041014723c */ /* 0x090ff60000041814 */
[----:B------:R-:W-:Y:S11]  /*20500*/  @!UPT UIADD3 URZ, URZ, URZ, URZ ;  /* 0x0000003f3f3ff290 */ /* 0x000ff6000fffe03f */
[----:B------:R-:W-:Y:S01]  /*20510*/  @!UPT UIADD3 URZ, URZ, URZ, URZ ;  /* 0x0000003f3f3ff290 */ /* 0x000fe2000fffe03f */
[----:B------:R-:W-:Y:S01]  /*20520*/  STL.64 [R1+0x500], R20 ;  /* 0x0005001401007387 */ /* 0x000fe20000100a00 */
[----:B------:R0:W-:Y:S03]  /*20530*/  STL.64 [R1+0x508], R22 ;  /* 0x0005081601007387 */ /* 0x0001e60000100a00 */
[----:B0-----:R-:W3:Y:S01]  /*20540*/  LDL.LU.64 R22, [R1+0x1e00] ;  /* 0x001e000001167983 */ /* 0x001ee20000300a00 */
[----:B------:R-:W3:Y:S02]  /*20550*/  LDL.LU.64 R20, [R1+0x1df8] ;  /* 0x001df80001147983 */ /* 0x000ee40000300a00 */
[----:B------:R-:W-:Y:S02]  /*20560*/  STL [R1+0x1d74], R17 ;  /* 0x001d741101007387 */ /* 0x000fe40000100800 */
[----:B------:R-:W-:Y:S01]  /*20570*/  STL [R1+0x1d70], R18 ;  /* 0x001d701201007387 */ /* 0x000fe20000100800 */
[----:B------:R-:W-:Y:S01]  /*20580*/  STL [R1+0x1d6c], R19 ;  /* 0x001d6c1301007387 */ /* 0x000fe20000100800 */
        /* <DEDUP_REMOVED lines=13> */
[----:B--2---:R-:W-:Y:S01]  /*20660*/  HMMA.16816.F32.BF16 R4, R24, R4, R8 ;  /* 0x000000041804723c */ /* 0x004fe20000041808 */
[----:B------:R-:W2:Y:S01]  /*20670*/  LDL.LU.64 R10, [R1+0x1de0] ;  /* 0x001de000010a7983 */ /* 0x000ea20000300a00 */
[----:B------:R-:W2:Y:S11]  /*20680*/  LDL.LU.64 R8, [R1+0x1dd8] ;  /* 0x001dd80001087983 */ /* 0x000eb60000300a00 */
[----:B------:R-:W-:Y:S10]  /*20690*/  @!UPT UIADD3 URZ, URZ, URZ, URZ ;  /* 0x0000003f3f3ff290 */ /* 0x000ff4000fffe03f */
[----:B------:R-:W-:Y:S01]  /*206a0*/  STL.64 [R1+0x550], R4 ;  /* 0x0005500401007387 */ /* 0x000fe20000100a00 */
[----:B------:R0:W-:Y:S03]  /*206b0*/  STL.64 [R1+0x558], R6 ;  /* 0x0005580601007387 */ /* 0x0001e60000100a00 */
[----:B0-----:R-:W2:Y:S01]  /*206c0*/  LDL.LU.64 R6, [R1+0x1dd0] ;  /* 0x001dd00001067983 */ /* 0x001ea20000300a00 */
[----:B------:R-:W2:Y:S02]  /*206d0*/  LDL.LU.64 R4, [R1+0x1dc8] ;  /* 0x001dc80001047983 */ /* 0x000ea40000300a00 */
[----:B------:R-:W-:Y:S02]  /*206e0*/  STL.64 [R1+0x1d50], R26 ;  /* 0x001d501a01007387 */ /* 0x000fe40000100a00 */
[----:B------:R0:W-:Y:S02]  /*206f0*/  STL.64 [R1+0x1d48], R24 ;  /* 0x001d481801007387 */ /* 0x0001e40000100a00 */
[----:B0-----:R-:W2:Y:S02]  /*20700*/  LDL.LU.64 R24, [R1+0xa0] ;  /* 0x0000a00001187983 */ /* 0x001ea40000300a00 */
        /* <DEDUP_REMOVED lines=37> */
[-C--:B---3--:R-:W-:Y:S11]  /*20960*/  HMMA.16816.F32.BF16 R20, R8, R24.reuse, R20 ;  /* 0x000000180814723c */ /* 0x088ff60000041814 */
[----:B------:R-:W-:Y:S11]  /*20970*/  @!UPT UIADD3 URZ, URZ, URZ, URZ ;  /* 0x0000003f3f3ff290 */ /* 0x000ff6000fffe03f */
[----:B------:R-:W-:Y:S01]  /*20980*/  @!UPT UIADD3 URZ, URZ, URZ, URZ ;  /* 0x0000003f3f3ff290 */ /* 0x000fe2000fffe03f */
[----:B------:R0:W-:Y:S01]  /*20990*/  STL.64 [R1+0x490], R20 ;  /* 0x0004901401007387 */ /* 0x0001e20000100a00 */
[----:B------:R1:W-:Y:S03]  /*209a0*/  STL.64 [R1+0x498], R22 ;  /* 0x0004981601007387 */ /* 0x0003e60000100a00 */
[----:B0-----:R-:W3:Y:S01]  /*209b0*/  LDL.LU R20, [R1+0x310] ;  /* 0x0003100001147983 */ /* 0x001ee20000300800 */
[----:B------:R-:W3:Y:S02]  /*209c0*/  LDL.LU R21, [R1+0x314] ;  /* 0x0003140001157983 */ /* 0x000ee40000300800 */
[----:B-1----:R-:W3:Y:S02]  /*209d0*/  LDL.LU R22, [R1+0x318] ;  /* 0x0003180001167983 */ /* 0x002ee40000300800 */
[----:B------:R-:W3:Y:S01]  /*209e0*/  LDL.LU R23, [R1+0x31c] ;  /* 0x00031c0001177983 */ /* 0x000ee20000300800 */
[----:B------:R-:W-:Y:S01]  /*209f0*/  STL.64 [R1+0x1d20], R10 ;  /* 0x001d200a01007387 */ /* 0x000fe20000100a00 */
[----:B------:R2:W-:Y:S02]  /*20a00*/  STL.64 [R1+0x1d18], R8 ;  /* 0x001d180801007387 */ /* 0x0005e40000100a00 */
[----:B--2---:R-:W-:Y:S07]  /*20a10*/  HMMA.16816.F32.BF16 R8, R12, R24, R4 ;  /* 0x000000180c08723c */ /* 0x004fee0000041804 */
[----:B------:R-:W-:-:S02]  /*20a20*/  IMAD.MOV.U32 R5, RZ, RZ, R24 ;  /* 0x000000ffff057224 */ /* 0x000fc400078e0018 */
[----:B------:R-:W-:Y:S11]  /*20a30*/  IMAD.MOV.U32 R4, RZ, RZ, R25 ;  /* 0x000000ffff047224 */ /* 0x000ff600078e0019 */
[----:B------:R-:W-:Y:S03]  /*20a40*/  @!UPT UIADD3 URZ, URZ, URZ, URZ ;  /* 0x0000003f3f3ff290 */ /* 0x000fe6000fffe03f */
[----:B------:R0:W-:Y:S01]  /*20a50*/  STL.64 [R1+0x4c0], R8 ;  /* 0x0004c00801007387 */ /* 0x0001e20000100a00 */
[----:B------:R1:W-:Y:S02]  /*20a60*/  STL.64 [R1+0x4c8], R10 ;  /* 0x0004c80a01007387 */ /* 0x0003e40000100a00 */
[----:B------:R-:W2:Y:S02]  /*20a70*/  LDL.LU R24, [R1+0x290] ;  /* 0x0002900001187983 */ /* 0x000ea40000300800 */
[----:B------:R-:W2:Y:S01]  /*20a80*/  LDL.LU R25, [R1+0x294] ;  /* 0x0002940001197983 */ /* 0x000ea20000300800 */
[----:B------:R-:W2:Y:S01]  /*20a90*/  LDL.LU R26, [R1+0x298] ;  /* 0x00029800011a7983 */ /* 0x000ea20000300800 */
[----:B------:R-:W2:Y:S02]  /*20aa0*/  LDL.LU R27, [R1+0x29c] ;  /* 0x00029c00011b7983 */ /* 0x000ea40000300800 */
[----:B0-----:R-:W-:Y:S02]  /*20ab0*/  IMAD.MOV.U32 R8, RZ, RZ, R17 ;  /* 0x000000ffff087224 */ /* 0x001fe400078e0011 */
[----:B------:R-:W-:Y:S01]  /*20ac0*/  IMAD.MOV.U32 R9, RZ, RZ, R18 ;  /* 0x000000ffff097224 */ /* 0x000fe200078e0012 */
[----:B------:R-:W3:Y:S01]  /*20ad0*/  LDL.LU R17, [R1+0x1d74] ;  /* 0x001d740001117983 */ /* 0x000ee20000300800 */
[----:B------:R-:W3:Y:S02]  /*20ae0*/  LDL.LU R18, [R1+0x1d70] ;  /* 0x001d700001127983 */ /* 0x000ee40000300800 */
[----:B-1----:R-:W-:-:S02]  /*20af0*/  IMAD.MOV.U32 R10, RZ, RZ, R19 ;  /* 0x000000ffff0a7224 */ /* 0x002fc400078e0013 */
[----:B------:R-:W-:Y:S01]  /*20b00*/  IMAD.MOV.U32 R11, RZ, RZ, R28 ;  /* 0x000000ffff0b7224 */ /* 0x000fe200078e001c */
[----:B------:R-:W3:Y:S01]  /*20b10*/  LDL.LU R19, [R1+0x1d6c] ;  /* 0x001d6c0001137983 */ /* 0x000ee20000300800 */
[----:B------:R-:W4:Y:S03]  /*20b20*/  LDL.LU R28, [R1+0x1d68] ;  /* 0x001d6800011c7983 */ /* 0x000f260000300800 */
[----:B------:R-:W-:Y:S01]  /*20b30*/  STL.64 [R1+0x1d40], R10 ;  /* 0x001d400a01007387 */ /* 0x000fe20000100a00 */
[----:B------:R0:W-:Y:S02]  /*20b40*/  STL.64 [R1+0x1d38], R8 ;  /* 0x001d380801007387 */ /* 0x0001e40000100a00 */
[----:B0-----:R-:W-:Y:S02]  /*20b50*/  IMAD.MOV.U32 R9, RZ, RZ, R4 ;  /* 0x000000ffff097224 */ /* 0x001fe400078e0004 */
[----:B------:R-:W-:Y:S01]  /*20b60*/  IMAD.MOV.U32 R8, RZ, RZ, R5 ;  /* 0x000000ffff087224 */ /* 0x000fe200078e0005 */
[----:B------:R-:W2:Y:S01]  /*20b70*/  LDL.LU R4, [R1+0xbb0] ;  /* 0x000bb00001047983 */ /* 0x000ea20000300800 */
        /* <DEDUP_REMOVED lines=14> */
[----:B------:R-:W3:Y:S02]  /*20c60*/  LDL.LU R14, [R1+0x138] ;  /* 0x00013800010e7983 */ /* 0x000ee40000300800 */
[----:B------:R-:W3:Y:S03]  /*20c70*/  LDL.LU R15, [R1+0x13c] ;  /* 0x00013c00010f7983 */ /* 0x000ee60000300800 */
[----:B------:R-:W-:Y:S01]  /*20c80*/  STL.64 [R1+0x480], R20 ;  /* 0x0004801401007387 */ /* 0x000fe20000100a00 */
[----:B------:R0:W-:Y:S03]  /*20c90*/  STL.64 [R1+0x488], R22 ;  /* 0x0004881601007387 */ /* 0x0001e60000100a00 */
[----:B0-----:R-:W2:Y:S01]  /*20ca0*/  LDL.LU.64 R22, [R1+0x1d60] ;  /* 0x001d600001167983 */ /* 0x001ea20000300a00 */
[----:B------:R-:W2:Y:S02]  /*20cb0*/  LDL.LU.64 R20, [R1+0x1d58] ;  /* 0x001d580001147983 */ /* 0x000ea40000300a00 */
[----:B------:R-:W-:Y:S02]  /*20cc0*/  STL.64 [R1+0x1cf0], R18 ;  /* 0x001cf01201007387 */ /* 0x000fe40000100a00 */
[----:B------:R-:W-:Y:S01]  /*20cd0*/  STL.64 [R1+0x1ce8], R16 ;  /* 0x001ce81001007387 */ /* 0x000fe20000100a00 */
        /* <DEDUP_REMOVED lines=8> */
[----:B------:R-:W-:Y:S02]  /*20d60*/  STL.64 [R1+0x1cd8], R20 ;  /* 0x001cd81401007387 */ /* 0x000fe40000100a00 */
[----:B----4-:R-:W-:Y:S01]  /*20d70*/  LDSM.16.M88.4 R20, [R28+0x18000] ;  /* 0x018000001c14783b */ /* 0x010fe20000000200 */
[----:B---3--:R-:W-:Y:S03]  /*20d80*/  HMMA.16816.F32.BF16 R8, R24, R8, R12 ;  /* 0x000000081808723c */ /* 0x008fe6000004180c */
[----:B------:R-:W2:Y:S11]  /*20d90*/  LDL.LU R12, [R1+0x9e0] ;  /* 0x0009e000010c7983 */ /* 0x000eb60000300800 */
[----:B------:R-:W-:Y:S09]  /*20da0*/  @!UPT UIADD3 URZ, URZ, URZ, URZ ;  /* 0x0000003f3f3ff290 */ /* 0x000ff2000fffe03f */
[----:B------:R-:W-:Y:S01]  /*20db0*/  STL.64 [R1+0x8c0], R8 ;  /* 0x0008c00801007387 */ /* 0x000fe20000100a00 */
[----:B------:R-:W-:Y:S02]  /*20dc0*/  STL.64 [R1+0x8c8], R10 ;  /* 0x0008c80a01007387 */ /* 0x000fe40000100a00 */
[----:B------:R-:W0:Y:S04]  /*20dd0*/  LDSM.16.M88.4 R8, [R28+0x19000] ;  /* 0x019000001c08783b */ /* 0x000e280000000200 */
[----:B------:R-:W2:Y:S01]  /*20de0*/  LDL.LU R13, [R1+0x9e4] ;  /* 0x0009e400010d7983 */ /* 0x000ea20000300800 */
[----:B------:R-:W2:Y:S01]  /*20df0*/  LDL.LU R14, [R1+0x9e8] ;  /* 0x0009e800010e7983 */ /* 0x000ea20000300800 */
[----:B------:R-:W2:Y:S02]  /*20e00*/  LDL.LU R15, [R1+0x9ec] ;  /* 0x0009ec00010f7983 */ /* 0x000ea40000300800 */
[----:B------:R-:W-:Y:S02]  /*20e10*/  STL.64 [R1+0x1cd0], R26 ;  /* 0x001cd01a01007387 */ /* 0x000fe40000100a00 */
[----:B------:R1:W-:Y:S02]  /*20e20*/  STL.64 [R1+0x1cc8], R24 ;  /* 0x001cc81801007387 */ /* 0x0003e40000100a00 */
[----:B-1----:R-:W3:Y:S01]  /*20e30*/  LDL.LU R24, [R1+0xaf0] ;  /* 0x000af00001187983 */ /* 0x002ee20000300800 */
[----:B------:R-:W3:Y:S02]  /*20e40*/  LDL.LU R25, [R1+0xaf4] ;  /* 0x000af40001197983 */ /* 0x000ee40000300800 */
[----:B------:R-:W3:Y:S02]  /*20e50*/  LDL.LU R26, [R1+0xaf8] ;  /* 0x000af800011a7983 */ /* 0x000ee40000300800 */
[----:B------:R-:W3:Y:S01]  /*20e60*/  LDL.LU R27, [R1+0xafc] ;  /* 0x000afc00011b7983 */ /* 0x000ee20000300800 */
[----:B0-----:R-:W-:Y:S01]  /*20e70*/  STL.64 [R1+0x80], R8 ;  /* 0x0000800801007387 */ /* 0x001fe20000100a00 */
[----:B------:R-:W-:Y:S02]  /*20e80*/  STL.64 [R1+0x88], R10 ;  /* 0x0000880a01007387 */ /* 0x000fe40000100a00 */
[----:B------:R-:W0:Y:S02]  /*20e90*/  LDSM.16.M88.4 R8, [R28+0x1a000] ;  /* 0x01a000001c08783b */ /* 0x000e240000000200 */
[----:B0-----:R-:W-:Y:S02]  /*20ea0*/  STL.64 [R1+0x70], R8 ;  /* 0x0000700801007387 */ /* 0x001fe40000100a00 */
[----:B------:R-:W-:Y:S02]  /*20eb0*/  STL.64 [R1+0x78], R10 ;  /* 0x0000780a01007387 */ /* 0x000fe40000100a00 */
[----:B------:R-:W0:Y:S02]  /*20ec0*/  LDSM.16.M88.4 R8, [R28+0x1b000] ;  /* 0x01b000001c08783b */ /* 0x000e240000000200 */
[----:B0-----:R-:W-:Y:S02]  /*20ed0*/  STL.64 [R1+0x60], R8 ;  /* 0x0000600801007387 */ /* 0x001fe40000100a00 */
[----:B------:R0:W-:Y:S02]  /*20ee0*/  STL.64 [R1+0x68], R10 ;  /* 0x0000680a01007387 */ /* 0x0001e40000100a00 */
[----:B0-----:R-:W4:Y:S01]  /*20ef0*/  LDL.LU.64 R10, [R1+0x1d40] ;  /* 0x001d4000010a7983 */ /* 0x001f220000300a00 */
[----:B------:R-:W4:Y:S02]  /*20f00*/  LDL.LU.64 R8, [R1+0x1d38] ;  /* 0x001d380001087983 */ /* 0x000f240000300a00 */
[----:B------:R-:W-:Y:S02]  /*20f10*/  STL.64 [R1+0x98], R22 ;  /* 0x0000981601007387 */ /* 0x000fe40000100a00 */
[----:B------:R-:W-:Y:S02]  /*20f20*/  STL [R1+0x1b00], R28 ;  /* 0x001b001c01007387 */ /* 0x000fe40000100800 */
[----:B------:R-:W-:-:S02]  /*20f30*/  IMAD.MOV.U32 R16, RZ, RZ, R29 ;  /* 0x000000ffff107224 */ /* 0x000fc400078e001d */
[----:B------:R-:W-:Y:S02]  /*20f40*/  IMAD.MOV.U32 R17, RZ, RZ, R3 ;  /* 0x000000ffff117224 */ /* 0x000fe400078e0003 */
[----:B------:R-:W-:Y:S01]  /*20f50*/  IMAD.MOV.U32 R18, RZ, RZ, R2 ;  /* 0x000000ffff127224 */ /* 0x000fe200078e0002 */
[-C--:B----4-:R-:W-:Y:S01]  /*20f60*/  HMMA.16816.F32.BF16 R8, R8, R20.reuse, R4 ;  /* 0x000000140808723c */ /* 0x090fe20000041804 */
[----:B------:R-:W4:Y:S01]  /*20f70*/  LDL.LU.64 R6, [R1+0x1d30] ;  /* 0x001d300001067983 */ /* 0x000f220000300a00 */
[----:B------:R-:W4:Y:S02]  /*20f80*/  LDL.LU.64 R4, [R1+0x1d28] ;  /* 0x001d280001047983 */ /* 0x000f240000300a00 */
[----:B------:R-:W-:Y:S11]  /*20f90*/  IMAD.MOV.U32 R19, RZ, RZ, R0 ;  /* 0x000000ffff137224 */ /* 0x000ff600078e0000 */
[----:B------:R-:W-:Y:S08]  /*20fa0*/  @!UPT UIADD3 URZ, URZ, URZ, URZ ;  /* 0x0000003f3f3ff290 */ /* 0x000ff0000fffe03f */
[----:B------:R-:W-:Y:S01]  /*20fb0*/  STL.64 [R1+0x350], R8 ;  /* 0x0003500801007387 */ /* 0x000fe20000100a00 */
[----:B------:R0:W-:Y:S03]  /*20fc0*/  STL.64 [R1+0x358], R10 ;  /* 0x0003580a01007387 */ /* 0x0001e60000100a00 */
[----:B0-----:R-:W2:Y:S01]  /*20fd0*/  LDL.LU.64 R10, [R1+0x1d20] ;  /* 0x001d2000010a7983 */ /* 0x001ea20000300a00 */
[----:B------:R-:W2:Y:S01]  /*20fe0*/  LDL.LU.64 R8, [R1+0x1d18] ;  /* 0x001d180001087983 */ /* 0x000ea20000300a00 */
[----:B----4-:R-:W-:Y:S02]  /*20ff0*/  HMMA.16816.F32.BF16 R16, R16, R20, R4 ;  /* 0x000000141010723c */ /* 0x010fe40000041804 */
[----:B------:R-:W3:Y:S01]  /*21000*/  LDL.LU.64 R6, [R1+0x1d10] ;  /* 0x001d100001067983 */ /* 0x000ee20000300a00 */
[----:B------:R-:W3:Y:S02]  /*21010*/  LDL.LU.64 R4, [R1+0x1d08] ;  /* 0x001d080001047983 */ /* 0x000ee40000300a00 */
[----:B------:R-:W-:-:S02]  /*21020*/  IMAD.MOV.U32 R2, RZ, RZ, R20 ;  /* 0x000000ffff027224 */ /* 0x000fc400078e0014 */
[----:B------:R-:W-:Y:S11]  /*21030*/  IMAD.MOV.U32 R0, RZ, RZ, R21 ;  /* 0x000000ffff007224 */ /* 0x000ff600078e0015 */
[----:B------:R-:W-:Y:S05]  /*21040*/  @!UPT UIADD3 URZ, URZ, URZ, URZ ;  /* 0x0000003f3f3ff290 */ /* 0x000fea000fffe03f */
[----:B------:R0:W-:Y:S01]  /*21050*/  STL.64 [R1+0x340], R16 ;  /* 0x0003401001007387 */ /* 0x0001e20000100a00 */
[----:B------:R1:W-:Y:S03]  /*21060*/  STL.64 [R1+0x348], R18 ;  /* 0x0003481201007387 */ /* 0x0003e60000100a00 */
[----:B0-----:R-:W4:Y:S01]  /*21070*/  LDL.LU R16, [R1+0x430] ;  /* 0x0004300001107983 */ /* 0x001f220000300800 */
[----:B------:R-:W4:Y:S02]  /*21080*/  LDL.LU R17, [R1+0x434] ;  /* 0x0004340001117983 */ /* 0x000f240000300800 */
[----:B-1----:R-:W4:Y:S02]  /*21090*/  LDL.LU R18, [R1+0x438] ;  /* 0x0004380001127983 */ /* 0x002f240000300800 */
[----:B------:R-:W4:Y:S01]  /*210a0*/  LDL.LU R19, [R1+0x43c] ;  /* 0x00043c0001137983 */ /* 0x000f220000300800 */
[----:B---3--:R-:W-:Y:S11]  /*210b0*/  HMMA.16816.F32.BF16 R24, R4, R20, R24 ;  /* 0x000000140418723c */ /* 0x008ff60000041818 */
[----:B------:R-:W-:Y:S11]  /*210c0*/  @!UPT UIADD3 URZ, URZ, URZ, URZ ;  /* 0x0000003f3f3ff290 */ /* 0x000ff6000fffe03f */
[----:B------:R-:W-:Y:S01]  /*210d0*/  @!UPT UIADD3 URZ, URZ, URZ, URZ ;  /* 0x0000003f3f3ff290 */ /* 0x000fe2000fffe03f */
[----:B------:R0:W-:Y:S01]  /*210e0*/  STL.64 [R1+0x3d0], R24 ;  /* 0x0003d01801007387 */ /* 0x0001e20000100a00 */
[----:B------:R1:W-:Y:S02]  /*210f0*/  STL.64 [R1+0x3d8], R26 ;  /* 0x0003d81a01007387 */ /* 0x0003e40000100a00 */
[----:B------:R-:W3:Y:S02]  /*21100*/  LDL.LU R20, [R1+0x3e0] ;  /* 0x0003e00001147983 */ /* 0x000ee40000300800 */
[----:B------:R-:W3:Y:S01]  /*21110*/  LDL.LU R21, [R1+0x3e4] ;  /* 0x0003e40001157983 */ /* 0x000ee20000300800 */
[----:B------:R-:W3:Y:S01]  /*21120*/  LDL.LU R22, [R1+0x3e8] ;  /* 0x0003e80001167983 */ /* 0x000ee20000300800 */
[----:B------:R-:W3:Y:S03]  /*21130*/  LDL.LU R23, [R1+0x3ec] ;  /* 0x0003ec0001177983 */ /* 0x000ee60000300800 */
[----:B0-----:R-:W2:Y:S01]  /*21140*/  LDL.LU R24, [R1+0x3b0] ;  /* 0x0003b00001187983 */ /* 0x001ea20000300800 */
[----:B------:R-:W2:Y:S02]  /*21150*/  LDL.LU R25, [R1+0x3b4] ;  /* 0x0003b40001197983 */ /* 0x000ea40000300800 */
[----:B-1----:R-:W2:Y:S02]  /*21160*/  LDL.LU R26, [R1+0x3b8] ;  /* 0x0003b800011a7983 */ /* 0x002ea40000300800 */
[----:B------:R-:W2:Y:S01]  /*21170*/  LDL.LU R27, [R1+0x3bc] ;  /* 0x0003bc00011b7983 */ /* 0x000ea20000300800 */
[----:B------:R0:W-:Y:S01]  /*21180*/  STL.64 [R1+0x1ca0], R6 ;  /* 0x001ca00601007387 */ /* 0x0001e20000100a00 */
[----:B------:R1:W-:Y:S03]  /*21190*/  STL.64 [R1+0x1c98], R4 ;  /* 0x001c980401007387 */ /* 0x0003e60000100a00 */
[----:B0-----:R-:W2:Y:S04]  /*211a0*/  LDL.64 R6, [R1+0x8] ;  /* 0x0000080001067983 */ /* 0x001ea80000100a00 */
[----:B-1----:R-:W3:Y:S04]  /*211b0*/  LDL.64 R4, [R1] ;  /* 0x0000000001047983 */ /* 0x002ee80000100a00 */
[----:B--2---:R-:W-:Y:S01]  /*211c0*/  STL.64 [R1+0x1cb0], R6 ;  /* 0x001cb00601007387 */ /* 0x004fe20000100a00 */
[----:B---3--:R0:W-:Y:S02]  /*211d0*/  STL.64 [R1+0x1ca8], R4 ;  /* 0x001ca80401007387 */ /* 0x0081e40000100a00 */
[----:B0-----:R-:W-:-:S02]  /*211e0*/  IMAD.MOV.U32 R4, RZ, RZ, R2 ;  /* 0x000000ffff047224 */ /* 0x001fc400078e0002 */
[----:B------:R-:W-:-:S07]  /*211f0*/  IMAD.MOV.U32 R5, RZ, RZ, R0 ;  /* 0x000000ffff057224 */ /* 0x000fce00078e0000 */
[-C--:B------:R-:W-:Y:S11]  /*21200*/  HMMA.16816.F32.BF16 R12, R8, R4.reuse, R12 ;  /* 0x00000004080c723c */ /* 0x080ff6000004180c */
        /* <DEDUP_REMOVED lines=8> */
[----:B0-----:R-:W2:Y:S01]  /*21290*/  LDL.LU R8, [R1+0xb30] ;  /* 0x000b300001087983 */ /* 0x001ea20000300800 */
[----:B------:R-:W2:Y:S02]  /*212a0*/  LDL.LU R9, [R1+0xb34] ;  /* 0x000b340001097983 */ /* 0x000ea40000300800 */
[----:B------:R-:W3:Y:S02]  /*212b0*/  LDL.LU R10, [R1+0xb38] ;  /* 0x000b3800010a7983 */ /* 0x000ee40000300800 */
[----:B------:R-:W3:Y:S01]  /*212c0*/  LDL.LU R11, [R1+0xb3c] ;  /* 0x000b3c00010b7983 */ /* 0x000ee20000300800 */
[-C--:B----4-:R-:W-:Y:S01]  /*212d0*/  HMMA.16816.F32.BF16 R16, R12, R4.reuse, R16 ;  /* 0x000000040c10723c */ /* 0x090fe20000041810 */
[----:B---3--:R-:W-:Y:S01]  /*212e0*/  STL.64 [R1+0x1cc0], R10 ;  /* 0x001cc00a01007387 */ /* 0x008fe20000100a00 */
[----:B--2---:R0:W-:Y:S03]  /*212f0*/  STL.64 [R1+0x1cb8], R8 ;  /* 0x001cb80801007387 */ /* 0x0041e60000100a00 */
        /* <DEDUP_REMOVED lines=9> */
[----:B------:R0:W-:Y:S02]  /*21390*/  STL.64 [R1+0x1c80], R14 ;  /* 0x001c800e01007387 */ /* 0x0001e40000100a00 */
[----:B------:R1:W-:Y:S01]  /*213a0*/  STL.64 [R1+0x1c78], R12 ;  /* 0x001c780c01007387 */ /* 0x0003e20000100a00 */
[----:B0-----:R-:W4:Y:S04]  /*213b0*/  LDL.64 R14, [R1+0x18] ;  /* 0x00001800010e7983 */ /* 0x001f280000100a00 */
[----:B-1----:R-:W2:Y:S01]  /*213c0*/  LDL.64 R12, [R1+0x10] ;  /* 0x00001000010c7983 */ /* 0x002ea20000100a00 */
        /* <DEDUP_REMOVED lines=32> */
[----:B0-----:R-:W3:Y:S01]  /*215d0*/  LDL.LU.64 R6, [R1+0x1cb0] ;  /* 0x001cb00001067983 */ /* 0x001ee20000300a00 */
[----:B------:R-:W3:Y:S02]  /*215e0*/  LDL.LU.64 R4, [R1+0x1ca8] ;  /* 0x001ca80001047983 */ /* 0x000ee40000300a00 */
[----:B------:R-:W-:Y:S02]  /*215f0*/  STL.64 [R1+0x1c50], R26 ;  /* 0x001c501a01007387 */ /* 0x000fe40000100a00 */
[----:B------:R0:W-:Y:S02]  /*21600*/  STL.64 [R1+0x1c48], R24 ;  /* 0x001c481801007387 */ /* 0x0001e40000100a00 */
[----:B0-----:R-:W2:Y:S01]  /*21610*/  LDL.LU.64 R24, [R1+0x80] ;  /* 0x0000800001187983 */ /* 0x001ea20000300a00 */
[----:B----4-:R-:W-:Y:S01]  /*21620*/  IMAD.MOV.U32 R3, RZ, RZ, R15 ;  /* 0x000000ffff037224 */ /* 0x010fe200078e000f */
[-C--:B--2---:R-:W-:Y:S08]  /*21630*/  HMMA.16816.F32.BF16 R16, R12, R24.reuse, R16 ;  /* 0x000000180c10723c */ /* 0x084ff00000041810 */
[----:B---3--:R-:W-:Y:S11]  /*21640*/  HMMA.16816.F32.BF16 R20, R4, R24, R20 ;  /* 0x000000180414723c */ /* 0x008ff60000041814 */
[----:B------:R-:W-:Y:S04]  /*21650*/  @!UPT UIADD3 URZ, URZ, URZ, URZ ;  /* 0x0000003f3f3ff290 */ /* 0x000fe8000fffe03f */
[----:B------:R0:W-:Y:S01]  /*21660*/  STL.64 [R1+0x2f0], R16 ;  /* 0x0002f01001007387 */ /* 0x0001e20000100a00 */
[----:B------:R1:W-:Y:S02]  /*21670*/  STL.64 [R1+0x2f8], R18 ;  /* 0x0002f81201007387 */ /* 0x0003e40000100a00 */
[----:B0-----:R-:W-:Y:S02]  /*21680*/  IMAD.MOV.U32 R17, RZ, RZ, R13 ;  /* 0x000000ffff117224 */ /* 0x001fe400078e000d */
[----:B-1----:R-:W-:Y:S02]  /*21690*/  IMAD.MOV.U32 R18, RZ, RZ, R12 ;  /* 0x000000ffff127224 */ /* 0x002fe400078e000c */
[----:B------:R-:W-:Y:S01]  /*216a0*/  IMAD.MOV.U32 R16, RZ, RZ, R14 ;  /* 0x000000ffff107224 */ /* 0x000fe200078e000e */
[----:B------:R-:W2:Y:S01]  /*216b0*/  LDL.LU R12, [R1+0xa70] ;  /* 0x000a7000010c7983 */ /* 0x000ea20000300800 */
[----:B------:R-:W2:Y:S02]  /*216c0*/  LDL.LU R13, [R1+0xa74] ;  /* 0x000a7400010d7983 */ /* 0x000ea40000300800 */
[----:B------:R-:W2:Y:S02]  /*216d0*/  LDL.LU R14, [R1+0xa78] ;  /* 0x000a7800010e7983 */ /* 0x000ea40000300800 */
[----:B------:R-:W2:Y:S01]  /*216e0*/  LDL.LU R15, [R1+0xa7c] ;  /* 0x000a7c00010f7983 */ /* 0x000ea20000300800 */
[----:B------:R0:W-:Y:S01]  /*216f0*/  STL.64 [R1+0x2e0], R20 ;  /* 0x0002e01401007387 */ /* 0x0001e20000100a00 */
[----:B------:R1:W-:Y:S02]  /*21700*/  STL.64 [R1+0x2e8], R22 ;  /* 0x0002e81601007387 */ /* 0x0003e40000100a00 */
[----:B------:R-:W-:-:S02]  /*21710*/  IMAD.MOV.U32 R19, RZ, RZ, R7 ;  /* 0x000000ffff137224 */ /* 0x000fc400078e0007 */
[----:B0-----:R-:W-:Y:S02]  /*21720*/  IMAD.MOV.U32 R20, RZ, RZ, R6 ;  /* 0x000000ffff147224 */ /* 0x001fe400078e0006 */
[----:B-1----:R-:W-:Y:S02]  /*21730*/  IMAD.MOV.U32 R22, RZ, RZ, R4 ;  /* 0x000000ffff167224 */ /* 0x002fe400078e0004 */
[----:B------:R-:W-:Y:S01]  /*21740*/  IMAD.MOV.U32 R21, RZ, RZ, R5 ;  /* 0x000000ffff157224 */ /* 0x000fe200078e0005 */
[----:B------:R-:W3:Y:S01]  /*21750*/  LDL.LU.64 R6, [R1+0x1ca0] ;  /* 0x001ca00001067983 */ /* 0x000ee20000300a00 */
[----:B------:R-:W3:Y:S02]  /*21760*/  LDL.LU.64 R4, [R1+0x1c98] ;  /* 0x001c980001047983 */ /* 0x000ee40000300a00 */
        /* <DEDUP_REMOVED lines=8> */
[----:B------:R1:W-:Y:S02]  /*217f0*/  STL.64 [R1+0x1be8], R4 ;  /* 0x001be80401007387 */ /* 0x0003e40000100a00 */
[----:B------:R-:W-:-:S02]  /*21800*/  IMAD.MOV.U32 R2, RZ, RZ, R24 ;  /* 0x000000ffff027224 */ /* 0x000fc400078e0018 */
[----:B------:R-:W-:Y:S02]  /*21810*/  IMAD.MOV.U32 R0, RZ, RZ, R25 ;  /* 0x000000ffff007224 */ /* 0x000fe400078e0019 */
[----:B0-----:R-:W-:Y:S02]  /*21820*/  IMAD.MOV.U32 R6, RZ, RZ, R20 ;  /* 0x000000ffff067224 */ /* 0x001fe400078e0014 */
[----:B------:R-:W-:Y:S02]  /*21830*/  IMAD.MOV.U32 R7, RZ, RZ, R19 ;  /* 0x000000ffff077224 */ /* 0x000fe400078e0013 */
[----:B-1----:R-:W-:Y:S02]  /*21840*/  IMAD.MOV.U32 R4, RZ, RZ, R22 ;  /* 0x000000ffff047224 */ /* 0x002fe400078e0016 */
[----:B------:R-:W-:Y:S01]  /*21850*/  IMAD.MOV.U32 R5, RZ, RZ, R21 ;  /* 0x000000ffff057224 */ /* 0x000fe200078e0015 */
[----:B------:R0:W-:Y:S04]  /*21860*/  STL.64 [R1+0x1c10], R6 ;  /* 0x001c100601007387 */ /* 0x0001e80000100a00 */
[----:B------:R1:W-:Y:S02]  /*21870*/  STL.64 [R1+0x1c08], R4 ;  /* 0x001c080401007387 */ /* 0x0003e40000100a00 */
[----:B------:R-:W3:Y:S02]  /*21880*/  LDL.LU R24, [R1+0x410] ;  /* 0x0004100001187983 */ /* 0x000ee40000300800 */
[----:B------:R-:W3:Y:S01]  /*21890*/  LDL.LU R25, [R1+0x414] ;  /* 0x0004140001197983 */ /* 0x000ee20000300800 */
[----:B------:R-:W3:Y:S01]  /*218a0*/  LDL.LU R26, [R1+0x418] ;  /* 0x00041800011a7983 */ /* 0x000ee20000300800 */
[----:B------:R-:W3:Y:S02]  /*218b0*/  LDL.LU R27, [R1+0x41c] ;  /* 0x00041c00011b7983 */ /* 0x000ee40000300800 */
[----:B0-----:R-:W-:-:S02]  /*218c0*/  IMAD.MOV.U32 R6, RZ, RZ, R16 ;  /* 0x000000ffff067224 */ /* 0x001fc400078e0010 */
[----:B-1----:R-:W-:Y:S01]  /*218d0*/  IMAD.MOV.U32 R5, RZ, RZ, R17 ;  /* 0x000000ffff057224 */ /* 0x002fe200078e0011 */
[----:B------:R-:W4:Y:S01]  /*218e0*/  LDL.LU R16, [R1+0x980] ;  /* 0x0009800001107983 */ /* 0x000f220000300800 */
[----:B------:R-:W-:Y:S02]  /*218f0*/  IMAD.MOV.U32 R4, RZ, RZ, R18 ;  /* 0x000000ffff047224 */ /* 0x000fe400078e0012 */
[----:B------:R-:W4:Y:S02]  /*21900*/  LDL.LU R17, [R1+0x984] ;  /* 0x0009840001117983 */ /* 0x000f240000300800 */
[----:B------:R-:W4:Y:S02]  /*21910*/  LDL.LU R18, [R1+0x988] ;  /* 0x0009880001127983 */ /* 0x000f240000300800 */
[----:B------:R-:W-:Y:S01]  /*21920*/  IMAD.MOV.U32 R7, RZ, RZ, R3 ;  /* 0x000000ffff077224 */ /* 0x000fe200078e0003 */
[----:B------:R-:W4:Y:S01]  /*21930*/  LDL.LU R19, [R1+0x98c] ;  /* 0x00098c0001137983 */ /* 0x000f220000300800 */
[----:B------:R-:W3:Y:S02]  /*21940*/  LDL.LU R20, [R1+0x420] ;  /* 0x0004200001147983 */ /* 0x000ee40000300800 */
[----:B------:R-:W3:Y:S02]  /*21950*/  LDL.LU R21, [R1+0x424] ;  /* 0x0004240001157983 */ /* 0x000ee40000300800 */
[----:B------:R-:W3:Y:S01]  /*21960*/  LDL.LU R22, [R1+0x428] ;  /* 0x0004280001167983 */ /* 0x000ee20000300800 */
[----:B------:R-:W3:Y:S01]  /*21970*/  LDL.LU R23, [R1+0x42c] ;  /* 0x00042c0001177983 */ /* 0x000ee20000300800 */
[----:B------:R-:W-:Y:S02]  /*21980*/  STL.64 [R1+0x1c30], R6 ;  /* 0x001c300601007387 */ /* 0x000fe40000100a00 */
[----:B------:R0:W-:Y:S02]  /*21990*/  STL.64 [R1+0x1c28], R4 ;  /* 0x001c280401007387 */ /* 0x0001e40000100a00 */
[----:B0-----:R-:W-:-:S02]  /*219a0*/  IMAD.MOV.U32 R4, RZ, RZ, R2 ;  /* 0x000000ffff047224 */ /* 0x001fc400078e0002 */
[----:B------:R-:W-:-:S07]  /*219b0*/  IMAD.MOV.U32 R5, RZ, RZ, R0 ;  /* 0x000000ffff057224 */ /* 0x000fce00078e0000 */
[-C--:B--2---:R-:W-:Y:S11]  /*219c0*/  HMMA.16816.F32.BF16 R12, R8, R4.reuse, R12 ;  /* 0x00000004080c723c */ /* 0x084ff6000004180c */
        /* <DEDUP_REMOVED lines=18> */
[-C--:B----4-:R-:W-:Y:S01]  /*21af0*/  HMMA.16816.F32.BF16 R16, R12, R4.reuse, R16 ;  /* 0x000000040c10723c */ /* 0x090fe20000041810 */
[----:B--2---:R-:W-:Y:S01]  /*21b00*/  STL.64 [R1+0x1c20], R10 ;  /* 0x001c200a01007387 */ /* 0x004fe20000100a00 */
[----:B------:R0:W-:Y:S03]  /*21b10*/  STL.64 [R1+0x1c18], R8 ;  /* 0x001c180801007387 */ /* 0x0001e60000100a00 */
        /* <DEDUP_REMOVED lines=45> */
[-C--:B--2---:R-:W-:Y:S02]  /*21df0*/  HMMA.16816.F32.BF16 R4, R4, R24.reuse, R8 ;  /* 0x000000180404723c */ /* 0x084fe40000041808 */
[----:B------:R-:W2:Y:S01]  /*21e00*/  LDL.LU.64 R10, [R1+0x1c20] ;  /* 0x001c2000010a7983 */ /* 0x000ea20000300a00 */
[----:B------:R-:W2:Y:S11]  /*21e10*/  LDL.LU.64 R8, [R1+0x1c18] ;  /* 0x001c180001087983 */ /* 0x000eb60000300a00 */
[----:B------:R-:W-:Y:S09]  /*21e20*/  @!UPT UIADD3 URZ, URZ, URZ, URZ ;  /* 0x0000003f3f3ff290 */ /* 0x000ff2000fffe03f */
        /* <DEDUP_REMOVED lines=25> */
[----:B--2---:R-:W-:Y:S11]  /*21fc0*/  HMMA.16816.F32.BF16 R4, R8, R24, R4 ;  /* 0x000000180804723c */ /* 0x004ff60000041804 */
[----:B------:R-:W-:Y:S11]  /*21fd0*/  @!UPT UIADD3 URZ, URZ, URZ, URZ ;  /* 0x0000003f3f3ff290 */ /* 0x000ff6000fffe03f */
[----:B------:R-:W-:Y:S01]  /*21fe0*/  @!UPT UIADD3 URZ, URZ, URZ, URZ ;  /* 0x0000003f3f3ff290 */ /* 0x000fe2000fffe03f */
[----:B------:R-:W-:Y:S01]  /*21ff0*/  STL.64 [R1+0x310], R4 ;  /* 0x0003100401007387 */ /* 0x000fe20000100a00 */
[----:B------:R-:W-:Y:S02]  /*22000*/  STL.64 [R1+0x318], R6 ;  /* 0x0003180601007387 */ /* 0x000fe40000100a00 */
[----:B------:R-:W-:Y:S02]  /*22010*/  STL.64 [R1+0x1b48], R10 ;  /* 0x001b480a01007387 */ /* 0x000fe40000100a00 */
[----:B------:R0:W-:Y:S02]  /*22020*/  STL.64 [R1+0x1b40], R8 ;  /* 0x001b400801007387 */ /* 0x0001e40000100a00 */
[----:B0-----:R-:W2:Y:S01]  /*22030*/  LDL.LU.64 R8, [R1+0x60] ;  /* 0x0000600001087983 */ /* 0x001ea20000300a00 */
[----:B------:R-:W-:Y:S02]  /*22040*/  IMAD.MOV.U32 R2, RZ, RZ, R24 ;  /* 0x000000ffff027224 */ /* 0x000fe400078e0018 */
[----:B------:R-:W-:Y:S01]  /*22050*/  IMAD.MOV.U32 R0, RZ, RZ, R25 ;  /* 0x000000ffff007224 */ /* 0x000fe200078e0019 */
[----:B--2---:R0:W-:Y:S02]  /*22060*/  STL.64 [R1+0x1ba0], R8 ;  /* 0x001ba00801007387 */ /* 0x0041e40000100a00 */
[----:B0-----:R-:W-:-:S02]  /*22070*/  IMAD.MOV.U32 R8, RZ, RZ, R2 ;  /* 0x000000ffff087224 */ /* 0x001fc400078e0002 */
[----:B------:R-:W-:-:S07]  /*22080*/  IMAD.MOV.U32 R9, RZ, RZ, R0 ;  /* 0x000000ffff097224 */ /* 0x000fce00078e0000 */
[-C--:B---3--:R-:W-:Y:S01]  /*22090*/  HMMA.16816.F32.BF16 R4, R12, R8.reuse, R20 ;  /* 0x000000080c04723c */ /* 0x088fe20000041814 */
[----:B------:R-:W2:Y:S11]  /*220a0*/  LDL.LU R20, [R1+0x920] ;  /* 0x0009200001147983 */ /* 0x000eb60000300800 */
[----:B------:R-:W-:Y:S11]  /*220b0*/  @!UPT UIADD3 URZ, URZ, URZ, URZ ;  /* 0x0000003f3f3ff290 */ /* 0x000ff6000fffe03f */
[----:B------:R0:W-:Y:S01]  /*220c0*/  STL.64 [R1+0x3b0], R4 ;  /* 0x0003b00401007387 */ /* 0x0001e20000100a00 */
[----:B------:R1:W-:Y:S02]  /*220d0*/  STL.64 [R1+0x3b8], R6 ;  /* 0x0003b80601007387 */ /* 0x0003e40000100a00 */
[----:B------:R-:W2:Y:S02]  /*220e0*/  LDL.LU R21, [R1+0x924] ;  /* 0x0009240001157983 */ /* 0x000ea40000300800 */
[----:B------:R-:W2:Y:S01]  /*220f0*/  LDL.LU R22, [R1+0x928] ;  /* 0x0009280001167983 */ /* 0x000ea20000300800 */
[----:B------:R-:W2:Y:S04]  /*22100*/  LDL.LU R23, [R1+0x92c] ;  /* 0x00092c0001177983 */ /* 0x000ea80000300800 */
[----:B0-----:R-:W3:Y:S04]  /*22110*/  LDL.64 R4, [R1] ;  /* 0x0000000001047983 */ /* 0x001ee80000100a00 */
[----:B-1----:R-:W4:Y:S04]  /*22120*/  LDL.64 R6, [R1+0x8] ;  /* 0x0000080001067983 */ /* 0x002f280000100a00 */
[----:B----4-:R-:W-:Y:S01]  /*22130*/  STL.64 [R1+0x1b88], R6 ;  /* 0x001b880601007387 */ /* 0x010fe20000100a00 */
[----:B---3--:R0:W-:Y:S03]  /*22140*/  STL.64 [R1+0x1b80], R4 ;  /* 0x001b800401007387 */ /* 0x0081e60000100a00 */
[----:B0-----:R-:W3:Y:S01]  /*22150*/  LDL.LU.64 R4, [R1+0x10] ;  /* 0x0000100001047983 */ /* 0x001ee20000300a00 */
[----:B------:R-:W4:Y:S03]  /*22160*/  LDL.LU.64 R6, [R1+0x18] ;  /* 0x0000180001067983 */ /* 0x000f260000300a00 */
[----:B----4-:R-:W-:Y:S01]  /*22170*/  STL.64 [R1+0x1bb0], R6 ;  /* 0x001bb00601007387 */ /* 0x010fe20000100a00 */
[----:B---3--:R-:W-:Y:S02]  /*22180*/  STL.64 [R1+0x1ba8], R4 ;  /* 0x001ba80401007387 */ /* 0x008fe40000100a00 */
[----:B------:R-:W-:Y:S02]  /*22190*/  STL.64 [R1+0x1b30], R14 ;  /* 0x001b300e01007387 */ /* 0x000fe40000100a00 */
[----:B------:R0:W-:Y:S02]  /*221a0*/  STL.64 [R1+0x1b28], R12 ;  /* 0x001b280c01007387 */ /* 0x0001e40000100a00 */
[----:B0-----:R-:W3:Y:S01]  /*221b0*/  LDL.LU R12, [R1+0xb10] ;  /* 0x000b1000010c7983 */ /* 0x001ee20000300800 */
[----:B------:R-:W3:Y:S02]  /*221c0*/  LDL.LU R13, [R1+0xb14] ;  /* 0x000b1400010d7983 */ /* 0x000ee40000300800 */
[----:B------:R-:W4:Y:S02]  /*221d0*/  LDL.LU R14, [R1+0xb18] ;  /* 0x000b1800010e7983 */ /* 0x000f240000300800 */
[----:B------:R-:W4:Y:S01]  /*221e0*/  LDL.LU R15, [R1+0xb1c] ;  /* 0x000b1c00010f7983 */ /* 0x000f220000300800 */
[----:B------:R-:W2:Y:S01]  /*221f0*/  LDL.LU R24, [R1+0x600] ;  /* 0x0006000001187983 */ /* 0x000ea20000300800 */
[----:B------:R-:W2:Y:S02]  /*22200*/  LDL.LU R25, [R1+0x604] ;  /* 0x0006040001197983 */ /* 0x000ea40000300800 */
[----:B------:R-:W2:Y:S02]  /*22210*/  LDL.LU R26, [R1+0x608] ;  /* 0x00060800011a7983 */ /* 0x000ea40000300800 */
[----:B------:R-:W2:Y:S01]  /*22220*/  LDL.LU R27, [R1+0x60c] ;  /* 0x00060c00011b7983 */ /* 0x000ea20000300800 */
[----:B------:R-:W2:Y:S01]  /*22230*/  LDL.LU R4, [R1+0x400] ;  /* 0x0004000001047983 */ /* 0x000ea20000300800 */
[----:B------:R-:W2:Y:S02]  /*22240*/  LDL.LU R5, [R1+0x404] ;  /* 0x0004040001057983 */ /* 0x000ea40000300800 */
[----:B------:R-:W2:Y:S02]  /*22250*/  LDL.LU R6, [R1+0x408] ;  /* 0x0004080001067983 */ /* 0x000ea40000300800 */
[----:B------:R-:W2:Y:S01]  /*22260*/  LDL.LU R7, [R1+0x40c] ;  /* 0x00040c0001077983 */ /* 0x000ea20000300800 */
[----:B----4-:R-:W-:Y:S01]  /*22270*/  STL.64 [R1+0x1b58], R14 ;  /* 0x001b580e01007387 */ /* 0x010fe20000100a00 */
[----:B---3--:R0:W-:Y:S03]  /*22280*/  STL.64 [R1+0x1b50], R12 ;  /* 0x001b500c01007387 */ /* 0x0081e60000100a00 */
[----:B0-----:R-:W3:Y:S01]  /*22290*/  LDL.LU R12, [R1+0xbc0] ;  /* 0x000bc000010c7983 */ /* 0x001ee20000300800 */
[----:B------:R-:W3:Y:S02]  /*222a0*/  LDL.LU R13, [R1+0xbc4] ;  /* 0x000bc400010d7983 */ /* 0x000ee40000300800 */
[----:B------:R-:W4:Y:S02]  /*222b0*/  LDL.LU R14, [R1+0xbc8] ;  /* 0x000bc800010e7983 */ /* 0x000f240000300800 */
[----:B------:R-:W4:Y:S01]  /*222c0*/  LDL.LU R15, [R1+0xbcc] ;  /* 0x000bcc00010f7983 */ /* 0x000f220000300800 */
[-C--:B--2---:R-:W-:Y:S01]  /*222d0*/  HMMA.16816.F32.BF16 R20, R16, R8.reuse, R20 ;  /* 0x000000081014723c */ /* 0x084fe20000041814 */
[----:B----4-:R-:W-:Y:S01]  /*222e0*/  STL.64 [R1+0x1b78], R14 ;  /* 0x001b780e01007387 */ /* 0x010fe20000100a00 */
[----:B---3--:R0:W-:Y:S03]  /*222f0*/  STL.64 [R1+0x1b70], R12 ;  /* 0x001b700c01007387 */ /* 0x0081e60000100a00 */
        /* <DEDUP_REMOVED lines=14> */
[----:B------:R-:W-:Y:S02]  /*223e0*/  STL.64 [R1+0x1b20], R18 ;  /* 0x001b201201007387 */ /* 0x000fe40000100a00 */
[----:B------:R0:W-:Y:S02]  /*223f0*/  STL.64 [R1+0x1b18], R16 ;  /* 0x001b181001007387 */ /* 0x0001e40000100a00 */
[----:B0-----:R-:W4:Y:S04]  /*22400*/  LDL.LU R16, [R1+0xa40] ;  /* 0x000a400001107983 */ /* 0x001f280000300800 */
[----:B----4-:R-:W-:Y:S01]  /*22410*/  STL [R1+0x1b38], R16 ;  /* 0x001b381001007387 */ /* 0x010fe20000100800 */
[----:B------:R-:W4:Y:S01]  /*22420*/  LDL.LU R17, [R1+0xa44] ;  /* 0x000a440001117983 */ /* 0x000f220000300800 */
[-C--:B---3--:R-:W-:Y:S02]  /*22430*/  HMMA.16816.F32.BF16 R24, R20, R8.reuse, R24 ;  /* 0x000000081418723c */ /* 0x088fe40000041818 */
[----:B----4-:R-:W-:Y:S01]  /*22440*/  STL [R1+0x1b3c], R17 ;  /* 0x001b3c1101007387 */ /* 0x010fe20000100800 */
[----:B------:R-:W3:Y:S02]  /*22450*/  LDL.LU R18, [R1+0xa48] ;  /* 0x000a480001127983 */ /* 0x000ee40000300800 */
[----:B------:R-:W3:Y:S11]  /*22460*/  LDL.LU R19, [R1+0xa4c] ;  /* 0x000a4c0001137983 */ /* 0x000ef60000300800 */
[----:B------:R-:W-:Y:S07]  /*22470*/  @!UPT UIADD3 URZ, URZ, URZ, URZ ;  /* 0x0000003f3f3ff290 */ /* 0x000fee000fffe03f */
[----:B------:R-:W-:Y:S01]  /*22480*/  STL.64 [R1+0x410], R24 ;  /* 0x0004101801007387 */ /* 0x000fe20000100a00 */
[----:B------:R0:W-:Y:S04]  /*22490*/  STL.64 [R1+0x418], R26 ;  /* 0x0004181a01007387 */ /* 0x0001e80000100a00 */
[----:B0-----:R-:W4:Y:S01]  /*224a0*/  LDL.LU.64 R26, [R1+0x1bc0] ;  /* 0x001bc000011a7983 */ /* 0x001f220000300a00 */
[----:B------:R-:W4:Y:S02]  /*224b0*/  LDL.LU.64 R24, [R1+0x1bb8] ;  /* 0x001bb80001187983 */ /* 0x000f240000300a00 */
[----:B------:R-:W-:Y:S02]  /*224c0*/  STL.64 [R1+0x1b10], R22 ;  /* 0x001b101601007387 */ /* 0x000fe40000100a00 */
[----:B------:R0:W-:Y:S02]  /*224d0*/  STL.64 [R1+0x1b08], R20 ;  /* 0x001b081401007387 */ /* 0x0001e40000100a00 */
[----:B0-----:R-:W2:Y:S01]  /*224e0*/  LDL.LU R20, [R1+0x960] ;  /* 0x0009600001147983 */ /* 0x001ea20000300800 */
[----:B------:R-:W2:Y:S02]  /*224f0*/  LDL.LU R21, [R1+0x964] ;  /* 0x0009640001157983 */ /* 0x000ea40000300800 */
[----:B------:R-:W2:Y:S02]  /*22500*/  LDL.LU R22, [R1+0x968] ;  /* 0x0009680001167983 */ /* 0x000ea40000300800 */
[----:B------:R-:W2:Y:S01]  /*22510*/  LDL.LU R23, [R1+0x96c] ;  /* 0x00096c0001177983 */ /* 0x000ea20000300800 */
[----:B----4-:R-:W-:Y:S01]  /*22520*/  HMMA.16816.F32.BF16 R8, R24, R8, R4 ;  /* 0x000000081808723c */ /* 0x010fe20000041804 */
[----:B------:R-:W4:Y:S01]  /*22530*/  LDL.LU.64 R6, [R1+0x1bb0] ;  /* 0x001bb00001067983 */ /* 0x000f220000300a00 */
[----:B------:R-:W2:Y:S11]  /*22540*/  LDL.LU.64 R4, [R1+0x1ba8] ;  /* 0x001ba80001047983 */ /* 0x000eb60000300a00 */
[----:B------:R-:W-:Y:S10]  /*22550*/  @!UPT UIADD3 URZ, URZ, URZ, URZ ;  /* 0x0000003f3f3ff290 */ /* 0x000ff4000fffe03f */
[----:B------:R0:W-:Y:S01]  /*22560*/  STL.64 [R1+0x8f0], R8 ;  /* 0x0008f00801007387 */ /* 0x0001e20000100a00 */
[----:B------:R-:W-:Y:S03]  /*22570*/  STL.64 [R1+0x8f8], R10 ;  /* 0x0008f80a01007387 */ /* 0x000fe60000100a00 */
[----:B0-----:R-:W3:Y:S01]  /*22580*/  LDL.LU.64 R8, [R1+0x1ba0] ;  /* 0x001ba00001087983 */ /* 0x001ee20000300a00 */
[----:B----4-:R-:W-:Y:S02]  /*22590*/  IMAD.MOV.U32 R2, RZ, RZ, R6 ;  /* 0x000000ffff027224 */ /* 0x010fe400078e0006 */
[----:B------:R-:W-:Y:S02]  /*225a0*/  IMAD.MOV.U32 R0, RZ, RZ, R7 ;  /* 0x000000ffff007224 */ /* 0x000fe400078e0007 */
[----:B--2---:R-:W-:Y:S02]  /*225b0*/  IMAD.MOV.U32 R29, RZ, RZ, R4 ;  /* 0x000000ffff1d7224 */ /* 0x004fe400078e0004 */
[----:B------:R-:W-:Y:S01]  /*225c0*/  IMAD.MOV.U32 R3, RZ, RZ, R5 ;  /* 0x000000ffff037224 */ /* 0x000fe200078e0005 */
[-C--:B---3--:R-:W-:Y:S11]  /*225d0*/  HMMA.16816.F32.BF16 R12, R4, R8.reuse, R12 ;  /* 0x00000008040c723c */ /* 0x088ff6000004180c */
[----:B------:R-:W-:Y:S11]  /*225e0*/  @!UPT UIADD3 URZ, URZ, URZ, URZ ;  /* 0x0000003f3f3ff290 */ /* 0x000ff6000fffe03f */
[----:B------:R-:W-:Y:S01]  /*225f0*/  @!UPT UIADD3 URZ, URZ, URZ, URZ ;  /* 0x0000003f3f3ff290 */ /* 0x000fe2000fffe03f */
[----:B------:R-:W-:Y:S01]  /*22600*/  STL.64 [R1+0x2c0], R12 ;  /* 0x0002c00c01007387 */ /* 0x000fe20000100a00 */
[----:B------:R0:W-:Y:S03]  /*22610*/  STL.64 [R1+0x2c8], R14 ;  /* 0x0002c80e01007387 */ /* 0x0001e60000100a00 */
[----:B0-----:R-:W2:Y:S01]  /*22620*/  LDL.LU.64 R14, [R1+0x1b98] ;  /* 0x001b9800010e7983 */ /* 0x001ea20000300a00 */
[----:B------:R-:W2:Y:S02]  /*22630*/  LDL.LU.64 R12, [R1+0x1b90] ;  /* 0x001b9000010c7983 */ /* 0x000ea40000300a00 */
[----:B------:R-:W2:Y:S02]  /*22640*/  LDL.LU.64 R6, [R1+0x1b88] ;  /* 0x001b880001067983 */ /* 0x000ea40000300a00 */
[----:B------:R-:W2:Y:S02]  /*22650*/  LDL.LU.64 R4, [R1+0x1b80] ;  /* 0x001b800001047983 */ /* 0x000ea40000300a00 */
[----:B--2---:R-:W-:Y:S01]  /*22660*/  HMMA.16816.F32.BF16 R12, R4, R8, R12 ;  /* 0x00000008040c723c */ /* 0x004fe2000004180c */
[----:B------:R-:W-:Y:S11]  /*22670*/  IMAD.MOV.U32 R28, RZ, RZ, R7 ;  /* 0x000000ffff1c7224 */ /* 0x000ff600078e0007 */
[----:B------:R-:W-:Y:S11]  /*22680*/  @!UPT UIADD3 URZ, URZ, URZ, URZ ;  /* 0x0000003f3f3ff290 */ /* 0x000ff6000fffe03f */
        /* <DEDUP_REMOVED lines=20> */
[----:B------:R-:W-:Y:S01]  /*227d0*/  IMAD.MOV.U32 R5, RZ, RZ, R16 ;  /* 0x000000ffff057224 */ /* 0x000fe200078e0010 */
[----:B------:R-:W3:Y:S01]  /*227e0*/  LDL.LU R17, [R1+0x1b3c] ;  /* 0x001b3c0001117983 */ /* 0x000ee20000300800 */
        /* <DEDUP_REMOVED lines=36> */
[----:B0-----:R-:W3:Y:S01]  /*22a30*/  LDL.LU R16, [R1+0xc10] ;  /* 0x000c100001107983 */ /* 0x001ee20000300800 */
[----:B------:R-:W3:Y:S02]  /*22a40*/  LDL.LU R17, [R1+0xc14] ;  /* 0x000c140001117983 */ /* 0x000ee40000300800 */
[----:B------:R-:W2:Y:S02]  /*22a50*/  LDL.LU R18, [R1+0xc18] ;  /* 0x000c180001127983 */ /* 0x000ea40000300800 */
[----:B------:R-:W2:Y:S01]  /*22a60*/  LDL.LU R19, [R1+0xc1c] ;  /* 0x000c1c0001137983 */ /* 0x000ea20000300800 */
[-C--:B----4-:R-:W-:Y:S01]  /*22a70*/  HMMA.16816.F32.BF16 R12, R20, R4.reuse, R12 ;  /* 0x00000004140c723c */ /* 0x090fe2000004180c */
[----:B--2---:R-:W-:Y:S01]  /*22a80*/  STL.64 [R1+0x1a10], R18 ;  /* 0x001a101201007387 */ /* 0x004fe20000100a00 */
[----:B---3--:R0:W-:Y:S03]  /*22a90*/  STL.64 [R1+0x1a08], R16 ;  /* 0x001a081001007387 */ /* 0x0081e60000100a00 */
[----:B0-----:R-:W2:Y:S11]  /*22aa0*/  LDL.LU R16, [R1+0xc50] ;  /* 0x000c500001107983 */ /* 0x001eb60000300800 */
[----:B------:R-:W-:Y:S07]  /*22ab0*/  @!UPT UIADD3 URZ, URZ, URZ, URZ ;  /* 0x0000003f3f3ff290 */ /* 0x000fee000fffe03f */
[----:B------:R-:W-:Y:S02]  /*22ac0*/  STL.64 [R1+0x400], R12 ;  /* 0x0004000c01007387 */ /* 0x000fe40000100a00 */
[----:B------:R-:W-:Y:S02]  /*22ad0*/  STL.64 [R1+0x408], R14 ;  /* 0x0004080e01007387 */ /* 0x000fe40000100a00 */
[----:B------:R-:W2:Y:S01]  /*22ae0*/  LDL.LU R17, [R1+0xc54] ;  /* 0x000c540001117983 */ /* 0x000ea20000300800 */
[----:B------:R-:W3:Y:S01]  /*22af0*/  LDL.LU R18, [R1+0xc58] ;  /* 0x000c580001127983 */ /* 0x000ee20000300800 */
[----:B------:R-:W3:Y:S01]  /*22b00*/  LDL.LU R19, [R1+0xc5c] ;  /* 0x000c5c0001137983 */ /* 0x000ee20000300800 */
[----:B------:R-:W-:Y:S02]  /*22b10*/  HMMA.16816.F32.BF16 R4, R24, R4, R8 ;  /* 0x000000041804723c */ /* 0x000fe40000041808 */
[----:B---3--:R-:W-:Y:S01]  /*22b20*/  STL.64 [R1+0x1a20], R18 ;  /* 0x001a201201007387 */ /* 0x008fe20000100a00 */
[----:B--2---:R-:W-:Y:S02]  /*22b30*/  STL.64 [R1+0x1a18], R16 ;  /* 0x001a181001007387 */ /* 0x004fe40000100a00 */
[----:B------:R-:W-:Y:S02]  /*22b40*/  STL.64 [R1+0x1960], R22 ;  /* 0x0019601601007387 */ /* 0x000fe40000100a00 */
[----:B------:R-:W-:Y:S01]  /*22b50*/  STL.64 [R1+0x1958], R20 ;  /* 0x0019581401007387 */ /* 0x000fe20000100a00 */
[----:B------:R-:W-:Y:S01]  /*22b60*/  STL.64 [R1+0x1920], R26 ;  /* 0x0019201a01007387 */ /* 0x000fe20000100a00 */
[----:B------:R0:W-:Y:S11]  /*22b70*/  STL.64 [R1+0x1918], R24 ;  /* 0x0019181801007387 */ /* 0x0001f60000100a00 */
[----:B------:R-:W-:Y:S03]  /*22b80*/  @!UPT UIADD3 URZ, URZ, URZ, URZ ;  /* 0x0000003f3f3ff290 */ /* 0x000fe6000fffe03f */
[----:B------:R1:W-:Y:S02]  /*22b90*/  STL.64 [R1+0x900], R4 ;  /* 0x0009000401007387 */ /* 0x0003e40000100a00 */
[----:B------:R2:W-:Y:S01]  /*22ba0*/  STL.64 [R1+0x908], R6 ;  /* 0x0009080601007387 */ /* 0x0005e20000100a00 */
[----:B0-----:R-:W3:Y:S01]  /*22bb0*/  LDL.LU R24, [R1+0xc20] ;  /* 0x000c200001187983 */ /* 0x001ee20000300800 */
[----:B------:R-:W3:Y:S02]  /*22bc0*/  LDL.LU R25, [R1+0xc24] ;  /* 0x000c240001197983 */ /* 0x000ee40000300800 */
[----:B------:R-:W4:Y:S02]  /*22bd0*/  LDL.LU R26, [R1+0xc28] ;  /* 0x000c2800011a7983 */ /* 0x000f240000300800 */
[----:B------:R-:W4:Y:S01]  /*22be0*/  LDL.LU R27, [R1+0xc2c] ;  /* 0x000c2c00011b7983 */ /* 0x000f220000300800 */
[----:B-1----:R-:W3:Y:S01]  /*22bf0*/  LDL.LU R4, [R1] ;  /* 0x0000000001047983 */ /* 0x002ee20000300800 */
[----:B------:R-:W3:Y:S02]  /*22c00*/  LDL.LU R5, [R1+0x4] ;  /* 0x0000040001057983 */ /* 0x000ee40000300800 */
[----:B--2---:R-:W2:Y:S02]  /*22c10*/  LDL.LU R6, [R1+0x8] ;  /* 0x0000080001067983 */ /* 0x004ea40000300800 */
[----:B------:R-:W-:-:S02]  /*22c20*/  IMAD.MOV.U32 R7, RZ, RZ, R28 ;  /* 0x000000ffff077224 */ /* 0x000fc400078e001c */
[----:B------:R-:W4:Y:S04]  /*22c30*/  LDL.LU R28, [R1+0x1b00] ;  /* 0x001b0000011c7983 */ /* 0x000f280000300800 */
[----:B--2---:R-:W-:Y:S01]  /*22c40*/  STL.64 [R1+0x1ab0], R6 ;  /* 0x001ab00601007387 */ /* 0x004fe20000100a00 */
[----:B---3--:R-:W-:Y:S02]  /*22c50*/  STL.64 [R1+0x1aa8], R4 ;  /* 0x001aa80401007387 */ /* 0x008fe40000100a00 */
[----:B----4-:R-:W-:Y:S01]  /*22c60*/  STL.64 [R1+0x1a30], R26 ;  /* 0x001a301a01007387 */ /* 0x010fe20000100a00 */
[----:B------:R0:W-:Y:S04]  /*22c70*/  STL.64 [R1+0x1a28], R24 ;  /* 0x001a281801007387 */ /* 0x0001e80000100a00 */
[----:B------:R-:W1:Y:S04]  /*22c80*/  LDSM.16.M88.4 R20, [R28+0x1c000] ;  /* 0x01c000001c14783b */ /* 0x000e680000000200 */
[----:B------:R-:W2:Y:S04]  /*22c90*/  LDSM.16.M88.4 R12, [R28+0x1d000] ;  /* 0x01d000001c0c783b */ /* 0x000ea80000000200 */
[----:B------:R-:W3:Y:S04]  /*22ca0*/  LDSM.16.M88.4 R16, [R28+0x1e000] ;  /* 0x01e000001c10783b */ /* 0x000ee80000000200 */
[----:B------:R-:W4:Y:S04]  /*22cb0*/  LDSM.16.M88.4 R8, [R28+0x1f000] ;  /* 0x01f000001c08783b */ /* 0x000f280000000200 */
        /* <DEDUP_REMOVED lines=16> */
[----:B------:R-:W-:-:S02]  /*22dc0*/  IMAD.MOV.U32 R4, RZ, RZ, R29 ;  /* 0x000000ffff047224 */ /* 0x000fc400078e001d */
        /* <DEDUP_REMOVED lines=50> */
[----:B------:R-:W2:Y:S02]  /*230f0*/  LDL.LU R27, [R1+0xd4c] ;  /* 0x000d4c00011b7983 */ /* 0x000ea40000300800 */
[----:B------:R-:W-:Y:S01]  /*23100*/  IMAD.MOV.U32 R7, RZ, RZ, R0 ;  /* 0x000000ffff077224 */ /* 0x000fe200078e0000 */
[----:B-1----:R-:W-:Y:S01]  /*23110*/  STL.64 [R1+0x50], R20 ;  /* 0x0000501401007387 */ /* 0x002fe20000100a00 */
[----:B------:R-:W-:Y:S02]  /*23120*/  STL.64 [R1+0x58], R22 ;  /* 0x0000581601007387 */ /* 0x000fe40000100a00 */
[----:B------:R-:W-:Y:S02]  /*23130*/  STL.64 [R1+0x40], R12 ;  /* 0x0000400c01007387 */ /* 0x000fe40000100a00 */
[----:B------:R-:W-:Y:S01]  /*23140*/  STL.64 [R1+0x48], R14 ;  /* 0x0000480e01007387 */ /* 0x000fe20000100a00 */
[----:B------:R-:W3:Y:S01]  /*23150*/  LDL.LU R28, [R1+0x1af8] ;  /* 0x001af800011c7983 */ /* 0x000ee20000300800 */
[C---:B--2---:R-:W-:Y:S11]  /*23160*/  HMMA.16816.F32.BF16 R24, R4.reuse, R20, R24 ;  /* 0x000000140418723c */ /* 0x044ff60000041818 */
[----:B------:R-:W-:Y:S11]  /*23170*/  @!UPT UIADD3 URZ, URZ, URZ, URZ ;  /* 0x0000003f3f3ff290 */ /* 0x000ff6000fffe03f */
[----:B------:R-:W-:Y:S01]  /*23180*/  @!UPT UIADD3 URZ, URZ, URZ, URZ ;  /* 0x0000003f3f3ff290 */ /* 0x000fe2000fffe03f */
[----:B------:R-:W-:Y:S01]  /*23190*/  STL.64 [R1+0x2b0], R24 ;  /* 0x0002b01801007387 */ /* 0x000fe20000100a00 */
[----:B------:R0:W-:Y:S03]  /*231a0*/  STL.64 [R1+0x2b8], R26 ;  /* 0x0002b81a01007387 */ /* 0x0001e60000100a00 */
[----:B0-----:R-:W2:Y:S01]  /*231b0*/  LDL.LU.64 R26, [R1+0x1af0] ;  /* 0x001af000011a7983 */ /* 0x001ea20000300a00 */
        /* <DEDUP_REMOVED lines=8> */
[----:B---3--:R-:W-:Y:S02]  /*23240*/  STL.64 [R1+0x30], R16 ;  /* 0x0000301001007387 */ /* 0x008fe40000100a00 */
[----:B------:R-:W-:Y:S01]  /*23250*/  STL.64 [R1+0x38], R18 ;  /* 0x0000381201007387 */ /* 0x000fe20000100a00 */
[C---:B--2---:R-:W-:Y:S11]  /*23260*/  HMMA.16816.F32.BF16 R24, R4.reuse, R16, R24 ;  /* 0x000000100418723c */ /* 0x044ff60000041818 */
[----:B------:R-:W-:Y:S11]  /*23270*/  @!UPT UIADD3 URZ, URZ, URZ, URZ ;  /* 0x0000003f3f3ff290 */ /* 0x000ff6000fffe03f */
[----:B------:R-:W-:Y:S01]  /*23280*/  @!UPT UIADD3 URZ, URZ, URZ, URZ ;  /* 0x0000003f3f3ff290 */ /* 0x000fe2000fffe03f */
[----:B------:R-:W-:Y:S01]  /*23290*/  STL.64 [R1+0x290], R24 ;  /* 0x0002901801007387 */ /* 0x000fe20000100a00 */
[----:B------:R0:W-:Y:S03]  /*232a0*/  STL.64 [R1+0x298], R26 ;  /* 0x0002981a01007387 */ /* 0x0001e60000100a00 */
[----:B0-----:R-:W2:Y:S01]  /*232b0*/  LDL.LU.64 R26, [R1+0x1ad0] ;  /* 0x001ad000011a7983 */ /* 0x001ea20000300a00 */
[----:B------:R-:W2:Y:S02]  /*232c0*/  LDL.LU.64 R24, [R1+0x1ac8] ;  /* 0x001ac80001187983 */ /* 0x000ea40000300a00 */
[----:B----4-:R-:W-:Y:S01]  /*232d0*/  STL.64 [R1+0x28], R10 ;  /* 0x0000280a01007387 */ /* 0x010fe20000100a00 */
        /* <DEDUP_REMOVED lines=51> */
[C---:B--2---:R-:W-:Y:S01]  /*23610*/  HMMA.16816.F32.BF16 R16, R4.reuse, R16, R24 ;  /* 0x000000100410723c */ /* 0x044fe20000041818 */
        /* <DEDUP_REMOVED lines=9> */
[----:B------:R-:W-:Y:S01]  /*236b0*/  IMAD.MOV.U32 R3, RZ, RZ, R9 ;  /* 0x000000ffff037224 */ /* 0x000fe200078e0009 */
[----:B---3--:R-:W-:Y:S01]  /*236c0*/  HMMA.16816.F32.BF16 R4, R4, R8, R16 ;  /* 0x000000080404723c */ /* 0x008fe20000041810 */
[----:B------:R-:W3:Y:S01]  /*236d0*/  LDL.LU.64 R18, [R1+0x1a10] ;  /* 0x001a100001127983 */ /* 0x000ee20000300a00 */
[----:B------:R-:W3:Y:S11]  /*236e0*/  LDL.LU.64 R16, [R1+0x1a08] ;  /* 0x001a080001107983 */ /* 0x000ef60000300a00 */
[----:B------:R-:W-:Y:S10]  /*236f0*/  @!UPT UIADD3 URZ, URZ, URZ, URZ ;  /* 0x0000003f3f3ff290 */ /* 0x000ff4000fffe03f */
[----:B------:R0:W-:Y:S01]  /*23700*/  STL.64 [R1+0x190], R4 ;  /* 0x0001900401007387 */ /* 0x0001e20000100a00 */
[----:B------:R-:W-:Y:S02]  /*23710*/  STL.64 [R1+0x198], R6 ;  /* 0x0001980601007387 */ /* 0x000fe40000100a00 */
[----:B------:R-:W2:Y:S02]  /*23720*/  LDL.LU.64 R10, [R1+0x1a00] ;  /* 0x001a0000010a7983 */ /* 0x000ea40000300a00 */
[----:B------:R-:W2:Y:S02]  /*23730*/  LDL.LU.64 R8, [R1+0x19f8] ;  /* 0x0019f80001087983 */ /* 0x000ea40000300a00 */
[----:B0-----:R-:W-:Y:S02]  /*23740*/  IMAD.MOV.U32 R4, RZ, RZ, R14 ;  /* 0x000000ffff047224 */ /* 0x001fe400078e000e */
[----:B------:R-:W-:-:S05]  /*23750*/  IMAD.MOV.U32 R5, RZ, RZ, R3 ;  /* 0x000000ffff057224 */ /* 0x000fca00078e0003 */
[----:B------:R3:W-:Y:S01]  /*23760*/  STL.64 [R1+0x19f0], R4 ;  /* 0x0019f00401007387 */ /* 0x0007e20000100a00 */
[C---:B--2---:R-:W-:Y:S08]  /*23770*/  HMMA.16816.F32.BF16 R20, R8.reuse, R20, R24 ;  /* 0x000000140814723c */ /* 0x044ff00000041818 */
[C---:B---3--:R-:W-:Y:S01]  /*23780*/  HMMA.16816.F32.BF16 R4, R8.reuse, R12, R16 ;  /* 0x0000000c0804723c */ /* 0x048fe20000041810 */
[----:B------:R-:W2:Y:S11]  /*23790*/  LDL.LU R24, [R1+0xa10] ;  /* 0x000a100001187983 */ /* 0x000eb60000300800 */
[----:B------:R-:W-:Y:S03]  /*237a0*/  @!UPT UIADD3 URZ, URZ, URZ, URZ ;  /* 0x0000003f3f3ff290 */ /* 0x000fe6000fffe03f */
[----:B------:R-:W-:Y:S01]  /*237b0*/  STL.64 [R1+0x180], R20 ;  /* 0x0001801401007387 */ /* 0x000fe20000100a00 */
[----:B------:R-:W-:Y:S07]  /*237c0*/  STL.64 [R1+0x188], R22 ;  /* 0x0001881601007387 */ /* 0x000fee0000100a00 */
[----:B------:R-:W-:Y:S02]  /*237d0*/  STL.64 [R1+0x170], R4 ;  /* 0x0001700401007387 */ /* 0x000fe40000100a00 */
[----:B------:R-:W-:Y:S01]  /*237e0*/  STL.64 [R1+0x178], R6 ;  /* 0x0001780601007387 */ /* 0x000fe20000100a00 */
[----:B------:R-:W2:Y:S01]  /*237f0*/  LDL.LU R25, [R1+0xa14] ;  /* 0x000a140001197983 */ /* 0x000ea20000300800 */
[----:B------:R-:W3:Y:S02]  /*23800*/  LDL.LU R26, [R1+0xa18] ;  /* 0x000a1800011a7983 */ /* 0x000ee40000300800 */
[----:B------:R-:W3:Y:S02]  /*23810*/  LDL.LU R27, [R1+0xa1c] ;  /* 0x000a1c00011b7983 */ /* 0x000ee40000300800 */
[----:B------:R-:W-:Y:S01]  /*23820*/  IMAD.MOV.U32 R0, RZ, RZ, R15 ;  /* 0x000000ffff007224 */ /* 0x000fe200078e000f */
[----:B---3--:R-:W-:Y:S01]  /*23830*/  STL.64 [R1+0x1930], R26 ;  /* 0x0019301a01007387 */ /* 0x008fe20000100a00 */
[----:B--2---:R0:W-:Y:S03]  /*23840*/  STL.64 [R1+0x1928], R24 ;  /* 0x0019281801007387 */ /* 0x0041e60000100a00 */
        /* <DEDUP_REMOVED lines=16> */
[----:B------:R-:W2:Y:S01]  /*23950*/  LDL.LU R16, [R1+0xb50] ;  /* 0x000b500001107983 */ /* 0x000ea20000300800 */
        /* <DEDUP_REMOVED lines=23> */
[----:B0-----:R-:W2:Y:S01]  /*23ad0*/  LDL.64 R20, [R1+0x30] ;  /* 0x0000300001147983 */ /* 0x001ea20000100a00 */
[----:B---3--:R-:W-:Y:S02]  /*23ae0*/  STL.64 [R1+0x1940], R26 ;  /* 0x0019401a01007387 */ /* 0x008fe40000100a00 */
[----:B------:R0:W-:Y:S02]  /*23af0*/  STL.64 [R1+0x1938], R24 ;  /* 0x0019381801007387 */ /* 0x0001e40000100a00 */
[----:B0-----:R-:W3:Y:S01]  /*23b00*/  LDL.LU.64 R24, [R1+0x50] ;  /* 0x0000500001187983 */ /* 0x001ee20000300a00 */
[C---:B--2---:R-:W-:Y:S11]  /*23b10*/  HMMA.16816.F32.BF16 R4, R8.reuse, R20, R4 ;  /* 0x000000140804723c */ /* 0x044ff60000041804 */
[----:B------:R-:W-:Y:S11]  /*23b20*/  @!UPT UIADD3 URZ, URZ, URZ, URZ ;  /* 0x0000003f3f3ff290 */ /* 0x000ff6000fffe03f */
[----:B------:R-:W-:Y:S01]  /*23b30*/  @!UPT UIADD3 URZ, URZ, URZ, URZ ;  /* 0x0000003f3f3ff290 */ /* 0x000fe2000fffe03f */
[----:B------:R0:W-:Y:S01]  /*23b40*/  STL.64 [R1+0x160], R4 ;  /* 0x0001600401007387 */ /* 0x0001e20000100a00 */
[----:B------:R-:W-:Y:S03]  /*23b50*/  STL.64 [R1+0x168], R6 ;  /* 0x0001680601007387 */ /* 0x000fe60000100a00 */
[----:B0-----:R-:W4:Y:S02]  /*23b60*/  LDL.LU.64 R4, [R1+0x19f0] ;  /* 0x0019f00001047983 */ /* 0x001f240000300a00 */
[----:B----4-:R-:W-:Y:S02]  /*23b70*/  HMMA.16816.F32.BF16 R8, R8, R4, R12 ;  /* 0x000000040808723c */ /* 0x010fe4000004180c */
[----:B------:R-:W3:Y:S01]  /*23b80*/  LDL.LU.64 R14, [R1+0x19e8] ;  /* 0x0019e800010e7983 */ /* 0x000ee20000300a00 */
[----:B------:R-:W3:Y:S11]  /*23b90*/  LDL.LU.64 R12, [R1+0x19e0] ;  /* 0x0019e000010c7983 */ /* 0x000ef60000300a00 */
[----:B------:R-:W-:Y:S09]  /*23ba0*/  @!UPT UIADD3 URZ, URZ, URZ, URZ ;  /* 0x0000003f3f3ff290 */ /* 0x000ff2000fffe03f */
[----:B------:R0:W-:Y:S01]  /*23bb0*/  STL.64 [R1], R8 ;  /* 0x0000000801007387 */ /* 0x0001e20000100a00 */
[----:B------:R1:W-:Y:S03]  /*23bc0*/  STL.64 [R1+0x8], R10 ;  /* 0x0000080a01007387 */ /* 0x0003e60000100a00 */
[----:B0-----:R-:W2:Y:S01]  /*23bd0*/  LDL.LU R8, [R1+0xa00] ;  /* 0x000a000001087983 */ /* 0x001ea20000300800 */
[----:B------:R-:W2:Y:S02]  /*23be0*/  LDL.LU R9, [R1+0xa04] ;  /* 0x000a040001097983 */ /* 0x000ea40000300800 */
[----:B-1----:R-:W4:Y:S02]  /*23bf0*/  LDL.LU R10, [R1+0xa08] ;  /* 0x000a0800010a7983 */ /* 0x002f240000300800 */
[----:B------:R-:W4:Y:S02]  /*23c00*/  LDL.LU R11, [R1+0xa0c] ;  /* 0x000a0c00010b7983 */ /* 0x000f240000300800 */
[----:B----4-:R-:W-:Y:S01]  /*23c10*/  STL.64 [R1+0x1950], R10 ;  /* 0x0019500a01007387 */ /* 0x010fe20000100a00 */
[----:B--2---:R0:W-:Y:S03]  /*23c20*/  STL.64 [R1+0x1948], R8 ;  /* 0x0019480801007387 */ /* 0x0041e60000100a00 */
[----:B0-----:R-:W2:Y:S01]  /*23c30*/  LDL.LU R8, [R1+0xa30] ;  /* 0x000a300001087983 */ /* 0x001ea20000300800 */
[----:B------:R-:W2:Y:S02]  /*23c40*/  LDL.LU R9, [R1+0xa34] ;  /* 0x000a340001097983 */ /* 0x000ea40000300800 */
[----:B------:R-:W4:Y:S02]  /*23c50*/  LDL.LU R10, [R1+0xa38] ;  /* 0x000a3800010a7983 */ /* 0x000f240000300800 */
[----:B------:R-:W4:Y:S01]  /*23c60*/  LDL.LU R11, [R1+0xa3c] ;  /* 0x000a3c00010b7983 */ /* 0x000f220000300800 */
[C---:B---3--:R-:W-:Y:S01]  /*23c70*/  HMMA.16816.F32.BF16 R16, R12.reuse, R24, R16 ;  /* 0x000000180c10723c */ /* 0x048fe20000041810 */
[----:B----4-:R-:W-:Y:S01]  /*23c80*/  STL.64 [R1+0x1988], R10 ;  /* 0x0019880a01007387 */ /* 0x010fe20000100a00 */
[----:B--2---:R0:W-:Y:S03]  /*23c90*/  STL.64 [R1+0x1980], R8 ;  /* 0x0019800801007387 */ /* 0x0041e60000100a00 */
[----:B0-----:R-:W2:Y:S11]  /*23ca0*/  LDL.LU.64 R8, [R1+0x40] ;  /* 0x0000400001087983 */ /* 0x001eb60000300a00 */
[----:B------:R-:W-:Y:S07]  /*23cb0*/  @!UPT UIADD3 URZ, URZ, URZ, URZ ;  /* 0x0000003f3f3ff290 */ /* 0x000fee000fffe03f */
[----:B------:R-:W-:Y:S02]  /*23cc0*/  STL.64 [R1+0x230], R16 ;  /* 0x0002301001007387 */ /* 0x000fe40000100a00 */
[----:B------:R0:W-:Y:S02]  /*23cd0*/  STL.64 [R1+0x238], R18 ;  /* 0x0002381201007387 */ /* 0x0001e40000100a00 */
        /* <DEDUP_REMOVED lines=10> */
[----:B0-----:R-:W3:Y:S01]  /*23d80*/  LDL.LU R8, [R1+0xae0] ;  /* 0x000ae00001087983 */ /* 0x001ee20000300800 */
[----:B------:R-:W3:Y:S02]  /*23d90*/  LDL.LU R9, [R1+0xae4] ;  /* 0x000ae40001097983 */ /* 0x000ee40000300800 */
[----:B------:R-:W3:Y:S02]  /*23da0*/  LDL.LU R10, [R1+0xae8] ;  /* 0x000ae800010a7983 */ /* 0x000ee40000300800 */
        /* <DEDUP_REMOVED lines=9> */
[----:B0-----:R-:W4:Y:S01]  /*23e40*/  LDL.LU R20, [R1+0xad0] ;  /* 0x000ad00001147983 */ /* 0x001f220000300800 */
[----:B------:R-:W4:Y:S02]  /*23e50*/  LDL.LU R21, [R1+0xad4] ;  /* 0x000ad40001157983 */ /* 0x000f240000300800 */
[----:B------:R-:W4:Y:S02]  /*23e60*/  LDL.LU R22, [R1+0xad8] ;  /* 0x000ad80001167983 */ /* 0x000f240000300800 */
[----:B------:R-:W4:Y:S01]  /*23e70*/  LDL.LU R23, [R1+0xadc] ;  /* 0x000adc0001177983 */ /* 0x000f220000300800 */
[----:B--2---:R-:W-:Y:S01]  /*23e80*/  HMMA.16816.F32.BF16 R12, R12, R4, R16 ;  /* 0x000000040c0c723c */ /* 0x004fe20000041810 */
[----:B------:R-:W3:Y:S01]  /*23e90*/  LDL.LU.64 R18, [R1+0x19a8] ;  /* 0x0019a80001127983 */ /* 0x000ee20000300a00 */
[----:B------:R-:W3:Y:S11]  /*23ea0*/  LDL.LU.64 R16, [R1+0x19a0] ;  /* 0x0019a00001107983 */ /* 0x000ef60000300a00 */
[----:B------:R-:W-:Y:S10]  /*23eb0*/  @!UPT UIADD3 URZ, URZ, URZ, URZ ;  /* 0x0000003f3f3ff290 */ /* 0x000ff4000fffe03f */
[----:B------:R0:W-:Y:S01]  /*23ec0*/  STL.64 [R1+0x150], R12 ;  /* 0x0001500c01007387 */ /* 0x0001e20000100a00 */
[----:B------:R1:W-:Y:S03]  /*23ed0*/  STL.64 [R1+0x158], R14 ;  /* 0x0001580e01007387 */ /* 0x0003e60000100a00 */
[----:B0-----:R-:W2:Y:S01]  /*23ee0*/  LDL.LU R12, [R1+0xac0] ;  /* 0x000ac000010c7983 */ /* 0x001ea20000300800 */
[----:B------:R-:W2:Y:S02]  /*23ef0*/  LDL.LU R13, [R1+0xac4] ;  /* 0x000ac400010d7983 */ /* 0x000ea40000300800 */
[----:B-1----:R-:W2:Y:S02]  /*23f00*/  LDL.LU R14, [R1+0xac8] ;  /* 0x000ac800010e7983 */ /* 0x002ea40000300800 */
[----:B------:R-:W2:Y:S01]  /*23f10*/  LDL.LU R15, [R1+0xacc] ;  /* 0x000acc00010f7983 */ /* 0x000ea20000300800 */
[C---:B---3--:R-:W-:Y:S11]  /*23f20*/  HMMA.16816.F32.BF16 R8, R16.reuse, R24, R8 ;  /* 0x000000181008723c */ /* 0x048ff60000041808 */
[----:B------:R-:W-:Y:S11]  /*23f30*/  @!UPT UIADD3 URZ, URZ, URZ, URZ ;  /* 0x0000003f3f3ff290 */ /* 0x000ff6000fffe03f */
[----:B------:R-:W-:Y:S01]  /*23f40*/  @!UPT UIADD3 URZ, URZ, URZ, URZ ;  /* 0x0000003f3f3ff290 */ /* 0x000fe2000fffe03f */
[----:B------:R0:W-:Y:S01]  /*23f50*/  STL.64 [R1+0x140], R8 ;  /* 0x0001400801007387 */ /* 0x0001e20000100a00 */
[----:B------:R-:W-:Y:S03]  /*23f60*/  STL.64 [R1+0x148], R10 ;  /* 0x0001480a01007387 */ /* 0x000fe60000100a00 */
[----:B0-----:R-:W4:Y:S02]  /*23f70*/  LDL.LU.64 R8, [R1+0x1998] ;  /* 0x0019980001087983 */ /* 0x001f240000300a00 */
[C---:B----4-:R-:W-:Y:S11]  /*23f80*/  HMMA.16816.F32.BF16 R20, R16.reuse, R8, R20 ;  /* 0x000000081014723c */ /* 0x050ff60000041814 */
[----:B------:R-:W-:Y:S11]  /*23f90*/  @!UPT UIADD3 URZ, URZ, URZ, URZ ;  /* 0x0000003f3f3ff290 */ /* 0x000ff6000fffe03f */
[----:B------:R-:W-:Y:S01]  /*23fa0*/  @!UPT UIADD3 URZ, URZ, URZ, URZ ;  /* 0x0000003f3f3ff290 */ /* 0x000fe2000fffe03f */
[----:B------:R0:W-:Y:S01]  /*23fb0*/  STL.64 [R1+0x130], R20 ;  /* 0x0001301401007387 */ /* 0x0001e20000100a00 */
[----:B------:R1:W-:Y:S03]  /*23fc0*/  STL.64 [R1+0x138], R22 ;  /* 0x0001381601007387 */ /* 0x0003e60000100a00 */
[----:B0-----:R-:W2:Y:S01]  /*23fd0*/  LDL.LU.64 R20, [R1+0x1990] ;  /* 0x0019900001147983 */ /* 0x001ea20000300a00 */
[----:B------:R-:W-:Y:S02]  /*23fe0*/  IMAD.MOV.U32 R26, RZ, RZ, R8 ;  /* 0x000000ffff1a7224 */ /* 0x000fe400078e0008 */
[----:B------:R-:W-:Y:S02]  /*23ff0*/  IMAD.MOV.U32 R7, RZ, RZ, R9 ;  /* 0x000000ffff077224 */ /* 0x000fe400078e0009 */
[----:B------:R-:W3:Y:S01]  /*24000*/  LDL.LU.64 R10, [R1+0x1988] ;  /* 0x00198800010a7983 */ /* 0x000ee20000300a00 */
[----:B------:R-:W3:Y:S01]  /*24010*/  LDL.LU.64 R8, [R1+0x1980] ;  /* 0x0019800001087983 */ /* 0x000ee20000300a00 */
[----:B-1----:R-:W4:Y:S01]  /*24020*/  LDL.LU.64 R22, [R1+0x1978] ;  /* 0x0019780001167983 */ /* 0x002f220000300a00 */
[----:B--2---:R-:W-:Y:S01]  /*24030*/  HMMA.16816.F32.BF16 R12, R16, R20, R12 ;  /* 0x00000014100c723c */ /* 0x004fe2000004180c */
[----:B------:R-:W-:-:S02]  /*24040*/  IMAD.MOV.U32 R6, RZ, RZ, R20 ;  /* 0x000000ffff067224 */ /* 0x000fc400078e0014 */
[----:B------:R-:W-:Y:S02]  /*24050*/  IMAD.MOV.U32 R3, RZ, RZ, R21 ;  /* 0x000000ffff037224 */ /* 0x000fe400078e0015 */
[----:B------:R-:W4:Y:S11]  /*24060*/  LDL.LU.64 R20, [R1+0x1970] ;  /* 0x0019700001147983 */ /* 0x000f360000300a00 */
[----:B------:R-:W-:Y:S07]  /*24070*/  @!UPT UIADD3 URZ, URZ, URZ, URZ ;  /* 0x0000003f3f3ff290 */ /* 0x000fee000fffe03f */
[----:B------:R0:W-:Y:S01]  /*24080*/  STL.64 [R1+0x1268], R14 ;  /* 0x0012680e01007387 */ /* 0x0001e20000100a00 */
[----:B------:R1:W-:Y:S02]  /*24090*/  STL.64 [R1+0x1260], R12 ;  /* 0x0012600c01007387 */ /* 0x0003e40000100a00 */
[----:B0-----:R-:W-:Y:S02]  /*240a0*/  IMAD.MOV.U32 R14, RZ, RZ, R2 ;  /* 0x000000ffff0e7224 */ /* 0x001fe400078e0002 */
[----:B------:R-:W-:Y:S01]  /*240b0*/  IMAD.MOV.U32 R15, RZ, RZ, R0 ;  /* 0x000000ffff0f7224 */ /* 0x000fe200078e0000 */
[----:B------:R-:W2:Y:S01]  /*240c0*/  LDL.LU R2, [R1+0x196c] ;  /* 0x00196c0001027983 */ /* 0x000ea20000300800 */
[----:B------:R-:W2:Y:S01]  /*240d0*/  LDL.LU R0, [R1+0x1968] ;  /* 0x0019680001007983 */ /* 0x000ea20000300800 */
[----:B----4-:R-:W-:Y:S02]  /*240e0*/  HMMA.16816.F32.BF16 R16, R16, R4, R20 ;  /* 0x000000041010723c */ /* 0x010fe40000041814 */
[----:B------:R-:W3:Y:S01]  /*240f0*/  LDL.LU.64 R22, [R1+0x1960] ;  /* 0x0019600001167983 */ /* 0x000ee20000300a00 */
[----:B------:R-:W3:Y:S02]  /*24100*/  LDL.LU.64 R20, [R1+0x1958] ;  /* 0x0019580001147983 */ /* 0x000ee40000300a00 */
[----:B-1----:R-:W-:Y:S11]  /*24110*/  IMAD.MOV.U32 R12, RZ, RZ, R26 ;  /* 0x000000ffff0c7224 */ /* 0x002ff600078e001a */
[----:B------:R-:W-:Y:S07]  /*24120*/  @!UPT UIADD3 URZ, URZ, URZ, URZ ;  /* 0x0000003f3f3ff290 */ /* 0x000fee000fffe03f */
[----:B------:R-:W-:Y:S01]  /*24130*/  STL.64 [R1+0x1278], R18 ;  /* 0x0012781201007387 */ /* 0x000fe20000100a00 */
[----:B------:R0:W-:Y:S02]  /*24140*/  STL.64 [R1+0x1270], R16 ;  /* 0x0012701001007387 */ /* 0x0001e40000100a00 */
[----:B0-----:R-:W-:Y:S02]  /*24150*/  IMAD.MOV.U32 R16, RZ, RZ, R6 ;  /* 0x000000ffff107224 */ /* 0x001fe400078e0006 */
[----:B------:R-:W-:Y:S02]  /*24160*/  IMAD.MOV.U32 R17, RZ, RZ, R3 ;  /* 0x000000ffff117224 */ /* 0x000fe400078e0003 */
[----:B------:R-:W-:Y:S02]  /*24170*/  IMAD.MOV.U32 R6, RZ, RZ, R24 ;  /* 0x000000ffff067224 */ /* 0x000fe400078e0018 */
[----:B------:R-:W-:Y:S01]  /*24180*/  IMAD.MOV.U32 R3, RZ, RZ, R25 ;  /* 0x000000ffff037224 */ /* 0x000fe200078e0019 */
[----:B---3--:R-:W-:Y:S11]  /*24190*/  HMMA.16816.F32.BF16 R8, R20, R24, R8 ;  /* 0x000000181408723c */ /* 0x008ff60000041808 */
[----:B------:R-:W-:Y:S11]  /*241a0*/  @!UPT UIADD3 URZ, URZ, URZ, URZ ;  /* 0x0000003f3f3ff290 */ /* 0x000ff6000fffe03f */
[----:B------:R-:W-:Y:S01]  /*241b0*/  @!UPT UIADD3 URZ, URZ, URZ, URZ ;  /* 0x0000003f3f3ff290 */ /* 0x000fe2000fffe03f */
[----:B------:R-:W-:Y:S01]  /*241c0*/  STL.64 [R1+0x200], R8 ;  /* 0x0002000801007387 */ /* 0x000fe20000100a00 */
[----:B------:R0:W-:Y:S03]  /*241d0*/  STL.64 [R1+0x208], R10 ;  /* 0x0002080a01007387 */ /* 0x0001e60000100a00 */
[----:B0-----:R-:W3:Y:S01]  /*241e0*/  LDL.LU.64 R10, [R1+0x1950] ;  /* 0x00195000010a7983 */ /* 0x001ee20000300a00 */
[----:B------:R-:W3:Y:S02]  /*241f0*/  LDL.LU.64 R8, [R1+0x1948] ;  /* 0x0019480001087983 */ /* 0x000ee40000300a00 */
[----:B------:R-:W4:Y:S02]  /*24200*/  LDL.LU.64 R26, [R1+0x1940] ;  /* 0x00194000011a7983 */ /* 0x000f240000300a00 */
[----:B------:R-:W4:Y:S02]  /*24210*/  LDL.LU.64 R24, [R1+0x1938] ;  /* 0x0019380001187983 */ /* 0x000f240000300a00 */
[----:B------:R-:W-:-:S07]  /*24220*/  IMAD.MOV.U32 R13, RZ, RZ, R7 ;  /* 0x000000ffff0d7224 */ /* 0x000fce00078e0007 */
[C---:B----4-:R-:W-:Y:S11]  /*24230*/  HMMA.16816.F32.BF16 R24, R20.reuse, R12, R24 ;  /* 0x0000000c1418723c */ /* 0x050ff60000041818 */
        /* <DEDUP_REMOVED lines=8> */
[----:B0-----:R-:W-:Y:S01]  /*242c0*/  IMAD.MOV.U32 R13, RZ, RZ, R3 ;  /* 0x000000ffff0d7224 */ /* 0x001fe200078e0003 */
[C---:B----4-:R-:W-:Y:S01]  /*242d0*/  HMMA.16816.F32.BF16 R16, R20.reuse, R16, R24 ;  /* 0x000000101410723c */ /* 0x050fe20000041818 */
[----:B------:R-:W4:Y:S01]  /*242e0*/  LDL.LU.64 R26, [R1+0x1920] ;  /* 0x00192000011a7983 */ /* 0x000f220000300a00 */
[----:B------:R-:W4:Y:S06]  /*242f0*/  LDL.LU.64 R24, [R1+0x1918] ;  /* 0x0019180001187983 */ /* 0x000f2c0000300a00 */
[----:B---3--:R-:W-:Y:S07]  /*24300*/  HMMA.16816.F32.BF16 R20, R20, R4, R8 ;  /* 0x000000041414723c */ /* 0x008fee0000041808 */
[----:B--2---:R-:W-:-:S02]  /*24310*/  IMAD.MOV.U32 R8, RZ, RZ, R0 ;  /* 0x000000ffff087224 */ /* 0x004fc400078e0000 */
[----:B------:R-:W-:Y:S02]  /*24320*/  IMAD.MOV.U32 R10, RZ, RZ, R28 ;  /* 0x000000ffff0a7224 */ /* 0x000fe400078e001c */
[----:B------:R-:W-:Y:S02]  /*24330*/  IMAD.MOV.U32 R11, RZ, RZ, R29 ;  /* 0x000000ffff0b7224 */ /* 0x000fe400078e001d */
[----:B------:R-:W-:-:S03]  /*24340*/  IMAD.MOV.U32 R9, RZ, RZ, R2 ;  /* 0x000000ffff097224 */ /* 0x000fc600078e0002 */
[----:B------:R-:W-:Y:S01]  /*24350*/  IMAD.MOV.U32 R3, RZ, RZ, R18 ;  /* 0x000000ffff037224 */ /* 0x000fe200078e0012 */
[----:B------:R-:W-:Y:S01]  /*24360*/  STL.64 [R1+0x1e0], R16 ;  /* 0x0001e01001007387 */ /* 0x000fe20000100a00 */
[----:B------:R0:W-:Y:S03]  /*24370*/  STL [R1+0x1ec], R19 ;  /* 0x0001ec1301007387 */ /* 0x0001e60000100800 */
[----:B------:R-:W-:Y:S01]  /*24380*/  STL [R1+0x1158], R3 ;  /* 0x0011580301007387 */ /* 0x000fe20000100800 */
[----:B------:R-:W-:Y:S02]  /*24390*/  STL.64 [R1+0x18e0], R4 ;  /* 0x0018e00401007387 */ /* 0x000fe40000100a00 */
[----:B------:R-:W2:Y:S01]  /*243a0*/  LDL R18, [R1+0x88] ;  /* 0x0000880001127983 */ /* 0x000ea20000100800 */
[----:B0-----:R-:W2:Y:S01]  /*243b0*/  LDL R19, [R1+0x8c] ;  /* 0x00008c0001137983 */ /* 0x001ea20000100800 */
[----:B------:R-:W3:Y:S02]  /*243c0*/  LDL.LU R0, [R1+0x1914] ;  /* 0x0019140001007983 */ /* 0x000ee40000300800 */
[----:B------:R-:W3:Y:S02]  /*243d0*/  LDL.LU R2, [R1+0x1910] ;  /* 0x0019100001027983 */ /* 0x000ee40000300800 */
[----:B------:R-:W3:Y:S01]  /*243e0*/  LDL.LU R28, [R1+0x190c] ;  /* 0x00190c00011c7983 */ /* 0x000ee20000300800 */
[----:B------:R-:W3:Y:S01]  /*243f0*/  LDL.LU R29, [R1+0x1908] ;  /* 0x00190800011d7983 */ /* 0x000ee20000300800 */
[----:B------:R-:W-:Y:S02]  /*24400*/  STL.64 [R1+0x1900], R10 ;  /* 0x0019000a01007387 */ /* 0x000fe40000100a00 */
[----:B------:R0:W-:Y:S02]  /*24410*/  STL.64 [R1+0x18f8], R8 ;  /* 0x0018f80801007387 */ /* 0x0001e40000100a00 */
[----:B0-----:R-:W4:Y:S01]  /*24420*/  LDL.LU R8, [R1+0x8b0] ;  /* 0x0008b00001087983 */ /* 0x001f220000300800 */
[----:B------:R-:W4:Y:S02]  /*24430*/  LDL.LU R9, [R1+0x8b4] ;  /* 0x0008b40001097983 */ /* 0x000f240000300800 */
[----:B------:R-:W4:Y:S02]  /*24440*/  LDL.LU R10, [R1+0x8b8] ;  /* 0x0008b800010a7983 */ /* 0x000f240000300800 */
[----:B------:R-:W4:Y:S02]  /*24450*/  LDL.LU R11, [R1+0x8bc] ;  /* 0x0008bc00010b7983 */ /* 0x000f240000300800 */
[----:B------:R-:W-:Y:S01]  /*24460*/  IMAD.MOV.U32 R12, RZ, RZ, R6 ;  /* 0x000000ffff0c7224 */ /* 0x000fe200078e0006 */
[----:B------:R-:W3:Y:S01]  /*24470*/  LDL.LU R4, [R1+0x880] ;  /* 0x0008800001047983 */ /* 0x000ee20000300800 */
[----:B------:R-:W3:Y:S02]  /*24480*/  LDL.LU R5, [R1+0x884] ;  /* 0x0008840001057983 */ /* 0x000ee40000300800 */
[----:B------:R-:W3:Y:S02]  /*24490*/  LDL.LU R6, [R1+0x888] ;  /* 0x0008880001067983 */ /* 0x000ee40000300800 */
[----:B------:R-:W3:Y:S01]  /*244a0*/  LDL.LU R7, [R1+0x88c] ;  /* 0x00088c0001077983 */ /* 0x000ee20000300800 */
[----:B--2---:R-:W-:Y:S01]  /*244b0*/  STL.64 [R1+0x1878], R18 ;  /* 0x0018781201007387 */ /* 0x004fe20000100a00 */
[----:B------:R-:W-:Y:S02]  /*244c0*/  STL.64 [R1+0x1138], R22 ;  /* 0x0011381601007387 */ /* 0x000fe40000100a00 */
[----:B------:R0:W-:Y:S02]  /*244d0*/  STL.64 [R1+0x1130], R20 ;  /* 0x0011301401007387 */ /* 0x0001e40000100a00 */
[----:B0-----:R-:W2:Y:S01]  /*244e0*/  LDL.LU.64 R20, [R1+0x30] ;  /* 0x0000300001147983 */ /* 0x001ea20000300a00 */
[----:B------:R-:W2:Y:S01]  /*244f0*/  LDL.LU.64 R22, [R1+0x38] ;  /* 0x0000380001167983 */ /* 0x000ea20000300a00 */
[----:B----4-:R-:W-:Y:S02]  /*24500*/  HMMA.16816.F32.BF16 R12, R24, R12, R8 ;  /* 0x0000000c180c723c */ /* 0x010fe40000041808 */
[----:B------:R-:W4:Y:S01]  /*24510*/  LDL.LU.64 R10, [R1+0x1900] ;  /* 0x00190000010a7983 */ /* 0x000f220000300a00 */
[----:B------:R-:W4:Y:S11]  /*24520*/  LDL.LU.64 R8, [R1+0x18f8] ;  /* 0x0018f80001087983 */ /* 0x000f360000300a00 */
[----:B------:R-:W-:Y:S09]  /*24530*/  @!UPT UIADD3 URZ, URZ, URZ, URZ ;  /* 0x0000003f3f3ff290 */ /* 0x000ff2000fffe03f */
[----:B------:R-:W-:Y:S01]  /*24540*/  STL.64 [R1+0x4f0], R12 ;  /* 0x0004f00c01007387 */ /* 0x000fe20000100a00 */
[----:B------:R0:W-:Y:S03]  /*24550*/  STL.64 [R1+0x4f8], R14 ;  /* 0x0004f80e01007387 */ /* 0x0001e60000100a00 */
[----:B0-----:R-:W2:Y:S01]  /*24560*/  LDL.LU.64 R14, [R1+0x18f0] ;  /* 0x0018f000010e7983 */ /* 0x001ea20000300a00 */
[----:B------:R-:W4:Y:S02]  /*24570*/  LDL.LU.64 R12, [R1+0x18e8] ;  /* 0x0018e800010c7983 */ /* 0x000f240000300a00 */
[----:B---3--:R-:W-:Y:S02]  /*24580*/  IMAD.MOV.U32 R16, RZ, RZ, R29 ;  /* 0x000000ffff107224 */ /* 0x008fe400078e001d */
[----:B------:R-:W-:Y:S02]  /*24590*/  IMAD.MOV.U32 R17, RZ, RZ, R28 ;  /* 0x000000ffff117224 */ /* 0x000fe400078e001c */
[----:B------:R-:W-:-:S02]  /*245a0*/  IMAD.MOV.U32 R18, RZ, RZ, R2 ;  /* 0x000000ffff127224 */ /* 0x000fc400078e0002 */
[----:B------:R-:W-:Y:S01]  /*245b0*/  IMAD.MOV.U32 R19, RZ, RZ, R0 ;  /* 0x000000ffff137224 */ /* 0x000fe200078e0000 */
[----:B--2---:R0:W-:Y:S06]  /*245c0*/  STL.64 [R1+0x18c0], R14 ;  /* 0x0018c00e01007387 */ /* 0x0041ec0000100a00 */
[C---:B----4-:R-:W-:Y:S01]  /*245d0*/  HMMA.16816.F32.BF16 R16, R24.reuse, R12, R16 ;  /* 0x0000000c1810723c */ /* 0x050fe20000041810 */
[----:B------:R-:W2:Y:S02]  /*245e0*/  LDL.LU R12, [R1+0x7f0] ;  /* 0x0007f000010c7983 */ /* 0x000ea40000300800 */
[----:B------:R-:W2:Y:S01]  /*245f0*/  LDL.LU R13, [R1+0x7f4] ;  /* 0x0007f400010d7983 */ /* 0x000ea20000300800 */
[----:B0-----:R-:W3:Y:S01]  /*24600*/  LDL.LU R14, [R1+0x7f8] ;  /* 0x0007f800010e7983 */ /* 0x001ee20000300800 */
[----:B------:R-:W3:Y:S11]  /*24610*/  LDL.LU R15, [R1+0x7fc] ;  /* 0x0007fc00010f7983 */ /* 0x000ef60000300800 */
[----:B------:R-:W-:Y:S08]  /*24620*/  @!UPT UIADD3 URZ, URZ, URZ, URZ ;  /* 0x0000003f3f3ff290 */ /* 0x000ff0000fffe03f */
[----:B------:R-:W-:Y:S02]  /*24630*/  IMAD.MOV.U32 R0, RZ, RZ, R18 ;  /* 0x000000ffff007224 */ /* 0x000fe400078e0012 */
[----:B------:R-:W-:Y:S01]  /*24640*/  IMAD.MOV.U32 R2, RZ, RZ, R19 ;  /* 0x000000ffff027224 */ /* 0x000fe200078e0013 */
[----:B---3--:R0:W-:Y:S01]  /*24650*/  STL.64 [R1+0x18d0], R14 ;  /* 0x0018d00e01007387 */ /* 0x0081e20000100a00 */
[----:B--2---:R-:W-:Y:S02]  /*24660*/  STL.64 [R1+0x18c8], R12 ;  /* 0x0018c80c01007387 */ /* 0x004fe40000100a00 */
[----:B------:R-:W2:Y:S01]  /*24670*/  LDL.64 R18, [R1+0xf8] ;  /* 0x0000f80001127983 */ /* 0x000ea20000100a00 */
[C---:B------:R-:W-:Y:S01]  /*24680*/  HMMA.16816.F32.BF16 R4, R24.reuse, R20, R4 ;  /* 0x000000141804723c */ /* 0x040fe20000041804 */
[----:B------:R-:W-:Y:S02]  /*24690*/  IMAD.MOV.U32 R28, RZ, RZ, R16 ;  /* 0x000000ffff1c7224 */ /* 0x000fe400078e0010 */
[----:B------:R-:W-:Y:S01]  /*246a0*/  IMAD.MOV.U32 R29, RZ, RZ, R17 ;  /* 0x000000ffff1d7224 */ /* 0x000fe200078e0011 */
[----:B0-----:R-:W3:Y:S04]  /*246b0*/  LDL R14, [R1+0x118] ;  /* 0x00011800010e7983 */ /* 0x001ee80000100800 */
[----:B------:R-:W3:Y:S04]  /*246c0*/  LDL R15, [R1+0x11c] ;  /* 0x00011c00010f7983 */ /* 0x000ee80000100800 */
[----:B--2---:R0:W-:Y:S01]  /*246d0*/  STL.64 [R1+0x18d8], R18 ;  /* 0x0018d81201007387 */ /* 0x0041e20000100a00 */
[----:B------:R-:W3:Y:S02]  /*246e0*/  LDL.LU R16, [R1+0x870] ;  /* 0x0008700001107983 */ /* 0x000ee40000300800 */
[----:B------:R-:W3:Y:S01]  /*246f0*/  LDL.LU R17, [R1+0x874] ;  /* 0x0008740001117983 */ /* 0x000ee20000300800 */
[----:B0-----:R-:W3:Y:S01]  /*24700*/  LDL.LU R18, [R1+0x878] ;  /* 0x0008780001127983 */ /* 0x001ee20000300800 */
[----:B------:R-:W3:Y:S02]  /*24710*/  LDL.LU R19, [R1+0x87c] ;  /* 0x00087c0001137983 */ /* 0x000ee40000300800 */
[----:B------:R-:W-:Y:S02]  /*24720*/  STL [R1+0x1028], R2 ;  /* 0x0010280201007387 */ /* 0x000fe40000100800 */
[----:B------:R-:W-:Y:S01]  /*24730*/  STL [R1+0x1024], R0 ;  /* 0x0010240001007387 */ /* 0x000fe20000100800 */
[----:B------:R0:W-:Y:S04]  /*24740*/  STL [R1+0x1020], R29 ;  /* 0x0010201d01007387 */ /* 0x0001e80000100800 */
[----:B0-----:R-:W2:Y:S01]  /*24750*/  LDL R29, [R1+0x128] ;  /* 0x00012800011d7983 */ /* 0x001ea20000100800 */
[----:B------:R-:W-:Y:S02]  /*24760*/  STL [R1+0xfe0], R28 ;  /* 0x000fe01c01007387 */ /* 0x000fe40000100800 */
[----:B------:R0:W-:Y:S02]  /*24770*/  STL.64 [R1+0x6e0], R4 ;  /* 0x0006e00401007387 */ /* 0x0001e40000100a00 */
[----:B------:R-:W-:Y:S01]  /*24780*/  STL.64 [R1+0x6e8], R6 ;  /* 0x0006e80601007387 */ /* 0x000fe20000100a00 */
[----:B0-----:R-:W4:Y:S02]  /*24790*/  LDL.LU.64 R4, [R1+0x18e0] ;  /* 0x0018e00001047983 */ /* 0x001f240000300a00 */
[----:B----4-:R-:W-:Y:S02]  /*247a0*/  HMMA.16816.F32.BF16 R24, R24, R4, R8 ;  /* 0x000000041818723c */ /* 0x010fe40000041808 */
[----:B--2---:R-:W3:Y:S04]  /*247b0*/  LDSM.16.MT88.4 R4, [R29+0xc000] ;  /* 0x00c000001d04783b */ /* 0x004ee80000004200 */
[----:B------:R-:W0:Y:S11]  /*247c0*/  LDSM.16.MT88.4 R8, [R29+0xc080] ;  /* 0x00c080001d08783b */ /* 0x000e360000004200 */
[----:B------:R-:W-:Y:S06]  /*247d0*/  @!UPT UIADD3 URZ, URZ, URZ, URZ ;  /* 0x0000003f3f3ff290 */ /* 0x000fec000fffe03f */
[----:B------:R1:W-:Y:S01]  /*247e0*/  STL.64 [R1+0xfa0], R26 ;  /* 0x000fa01a01007387 */ /* 0x0003e20000100a00 */
[----:B------:R2:W-:Y:S03]  /*247f0*/  STL.64 [R1+0xf98], R24 ;  /* 0x000f981801007387 */ /* 0x0005e60000100a00 */
[----:B-1----:R-:W4:Y:S01]  /*24800*/  LDL.LU R26, [R1+0x58] ;  /* 0x00005800011a7983 */ /* 0x002f220000300800 */
[----:B------:R-:W4:Y:S01]  /*24810*/  LDL.LU R27, [R1+0x5c] ;  /* 0x00005c00011b7983 */ /* 0x000f220000300800 */
[C---:B---3--:R-:W-:Y:S02]  /*24820*/  HMMA.16816.F32.BF16 R12, R4.reuse, R14, R16 ;  /* 0x0000000e040c723c */ /* 0x048fe40000041810 */
[----:B----4-:R1:W-:Y:S01]  /*24830*/  STL.64 [R1+0x18b8], R26 ;  /* 0x0018b81a01007387 */ /* 0x0103e20000100a00 */
[----:B--2---:R-:W2:Y:S02]  /*24840*/  LDL.LU R24, [R1+0x730] ;  /* 0x0007300001187983 */ /* 0x004ea40000300800 */
[----:B------:R-:W2:Y:S01]  /*24850*/  LDL.LU R25, [R1+0x734] ;  /* 0x0007340001197983 */ /* 0x000ea20000300800 */
[----:B-1----:R-:W2:Y:S01]  /*24860*/  LDL.LU R26, [R1+0x738] ;  /* 0x00073800011a7983 */ /* 0x002ea20000300800 */
[----:B------:R-:W2:Y:S02]  /*24870*/  LDL.LU R27, [R1+0x73c] ;  /* 0x00073c00011b7983 */ /* 0x000ea40000300800 */
[----:B0-----:R0:W-:Y:S02]  /*24880*/  STL.64 [R1+0x17e8], R10 ;  /* 0x0017e80a01007387 */ /* 0x0011e40000100a00 */
[----:B------:R-:W-:Y:S01]  /*24890*/  STL.64 [R1+0x17e0], R8 ;  /* 0x0017e00801007387 */ /* 0x000fe20000100a00 */
[----:B0-----:R-:W3:Y:S01]  /*248a0*/  LDL.64 R10, [R1+0x108] ;  /* 0x00010800010a7983 */ /* 0x001ee20000100a00 */
[----:B------:R-:W-:Y:S02]  /*248b0*/  STL [R1+0x17b0], R29 ;  /* 0x0017b01d01007387 */ /* 0x000fe40000100800 */
[----:B------:R-:W2:Y:S08]  /*248c0*/  LDL.LU.64 R18, [R1+0x18d8] ;  /* 0x0018d80001127983 */ /* 0x000eb00000300a00 */
[----:B------:R-:W-:Y:S01]  /*248d0*/  STL.64 [R1+0x870], R12 ;  /* 0x0008700c01007387 */ /* 0x000fe20000100a00 */
[----:B------:R0:W-:Y:S04]  /*248e0*/  STL.64 [R1+0x878], R14 ;  /* 0x0008780e01007387 */ /* 0x0001e80000100a00 */
[----:B0-----:R-:W3:Y:S01]  /*248f0*/  LDL.LU.64 R14, [R1+0x18d0] ;  /* 0x0018d000010e7983 */ /* 0x001ee20000300a00 */
[----:B------:R-:W3:Y:S02]  /*24900*/  LDL.LU.64 R12, [R1+0x18c8] ;  /* 0x0018c800010c7983 */ /* 0x000ee40000300a00 */
[C---:B---3--:R-:W-:Y:S11]  /*24910*/  HMMA.16816.F32.BF16 R12, R4.reuse, R10, R12 ;  /* 0x0000000a040c723c */ /* 0x048ff6000004180c */
[----:B------:R-:W-:Y:S11]  /*24920*/  @!UPT UIADD3 URZ, URZ, URZ, URZ ;  /* 0x0000003f3f3ff290 */ /* 0x000ff6000fffe03f */
[----:B------:R-:W-:Y:S01]  /*24930*/  @!UPT UIADD3 URZ, URZ, URZ, URZ ;  /* 0x0000003f3f3ff290 */ /* 0x000fe2000fffe03f */
[----:B------:R-:W-:Y:S01]  /*24940*/  STL.64 [R1+0x8b0], R12 ;  /* 0x0008b00c01007387 */ /* 0x000fe20000100a00 */
[----:B------:R0:W-:Y:S03]  /*24950*/  STL.64 [R1+0x8b8], R14 ;  /* 0x0008b80e01007387 */ /* 0x0001e60000100a00 */
[----:B0-----:R-:W3:Y:S01]  /*24960*/  LDL.LU.64 R14, [R1+0x18c0] ;  /* 0x0018c000010e7983 */ /* 0x001ee20000300a00 */
[----:B------:R-:W-:Y:S02]  /*24970*/  IMAD.MOV.U32 R13, RZ, RZ, R10 ;  /* 0x000000ffff0d7224 */ /* 0x000fe400078e000a */
[----:B------:R-:W-:Y:S01]  /*24980*/  IMAD.MOV.U32 R12, RZ, RZ, R11 ;  /* 0x000000ffff0c7224 */ /* 0x000fe200078e000b */
[----:B---3--:R-:W-:Y:S04]  /*24990*/  STL.64 [R1+0x1818], R14 ;  /* 0x0018180e01007387 */ /* 0x008fe80000100a00 */
[----:B------:R0:W-:Y:S02]  /*249a0*/  STL.64 [R1+0x1810], R12 ;  /* 0x0018100c01007387 */ /* 0x0001e40000100a00 */
[----:B0-----:R-:W3:Y:S01]  /*249b0*/  LDL.LU R12, [R1+0x2f0] ;  /* 0x0002f000010c7983 */ /* 0x001ee20000300800 */
[----:B------:R-:W3:Y:S02]  /*249c0*/  LDL.LU R13, [R1+0x2f4] ;  /* 0x0002f400010d7983 */ /* 0x000ee40000300800 */
[----:B------:R-:W4:Y:S02]  /*249d0*/  LDL.LU R14, [R1+0x2f8] ;  /* 0x0002f800010e7983 */ /* 0x000f240000300800 */
[----:B------:R-:W4:Y:S02]  /*249e0*/  LDL.LU R15, [R1+0x2fc] ;  /* 0x0002fc00010f7983 */ /* 0x000f240000300800 */
[----:B----4-:R0:W-:Y:S01]  /*249f0*/  STL.64 [R1+0x1848], R14 ;  /* 0x0018480e01007387 */ /* 0x0101e20000100a00 */
[----:B---3--:R-:W-:Y:S03]  /*24a00*/  STL.64 [R1+0x1840], R12 ;  /* 0x0018400c01007387 */ /* 0x008fe60000100a00 */
[----:B0-----:R-:W3:Y:S04]  /*24a10*/  LDL R14, [R1+0x98] ;  /* 0x00009800010e7983 */ /* 0x001ee80000100800 */
[----:B------:R-:W3:Y:S01]  /*24a20*/  LDL R15, [R1+0x9c] ;  /* 0x00009c00010f7983 */ /* 0x000ee20000100800 */
[----:B--2---:R-:W-:Y:S03]  /*24a30*/  HMMA.16816.F32.BF16 R8, R4, R18, R24 ;  /* 0x000000120408723c */ /* 0x004fe60000041818 */
[----:B---3--:R0:W-:Y:S04]  /*24a40*/  STL.64 [R1+0x1858], R14 ;  /* 0x0018580e01007387 */ /* 0x0081e80000100a00 */
[----:B0-----:R-:W2:Y:S04]  /*24a50*/  LDL R14, [R1+0xa8] ;  /* 0x0000a800010e7983 */ /* 0x001ea80000100800 */
[----:B------:R-:W2:Y:S01]  /*24a60*/  LDL R15, [R1+0xac] ;  /* 0x0000ac00010f7983 */ /* 0x000ea20000100800 */
[----:B------:R-:W-:-:S02]  /*24a70*/  IMAD.MOV.U32 R21, RZ, RZ, R18 ;  /* 0x000000ffff157224 */ /* 0x000fc400078e0012 */
[----:B------:R-:W-:Y:S01]  /*24a80*/  IMAD.MOV.U32 R20, RZ, RZ, R19 ;  /* 0x000000ffff147224 */ /* 0x000fe200078e0013 */
[----:B--2---:R-:W-:Y:S08]  /*24a90*/  STL.64 [R1+0x1870], R14 ;  /* 0x0018700e01007387 */ /* 0x004ff00000100a00 */
[----:B------:R-:W-:Y:S02]  /*24aa0*/  STL.64 [R1+0x940], R8 ;  /* 0x0009400801007387 */ /* 0x000fe40000100a00 */
[----:B------:R-:W-:Y:S02]  /*24ab0*/  STL.64 [R1+0x948], R10 ;  /* 0x0009480a01007387 */ /* 0x000fe40000100a00 */
[----:B------:R-:W2:Y:S01]  /*24ac0*/  LDL.LU R16, [R1+0x4e0] ;  /* 0x0004e00001107983 */ /* 0x000ea20000300800 */
[----:B------:R-:W2:Y:S01]  /*24ad0*/  LDL.LU R17, [R1+0x4e4] ;  /* 0x0004e40001117983 */ /* 0x000ea20000300800 */
[----:B------:R-:W3:Y:S02]  /*24ae0*/  LDL.LU R18, [R1+0x4e8] ;  /* 0x0004e80001127983 */ /* 0x000ee40000300800 */
[----:B------:R-:W3:Y:S02]  /*24af0*/  LDL.LU R19, [R1+0x4ec] ;  /* 0x0004ec0001137983 */ /* 0x000ee40000300800 */
[----:B------:R-:W4:Y:S01]  /*24b00*/  LDL.LU R24, [R1+0x6a0] ;  /* 0x0006a00001187983 */ /* 0x000f220000300800 */
[----:B------:R-:W4:Y:S01]  /*24b10*/  LDL.LU R25, [R1+0x6a4] ;  /* 0x0006a40001197983 */ /* 0x000f220000300800 */
[----:B------:R-:W4:Y:S02]  /*24b20*/  LDL.LU R26, [R1+0x6a8] ;  /* 0x0006a800011a7983 */ /* 0x000f240000300800 */
[----:B------:R-:W4:Y:S01]  /*24b30*/  LDL.LU R27, [R1+0x6ac] ;  /* 0x0006ac00011b7983 */ /* 0x000f220000300800 */
[----:B---3--:R0:W-:Y:S01]  /*24b40*/  STL.64 [R1+0x1888], R18 ;  /* 0x0018881201007387 */ /* 0x0081e20000100a00 */
[----:B--2---:R-:W-:Y:S03]  /*24b50*/  STL.64 [R1+0x1880], R16 ;  /* 0x0018801001007387 */ /* 0x004fe60000100a00 */
[----:B0-----:R-:W2:Y:S04]  /*24b60*/  LDL.64 R18, [R1+0xc8] ;  /* 0x0000c80001127983 */ /* 0x001ea80000100a00 */
[----:B--2---:R0:W-:Y:S04]  /*24b70*/  STL.64 [R1+0x1898], R18 ;  /* 0x0018981201007387 */ /* 0x0041e80000100a00 */
[----:B0-----:R-:W2:Y:S04]  /*24b80*/  LDL.64 R18, [R1+0xd8] ;  /* 0x0000d80001127983 */ /* 0x001ea80000100a00 */
[----:B--2---:R0:W-:Y:S01]  /*24b90*/  STL.64 [R1+0x18b0], R18 ;  /* 0x0018b01201007387 */ /* 0x0041e20000100a00 */
[----:B------:R-:W2:Y:S03]  /*24ba0*/  LDL.64 R14, [R1+0xb8] ;  /* 0x0000b800010e7983 */ /* 0x000ea60000100a00 */
[----:B0-----:R-:W4:Y:S04]  /*24bb0*/  LDL.64 R18, [R1+0xe8] ;  /* 0x0000e80001127983 */ /* 0x001f280000100a00 */
[----:B--2---:R0:W-:Y:S01]  /*24bc0*/  STL.64 [R1+0x1890], R14 ;  /* 0x0018900e01007387 */ /* 0x0041e20000100a00 */
        /* <DEDUP_REMOVED lines=8> */
[----:B------:R-:W2:Y:S02]  /*24c50*/  LDL.LU R14, [R1+0x5f8] ;  /* 0x0005f800010e7983 */ /* 0x000ea40000300800 */
[----:B------:R-:W2:Y:S01]  /*24c60*/  LDL.LU R15, [R1+0x5fc] ;  /* 0x0005fc00010f7983 */ /* 0x000ea20000300800 */
[----:B------:R-:W3:Y:S01]  /*24c70*/  LDL.64 R10, [R1+0x78] ;  /* 0x00007800010a7983 */ /* 0x000ee20000100a00 */
[C---:B----4-:R-:W-:Y:S03]  /*24c80*/  HMMA.16816.F32.BF16 R24, R4.reuse, R18, R24 ;  /* 0x000000120418723c */ /* 0x050fe60000041818 */
[----:B---3--:R0:W-:Y:S01]  /*24c90*/  STL.64 [R1+0x1850], R10 ;  /* 0x0018500a01007387 */ /* 0x0081e20000100a00 */
[----:B------:R-:W3:Y:S02]  /*24ca0*/  LDL.LU R8, [R1+0x350] ;  /* 0x0003500001087983 */ /* 0x000ee40000300800 */
[----:B------:R-:W3:Y:S01]  /*24cb0*/  LDL.LU R9, [R1+0x354] ;  /* 0x0003540001097983 */ /* 0x000ee20000300800 */
[----:B0-----:R-:W4:Y:S01]  /*24cc0*/  LDL.LU R10, [R1+0x358] ;  /* 0x00035800010a7983 */ /* 0x001f220000300800 */
        /* <DEDUP_REMOVED lines=11> */
[----:B------:R-:W4:Y:S02]  /*24d80*/  LDL.LU R21, [R1+0x2d4] ;  /* 0x0002d40001157983 */ /* 0x000f240000300800 */
[----:B------:R-:W4:Y:S02]  /*24d90*/  LDL.LU R22, [R1+0x2d8] ;  /* 0x0002d80001167983 */ /* 0x000f240000300800 */
[----:B------:R-:W4:Y:S01]  /*24da0*/  LDL.LU R23, [R1+0x2dc] ;  /* 0x0002dc0001177983 */ /* 0x000f220000300800 */
[----:B------:R0:W-:Y:S01]  /*24db0*/  STL.64 [R1+0x9d0], R24 ;  /* 0x0009d01801007387 */ /* 0x0001e20000100a00 */
[----:B------:R1:W-:Y:S02]  /*24dc0*/  STL.64 [R1+0x9d8], R26 ;  /* 0x0009d81a01007387 */ /* 0x0003e40000100a00 */
[----:B0-----:R-:W-:Y:S01]  /*24dd0*/  IMAD.MOV.U32 R24, RZ, RZ, R18 ;  /* 0x000000ffff187224 */ /* 0x001fe200078e0012 */
[----:B-1----:R-:W2:Y:S01]  /*24de0*/  LDL.LU.64 R26, [R1+0x18b8] ;  /* 0x0018b800011a7983 */ /* 0x002ea20000300a00 */
[----:B------:R-:W2:Y:S03]  /*24df0*/  LDL.LU.64 R18, [R1+0x18b0] ;  /* 0x0018b00001127983 */ /* 0x000ea60000300a00 */
[----:B------:R-:W-:Y:S01]  /*24e00*/  STL [R1+0x17b4], R24 ;  /* 0x0017b41801007387 */ /* 0x000fe20000100800 */
        /* <DEDUP_REMOVED lines=18> */
[----:B------:R0:W-:Y:S01]  /*24f30*/  STL.64 [R1+0x1828], R26 ;  /* 0x0018281a01007387 */ /* 0x0001e20000100a00 */
[----:B------:R-:W-:Y:S04]  /*24f40*/  STL.64 [R1+0x1820], R24 ;  /* 0x0018201801007387 */ /* 0x000fe80000100a00 */
[----:B0-----:R-:W3:Y:S01]  /*24f50*/  LDL.64 R26, [R1+0x68] ;  /* 0x00006800011a7983 */ /* 0x001ee20000100a00 */
        /* <DEDUP_REMOVED lines=17> */
[----:B------:R-:W4:Y:S11]  /*25070*/  LDL.LU.64 R10, [R1+0x1850] ;  /* 0x00185000010a7983 */ /* 0x000f360000300a00 */
        /* <DEDUP_REMOVED lines=14> */
[----:B----4-:R-:W-:Y:S01]  /*25160*/  HMMA.16816.F32.BF16 R20, R4, R10, R20 ;  /* 0x0000000a0414723c */ /* 0x010fe20000041814 */
[----:B------:R-:W-:-:S02]  /*25170*/  IMAD.MOV.U32 R2, RZ, RZ, R10 ;  /* 0x000000ffff027224 */ /* 0x000fc400078e000a */
[----:B------:R-:W-:Y:S01]  /*25180*/  IMAD.MOV.U32 R0, RZ, RZ, R11 ;  /* 0x000000ffff007224 */ /* 0x000fe200078e000b */
[----:B---3--:R-:W-:Y:S01]  /*25190*/  STL.64 [R1+0x1838], R14 ;  /* 0x0018380e01007387 */ /* 0x008fe20000100a00 */
[----:B--2---:R0:W-:Y:S03]  /*251a0*/  STL.64 [R1+0x1830], R12 ;  /* 0x0018300c01007387 */ /* 0x0041e60000100a00 */
[----:B0-----:R-:W2:Y:S01]  /*251b0*/  LDL.LU R12, [R1+0x2c0] ;  /* 0x0002c000010c7983 */ /* 0x001ea20000300800 */
[----:B------:R-:W2:Y:S02]  /*251c0*/  LDL.LU R13, [R1+0x2c4] ;  /* 0x0002c400010d7983 */ /* 0x000ea40000300800 */
[----:B------:R-:W2:Y:S02]  /*251d0*/  LDL.LU R14, [R1+0x2c8] ;  /* 0x0002c800010e7983 */ /* 0x000ea40000300800 */
[----:B------:R-:W2:Y:S01]  /*251e0*/  LDL.LU R15, [R1+0x2cc] ;  /* 0x0002cc00010f7983 */ /* 0x000ea20000300800 */
[----:B------:R-:W-:Y:S09]  /*251f0*/  STL.64 [R1+0x1728], R18 ;  /* 0x0017281201007387 */ /* 0x000ff20000100a00 */
[----:B------:R0:W-:Y:S02]  /*25200*/  STL.64 [R1+0xb80], R20 ;  /* 0x000b801401007387 */ /* 0x0001e40000100a00 */
[----:B------:R1:W-:Y:S01]  /*25210*/  STL.64 [R1+0xb88], R22 ;  /* 0x000b881601007387 */ /* 0x0003e20000100a00 */
[----:B0-----:R-:W3:Y:S01]  /*25220*/  LDL.LU R20, [R1+0x2a0] ;  /* 0x0002a00001147983 */ /* 0x001ee20000300800 */
[----:B------:R-:W3:Y:S02]  /*25230*/  LDL.LU R21, [R1+0x2a4] ;  /* 0x0002a40001157983 */ /* 0x000ee40000300800 */
[----:B-1----:R-:W3:Y:S02]  /*25240*/  LDL.LU R22, [R1+0x2a8] ;  /* 0x0002a80001167983 */ /* 0x002ee40000300800 */
[----:B------:R-:W3:Y:S01]  /*25250*/  LDL.LU R23, [R1+0x2ac] ;  /* 0x0002ac0001177983 */ /* 0x000ee20000300800 */
[----:B------:R-:W4:Y:S01]  /*25260*/  LDL.64 R10, [R1+0x28] ;  /* 0x00002800010a7983 */ /* 0x000f220000100a00 */
[----:B------:R-:W-:-:S02]  /*25270*/  IMAD.MOV.U32 R19, RZ, RZ, R26 ;  /* 0x000000ffff137224 */ /* 0x000fc400078e001a */
[----:B------:R-:W-:Y:S01]  /*25280*/  IMAD.MOV.U32 R18, RZ, RZ, R27 ;  /* 0x000000ffff127224 */ /* 0x000fe200078e001b */
[C---:B--2---:R-:W-:Y:S01]  /*25290*/  HMMA.16816.F32.BF16 R12, R4.reuse, R26, R12 ;  /* 0x0000001a040c723c */ /* 0x044fe2000004180c */
[----:B----4-:R0:W-:Y:S01]  /*252a0*/  STL.64 [R1+0x17f8], R10 ;  /* 0x0017f80a01007387 */ /* 0x0101e20000100a00 */
[----:B------:R-:W2:Y:S02]  /*252b0*/  LDL.LU R8, [R1+0x290] ;  /* 0x0002900001087983 */ /* 0x000ea40000300800 */
[----:B------:R-:W2:Y:S01]  /*252c0*/  LDL.LU R9, [R1+0x294] ;  /* 0x0002940001097983 */ /* 0x000ea20000300800 */
[----:B0-----:R-:W2:Y:S01]  /*252d0*/  LDL.LU R10, [R1+0x298] ;  /* 0x00029800010a7983 */ /* 0x001ea20000300800 */
[----:B------:R-:W2:Y:S11]  /*252e0*/  LDL.LU R11, [R1+0x29c] ;  /* 0x00029c00010b7983 */ /* 0x000eb60000300800 */
[----:B------:R-:W-:Y:S06]  /*252f0*/  @!UPT UIADD3 URZ, URZ, URZ, URZ ;  /* 0x0000003f3f3ff290 */ /* 0x000fec000fffe03f */
[----:B------:R-:W-:Y:S02]  /*25300*/  STL.64 [R1+0xbd0], R12 ;  /* 0x000bd00c01007387 */ /* 0x000fe40000100a00 */
[----:B------:R0:W-:Y:S02]  /*25310*/  STL.64 [R1+0xbd8], R14 ;  /* 0x000bd80e01007387 */ /* 0x0001e40000100a00 */
[----:B0-----:R-:W4:Y:S01]  /*25320*/  LDL.LU.64 R14, [R1+0x1838] ;  /* 0x00183800010e7983 */ /* 0x001f220000300a00 */
[----:B------:R-:W4:Y:S02]  /*25330*/  LDL.LU.64 R12, [R1+0x1830] ;  /* 0x00183000010c7983 */ /* 0x000f240000300a00 */
[----:B------:R-:W4:Y:S02]  /*25340*/  LDL.LU.64 R26, [R1+0x1828] ;  /* 0x00182800011a7983 */ /* 0x000f240000300a00 */
[----:B------:R-:W2:Y:S01]  /*25350*/  LDL.LU.64 R24, [R1+0x1820] ;  /* 0x0018200001187983 */ /* 0x000ea20000300a00 */
[----:B------:R-:W-:Y:S01]  /*25360*/  STL.64 [R1+0x17c0], R18 ;  /* 0x0017c01201007387 */ /* 0x000fe20000100a00 */
[----:B------:R0:W-:Y:S03]  /*25370*/  STL.64 [R1+0x17b8], R16 ;  /* 0x0017b81001007387 */ /* 0x0001e60000100a00 */
[----:B0-----:R-:W2:Y:S01]  /*25380*/  LDL.LU R16, [R1+0x7a0] ;  /* 0x0007a00001107983 */ /* 0x001ea20000300800 */
[----:B------:R-:W2:Y:S02]  /*25390*/  LDL.LU R17, [R1+0x7a4] ;  /* 0x0007a40001117983 */ /* 0x000ea40000300800 */
[----:B------:R-:W2:Y:S02]  /*253a0*/  LDL.LU R18, [R1+0x7a8] ;  /* 0x0007a80001127983 */ /* 0x000ea40000300800 */
[----:B------:R-:W2:Y:S02]  /*253b0*/  LDL.LU R19, [R1+0x7ac] ;  /* 0x0007ac0001137983 */ /* 0x000ea40000300800 */
[----:B--2---:R0:W-:Y:S01]  /*253c0*/  STL.64 [R1+0x17d0], R18 ;  /* 0x0017d01201007387 */ /* 0x0041e20000100a00 */
[----:B------:R1:W-:Y:S03]  /*253d0*/  STL.64 [R1+0x17c8], R16 ;  /* 0x0017c81001007387 */ /* 0x0003e60000100a00 */
[----:B0-----:R-:W2:Y:S04]  /*253e0*/  LDL R18, [R1+0x118] ;  /* 0x0001180001127983 */ /* 0x001ea80000100800 */
[----:B------:R-:W2:Y:S01]  /*253f0*/  LDL R19, [R1+0x11c] ;  /* 0x00011c0001137983 */ /* 0x000ea20000100800 */
[C---:B----4-:R-:W-:Y:S03]  /*25400*/  HMMA.16816.F32.BF16 R12, R4.reuse, R26, R12 ;  /* 0x0000001a040c723c */ /* 0x050fe6000004180c */
[----:B--2---:R0:W-:Y:S01]  /*25410*/  STL.64 [R1+0x17f0], R18 ;  /* 0x0017f01201007387 */ /* 0x0041e20000100a00 */
[----:B-1----:R-:W2:Y:S02]  /*25420*/  LDL.LU R16, [R1+0x1d0] ;  /* 0x0001d00001107983 */ /* 0x002ea40000300800 */
[----:B------:R-:W2:Y:S01]  /*25430*/  LDL.LU R17, [R1+0x1d4] ;  /* 0x0001d40001117983 */ /* 0x000ea20000300800 */
[----:B0-----:R-:W2:Y:S01]  /*25440*/  LDL.LU R18, [R1+0x1d8] ;  /* 0x0001d80001127983 */ /* 0x001ea20000300800 */
[----:B------:R-:W2:Y:S11]  /*25450*/  LDL.LU R19, [R1+0x1dc] ;  /* 0x0001dc0001137983 */ /* 0x000eb60000300800 */
[----:B------:R-:W-:Y:S04]  /*25460*/  @!UPT UIADD3 URZ, URZ, URZ, URZ ;  /* 0x0000003f3f3ff290 */ /* 0x000fe8000fffe03f */
[----:B------:R-:W-:Y:S02]  /*25470*/  STL.64 [R1+0xc10], R12 ;  /* 0x000c100c01007387 */ /* 0x000fe40000100a00 */
[----:B------:R0:W-:Y:S02]  /*25480*/  STL.64 [R1+0xc18], R14 ;  /* 0x000c180e01007387 */ /* 0x0001e40000100a00 */
[----:B0-----:R-:W3:Y:S01]  /*25490*/  LDL.LU.64 R14, [R1+0x1818] ;  /* 0x00181800010e7983 */ /* 0x001ee20000300a00 */
[----:B------:R-:W4:Y:S02]  /*254a0*/  LDL.LU.64 R12, [R1+0x1810] ;  /* 0x00181000010c7983 */ /* 0x000f240000300a00 */
[----:B------:R-:W-:Y:S02]  /*254b0*/  STL.64 [R1+0x16f0], R26 ;  /* 0x0016f01a01007387 */ /* 0x000fe40000100a00 */
[----:B------:R0:W-:Y:S02]  /*254c0*/  STL.64 [R1+0x17d8], R24 ;  /* 0x0017d81801007387 */ /* 0x0001e40000100a00 */
[----:B0-----:R-:W2:Y:S01]  /*254d0*/  LDL.LU R24, [R1+0x830] ;  /* 0x0008300001187983 */ /* 0x001ea20000300800 */
[----:B------:R-:W2:Y:S02]  /*254e0*/  LDL.LU R25, [R1+0x834] ;  /* 0x0008340001197983 */ /* 0x000ea40000300800 */
[----:B------:R-:W2:Y:S02]  /*254f0*/  LDL.LU R26, [R1+0x838] ;  /* 0x00083800011a7983 */ /* 0x000ea40000300800 */
[----:B------:R-:W2:Y:S01]  /*25500*/  LDL.LU R27, [R1+0x83c] ;  /* 0x00083c00011b7983 */ /* 0x000ea20000300800 */
[C---:B---3--:R-:W-:Y:S11]  /*25510*/  HMMA.16816.F32.BF16 R20, R4.reuse, R14, R20 ;  /* 0x0000000e0414723c */ /* 0x048ff60000041814 */
[----:B------:R-:W-:Y:S11]  /*25520*/  @!UPT UIADD3 URZ, URZ, URZ, URZ ;  /* 0x0000003f3f3ff290 */ /* 0x000ff6000fffe03f */
[----:B------:R-:W-:Y:S01]  /*25530*/  @!UPT UIADD3 URZ, URZ, URZ, URZ ;  /* 0x0000003f3f3ff290 */ /* 0x000fe2000fffe03f */
[----:B------:R-:W-:Y:S01]  /*25540*/  STL.64 [R1+0xc00], R20 ;  /* 0x000c001401007387 */ /* 0x000fe20000100a00 */
[----:B------:R0:W-:Y:S03]  /*25550*/  STL.64 [R1+0xc08], R22 ;  /* 0x000c081601007387 */ /* 0x0001e60000100a00 */
[----:B0-----:R-:W3:Y:S01]  /*25560*/  LDL.LU.64 R22, [R1+0x1808] ;  /* 0x0018080001167983 */ /* 0x001ee20000300a00 */
[----:B------:R-:W2:Y:S02]  /*25570*/  LDL.LU.64 R20, [R1+0x1800] ;  /* 0x0018000001147983 */ /* 0x000ea40000300a00 */
[----:B------:R-:W-:Y:S01]  /*25580*/  STL.64 [R1+0x16e8], R14 ;  /* 0x0016e80e01007387 */ /* 0x000fe20000100a00 */
[C---:B---3--:R-:W-:Y:S11]  /*25590*/  HMMA.16816.F32.BF16 R8, R4.reuse, R22, R8 ;  /* 0x000000160408723c */ /* 0x048ff60000041808 */
[----:B------:R-:W-:Y:S11]  /*255a0*/  @!UPT UIADD3 URZ, URZ, URZ, URZ ;  /* 0x0000003f3f3ff290 */ /* 0x000ff6000fffe03f */
[----:B------:R-:W-:Y:S01]  /*255b0*/  @!UPT UIADD3 URZ, URZ, URZ, URZ ;  /* 0x0000003f3f3ff290 */ /* 0x000fe2000fffe03f */
[----:B------:R-:W-:Y:S01]  /*255c0*/  STL.64 [R1+0xbf0], R8 ;  /* 0x000bf00801007387 */ /* 0x000fe20000100a00 */
[----:B------:R0:W-:Y:S03]  /*255d0*/  STL.64 [R1+0xbf8], R10 ;  /* 0x000bf80a01007387 */ /* 0x0001e60000100a00 */
[----:B0-----:R-:W3:Y:S01]  /*255e0*/  LDL.LU.64 R10, [R1+0x17f8] ;  /* 0x0017f800010a7983 */ /* 0x001ee20000300a00 */
[----:B--2---:R-:W-:Y:S02]  /*255f0*/  IMAD.MOV.U32 R15, RZ, RZ, R20 ;  /* 0x000000ffff0f7224 */ /* 0x004fe400078e0014 */
[----:B------:R0:W-:Y:S02]  /*25600*/  STL.64 [R1+0x1730], R22 ;  /* 0x0017301601007387 */ /* 0x0001e40000100a00 */
[----:B------:R-:W-:Y:S01]  /*25610*/  IMAD.MOV.U32 R14, RZ, RZ, R21 ;  /* 0x000000ffff0e7224 */ /* 0x000fe200078e0015 */
[----:B------:R-:W2:Y:S01]  /*25620*/  LDL.LU R20, [R1+0x720] ;  /* 0x0007200001147983 */ /* 0x000ea20000300800 */
[----:B------:R-:W2:Y:S03]  /*25630*/  LDL.LU R21, [R1+0x724] ;  /* 0x0007240001157983 */ /* 0x000ea60000300800 */
[----:B0-----:R-:W2:Y:S01]  /*25640*/  LDL.LU R22, [R1+0x728] ;  /* 0x0007280001167983 */ /* 0x001ea20000300800 */
[----:B------:R-:W2:Y:S01]  /*25650*/  LDL.LU R23, [R1+0x72c] ;  /* 0x00072c0001177983 */ /* 0x000ea20000300800 */
[----:B---3--:R-:W-:Y:S02]  /*25660*/  HMMA.16816.F32.BF16 R4, R4, R10, R16 ;  /* 0x0000000a0404723c */ /* 0x008fe40000041810 */
[----:B------:R-:W3:Y:S05]  /*25670*/  LDL.LU.64 R18, [R1+0x17f0] ;  /* 0x0017f00001127983 */ /* 0x000eea0000300a00 */
[----:B------:R-:W-:-:S02]  /*25680*/  IMAD.MOV.U32 R17, RZ, RZ, R10 ;  /* 0x000000ffff117224 */ /* 0x000fc400078e000a */
[----:B------:R-:W-:Y:S11]  /*25690*/  IMAD.MOV.U32 R16, RZ, RZ, R11 ;  /* 0x000000ffff107224 */ /* 0x000ff600078e000b */
[----:B------:R-:W-:Y:S03]  /*256a0*/  @!UPT UIADD3 URZ, URZ, URZ, URZ ;  /* 0x0000003f3f3ff290 */ /* 0x000fe6000fffe03f */
[----:B------:R-:W-:Y:S01]  /*256b0*/  STL.64 [R1+0xbe0], R4 ;  /* 0x000be00401007387 */ /* 0x000fe20000100a00 */
[----:B------:R0:W-:Y:S02]  /*256c0*/  STL.64 [R1+0xbe8], R6 ;  /* 0x000be80601007387 */ /* 0x0001e40000100a00 */
[----:B------:R-:W3:Y:S02]  /*256d0*/  LDL.LU.64 R10, [R1+0x17e8] ;  /* 0x0017e800010a7983 */ /* 0x000ee40000300a00 */
[----:B------:R-:W3:Y:S02]  /*256e0*/  LDL.LU.64 R8, [R1+0x17e0] ;  /* 0x0017e00001087983 */ /* 0x000ee40000300a00 */
[----:B0-----:R-:W-:Y:S02]  /*256f0*/  IMAD.MOV.U32 R6, RZ, RZ, R17 ;  /* 0x000000ffff067224 */ /* 0x001fe400078e0011 */
[----:B------:R-:W-:-:S05]  /*25700*/  IMAD.MOV.U32 R7, RZ, RZ, R16 ;  /* 0x000000ffff077224 */ /* 0x000fca00078e0010 */
[----:B------:R-:W-:Y:S01]  /*25710*/  STL.64 [R1+0x16d0], R6 ;  /* 0x0016d00601007387 */ /* 0x000fe20000100a00 */
[C---:B---3--:R-:W-:Y:S03]  /*25720*/  HMMA.16816.F32.BF16 R16, R8.reuse, R18, R24 ;  /* 0x000000120810723c */ /* 0x048fe60000041818 */
[----:B------:R-:W3:Y:S11]  /*25730*/  LDL.LU.64 R24, [R1+0x17d8] ;  /* 0x0017d80001187983 */ /* 0x000ef60000300a00 */
[----:B------:R-:W-:Y:S09]  /*25740*/  @!UPT UIADD3 URZ, URZ, URZ, URZ ;  /* 0x0000003f3f3ff290 */ /* 0x000ff2000fffe03f */
[----:B------:R-:W-:Y:S01]  /*25750*/  STL.64 [R1+0x570], R16 ;  /* 0x0005701001007387 */ /* 0x000fe20000100a00 */
[----:B------:R0:W-:Y:S03]  /*25760*/  STL.64 [R1+0x578], R18 ;  /* 0x0005781201007387 */ /* 0x0001e60000100a00 */
[----:B0-----:R-:W3:Y:S01]  /*25770*/  LDL.LU.64 R18, [R1+0x17d0] ;  /* 0x0017d00001127983 */ /* 0x001ee20000300a00 */
[----:B------:R-:W3:Y:S02]  /*25780*/  LDL.LU.64 R16, [R1+0x17c8] ;  /* 0x0017c80001107983 */ /* 0x000ee40000300a00 */
[----:B----4-:R-:W-:Y:S02]  /*25790*/  IMAD.MOV.U32 R6, RZ, RZ, R13 ;  /* 0x000000ffff067224 */ /* 0x010fe400078e000d */
[----:B------:R-:W-:Y:S02]  /*257a0*/  IMAD.MOV.U32 R7, RZ, RZ, R12 ;  /* 0x000000ffff077224 */ /* 0x000fe400078e000c */
[C---:B--2---:R-:W-:Y:S08]  /*257b0*/  HMMA.16816.F32.BF16 R12, R8.reuse, R14, R20 ;  /* 0x0000000e080c723c */ /* 0x044ff00000041814 */
[----:B---3--:R-:W-:Y:S01]  /*257c0*/  HMMA.16816.F32.BF16 R4, R8, R6, R16 ;  /* 0x000000060804723c */ /* 0x008fe20000041810 */
[----:B------:R-:W2:Y:S01]  /*257d0*/  LDL.LU.64 R18, [R1+0x17c0] ;  /* 0x0017c00001127983 */ /* 0x000ea20000300a00 */
[----:B------:R-:W3:Y:S11]  /*257e0*/  LDL.LU.64 R16, [R1+0x17b8] ;  /* 0x0017b80001107983 */ /* 0x000ef60000300a00 */
[----:B------:R-:W-:Y:S10]  /*257f0*/  @!UPT UIADD3 URZ, URZ, URZ, URZ ;  /* 0x0000003f3f3ff290 */ /* 0x000ff4000fffe03f */
[----:B------:R0:W-:Y:S01]  /*25800*/  STL.64 [R1+0x730], R4 ;  /* 0x0007300401007387 */ /* 0x0001e20000100a00 */
[----:B------:R1:W-:Y:S03]  /*25810*/  STL.64 [R1+0x738], R6 ;  /* 0x0007380601007387 */ /* 0x0003e60000100a00 */
[----:B0-----:R-:W4:Y:S01]  /*25820*/  LDL.LU R4, [R1+0x1a0] ;  /* 0x0001a00001047983 */ /* 0x001f220000300800 */
[----:B------:R0:W-:Y:S02]  /*25830*/  STL.64 [R1+0x720], R12 ;  /* 0x0007200c01007387 */ /* 0x0001e40000100a00 */
[----:B------:R0:W-:Y:S02]  /*25840*/  STL.64 [R1+0x728], R14 ;  /* 0x0007280e01007387 */ /* 0x0001e40000100a00 */
[----:B------:R-:W4:Y:S01]  /*25850*/  LDL.LU R5, [R1+0x1a4] ;  /* 0x0001a40001057983 */ /* 0x000f220000300800 */
[----:B-1----:R-:W2:Y:S01]  /*25860*/  LDL.LU R6, [R1+0x1a8] ;  /* 0x0001a80001067983 */ /* 0x002ea20000300800 */
[----:B------:R-:W2:Y:S03]  /*25870*/  LDL.LU R7, [R1+0x1ac] ;  /* 0x0001ac0001077983 */ /* 0x000ea60000300800 */
[----:B0-----:R-:W2:Y:S01]  /*25880*/  LDL.LU R12, [R1+0x1c0] ;  /* 0x0001c000010c7983 */ /* 0x001ea20000300800 */
[----:B------:R-:W2:Y:S02]  /*25890*/  LDL.LU R13, [R1+0x1c4] ;  /* 0x0001c400010d7983 */ /* 0x000ea40000300800 */
[----:B------:R-:W2:Y:S02]  /*258a0*/  LDL.LU R14, [R1+0x1c8] ;  /* 0x0001c800010e7983 */ /* 0x000ea40000300800 */
[----:B------:R-:W2:Y:S02]  /*258b0*/  LDL.LU R15, [R1+0x1cc] ;  /* 0x0001cc00010f7983 */ /* 0x000ea40000300800 */
[----:B--2---:R-:W-:Y:S01]  /*258c0*/  STL.64 [R1+0x1700], R14 ;  /* 0x0017000e01007387 */ /* 0x004fe20000100a00 */
[----:B------:R-:W-:Y:S02]  /*258d0*/  STL.64 [R1+0x16f8], R12 ;  /* 0x0016f80c01007387 */ /* 0x000fe40000100a00 */
[----:B------:R-:W2:Y:S02]  /*258e0*/  LDL.LU R20, [R1+0x340] ;  /* 0x0003400001147983 */ /* 0x000ea40000300800 */
[----:B------:R-:W2:Y:S01]  /*258f0*/  LDL.LU R21, [R1+0x344] ;  /* 0x0003440001157983 */ /* 0x000ea20000300800 */
[----:B------:R-:W2:Y:S01]  /*25900*/  LDL.LU R22, [R1+0x348] ;  /* 0x0003480001167983 */ /* 0x000ea20000300800 */
[----:B------:R-:W2:Y:S03]  /*25910*/  LDL.LU R23, [R1+0x34c] ;  /* 0x00034c0001177983 */ /* 0x000ea60000300800 */
[----:B--2---:R0:W-:Y:S01]  /*25920*/  STL.64 [R1+0x1740], R22 ;  /* 0x0017401601007387 */ /* 0x0041e20000100a00 */
[----:B------:R-:W-:Y:S03]  /*25930*/  STL.64 [R1+0x1738], R20 ;  /* 0x0017381401007387 */ /* 0x000fe60000100a00 */
[----:B0-----:R-:W2:Y:S01]  /*25940*/  LDL.64 R22, [R1+0xa8] ;  /* 0x0000a80001167983 */ /* 0x001ea20000100a00 */
[----:B------:R-:W-:-:S02]  /*25950*/  IMAD.MOV.U32 R26, RZ, RZ, R19 ;  /* 0x000000ffff1a7224 */ /* 0x000fc400078e0013 */
[----:B------:R-:W-:Y:S01]  /*25960*/  IMAD.MOV.U32 R27, RZ, RZ, R18 ;  /* 0x000000ffff1b7224 */ /* 0x000fe200078e0012 */
[----:B--2---:R3:W-:Y:S02]  /*25970*/  STL.64 [R1+0x1750], R22 ;  /* 0x0017501601007387 */ /* 0x0047e40000100a00 */
[----:B---3--:R-:W-:Y:S02]  /*25980*/  IMAD.MOV.U32 R22, RZ, RZ, R17 ;  /* 0x000000ffff167224 */ /* 0x008fe400078e0011 */
[----:B------:R-:W-:-:S05]  /*25990*/  IMAD.MOV.U32 R23, RZ, RZ, R16 ;  /* 0x000000ffff177224 */ /* 0x000fca00078e0010 */
[----:B------:R-:W-:Y:S01]  /*259a0*/  STL.64 [R1+0x1768], R22 ;  /* 0x0017681601007387 */ /* 0x000fe20000100a00 */
[----:B------:R-:W2:Y:S03]  /*259b0*/  LDL.64 R18, [R1+0x98] ;  /* 0x0000980001127983 */ /* 0x000ea60000100a00 */
[----:B--2---:R0:W-:Y:S01]  /*259c0*/  STL.64 [R1+0x1748], R18 ;  /* 0x0017481201007387 */ /* 0x0041e20000100a00 */
[----:B------:R-:W2:Y:S02]  /*259d0*/  LDL.LU R16, [R1+0x460] ;  /* 0x0004600001107983 */ /* 0x000ea40000300800 */
[----:B------:R-:W2:Y:S01]  /*259e0*/  LDL.LU R17, [R1+0x464] ;  /* 0x0004640001117983 */ /* 0x000ea20000300800 */
[----:B0-----:R-:W3:Y:S01]  /*259f0*/  LDL.LU R18, [R1+0x468] ;  /* 0x0004680001127983 */ /* 0x001ee20000300800 */
[----:B------:R-:W3:Y:S02]  /*25a00*/  LDL.LU R19, [R1+0x46c] ;  /* 0x00046c0001137983 */ /* 0x000ee40000300800 */
[----:B------:R-:W-:-:S02]  /*25a10*/  IMAD.MOV.U32 R22, RZ, RZ, R24 ;  /* 0x000000ffff167224 */ /* 0x000fc400078e0018 */
[----:B------:R-:W-:Y:S01]  /*25a20*/  IMAD.MOV.U32 R23, RZ, RZ, R29 ;  /* 0x000000ffff177224 */ /* 0x000fe200078e001d */
[----:B------:R-:W4:Y:S01]  /*25a30*/  LDL.LU R24, [R1+0x17b4] ;  /* 0x0017b40001187983 */ /* 0x000f220000300800 */
[----:B------:R-:W4:Y:S03]  /*25a40*/  LDL.LU R29, [R1+0x17b0] ;  /* 0x0017b000011d7983 */ /* 0x000f260000300800 */
[----:B------:R-:W-:Y:S04]  /*25a50*/  STL.64 [R1+0x1780], R22 ;  /* 0x0017801601007387 */ /* 0x000fe80000100a00 */
[----:B---3--:R-:W-:Y:S01]  /*25a60*/  STL.64 [R1+0x1760], R18 ;  /* 0x0017601201007387 */ /* 0x008fe20000100a00 */
[----:B--2---:R0:W-:Y:S03]  /*25a70*/  STL.64 [R1+0x1758], R16 ;  /* 0x0017581001007387 */ /* 0x0041e60000100a00 */
[----:B0-----:R-:W2:Y:S01]  /*25a80*/  LDL.LU R16, [R1+0x4d0] ;  /* 0x0004d00001107983 */ /* 0x001ea20000300800 */
[----:B------:R-:W2:Y:S02]  /*25a90*/  LDL.LU R17, [R1+0x4d4] ;  /* 0x0004d40001117983 */ /* 0x000ea40000300800 */
[----:B------:R-:W3:Y:S02]  /*25aa0*/  LDL.LU R18, [R1+0x4d8] ;  /* 0x0004d80001127983 */ /* 0x000ee40000300800 */
[----:B------:R-:W3:Y:S02]  /*25ab0*/  LDL.LU R19, [R1+0x4dc] ;  /* 0x0004dc0001137983 */ /* 0x000ee40000300800 */
[----:B------:R-:W-:-:S02]  /*25ac0*/  IMAD.MOV.U32 R22, RZ, RZ, R28 ;  /* 0x000000ffff167224 */ /* 0x000fc400078e001c */
[----:B------:R-:W-:-:S05]  /*25ad0*/  IMAD.MOV.U32 R23, RZ, RZ, R25 ;  /* 0x000000ffff177224 */ /* 0x000fca00078e0019 */
[----:B------:R-:W-:Y:S04]  /*25ae0*/  STL.64 [R1+0x1798], R22 ;  /* 0x0017981601007387 */ /* 0x000fe80000100a00 */
        /* <DEDUP_REMOVED lines=10> */
[----:B------:R-:W3:Y:S02]  /*25b90*/  LDL.LU R18, [R1+0x5e8] ;  /* 0x0005e80001127983 */ /* 0x000ee40000300800 */
[----:B------:R-:W3:Y:S02]  /*25ba0*/  LDL.LU R19, [R1+0x5ec] ;  /* 0x0005ec0001137983 */ /* 0x000ee40000300800 */
        /* <DEDUP_REMOVED lines=9> */
[----:B------:R-:W3:Y:S02]  /*25c40*/  LDL.LU R13, [R1+0x274] ;  /* 0x00027400010d7983 */ /* 0x000ee40000300800 */
[----:B------:R-:W4:Y:S01]  /*25c50*/  LDL.LU R14, [R1+0x278] ;  /* 0x00027800010e7983 */ /* 0x000f220000300800 */
[----:B------:R-:W4:Y:S01]  /*25c60*/  LDL.LU R15, [R1+0x27c] ;  /* 0x00027c00010f7983 */ /* 0x000f220000300800 */
[----:B------:R-:W-:-:S02]  /*25c70*/  IMAD.MOV.U32 R23, RZ, RZ, R3 ;  /* 0x000000ffff177224 */ /* 0x000fc400078e0003 */
[----:B0-----:R-:W-:Y:S02]  /*25c80*/  IMAD.MOV.U32 R26, RZ, RZ, R2 ;  /* 0x000000ffff1a7224 */ /* 0x001fe400078e0002 */
[----:B------:R-:W-:-:S03]  /*25c90*/  IMAD.MOV.U32 R27, RZ, RZ, R0 ;  /* 0x000000ffff1b7224 */ /* 0x000fc600078e0000 */
[C---:B--2---:R-:W-:Y:S01]  /*25ca0*/  HMMA.16816.F32.BF16 R20, R8.reuse, R22, R16 ;  /* 0x000000160814723c */ /* 0x044fe20000041810 */
[----:B----4-:R-:W-:Y:S01]  /*25cb0*/  STL.64 [R1+0x1718], R14 ;  /* 0x0017180e01007387 */ /* 0x010fe20000100a00 */
[----:B---3--:R-:W-:Y:S02]  /*25cc0*/  STL.64 [R1+0x1710], R12 ;  /* 0x0017100c01007387 */ /* 0x008fe40000100a00 */
[----:B------:R0:W-:Y:S02]  /*25cd0*/  STL.64 [R1+0x1720], R26 ;  /* 0x0017201a01007387 */ /* 0x0001e40000100a00 */
[----:B------:R-:W2:Y:S01]  /*25ce0*/  LDL.LU R24, [R1+0x2e0] ;  /* 0x0002e00001187983 */ /* 0x000ea20000300800 */
[----:B------:R-:W2:Y:S04]  /*25cf0*/  LDL.LU R25, [R1+0x2e4] ;  /* 0x0002e40001197983 */ /* 0x000ea80000300800 */
[----:B0-----:R-:W2:Y:S01]  /*25d00*/  LDL.LU R26, [R1+0x2e8] ;  /* 0x0002e800011a7983 */ /* 0x001ea20000300800 */
[----:B------:R-:W2:Y:S02]  /*25d10*/  LDL.LU R27, [R1+0x2ec] ;  /* 0x0002ec00011b7983 */ /* 0x000ea40000300800 */
[----:B------:R-:W3:Y:S02]  /*25d20*/  LDL.LU R12, [R1+0x280] ;  /* 0x00028000010c7983 */ /* 0x000ee40000300800 */
[----:B------:R-:W3:Y:S01]  /*25d30*/  LDL.LU R13, [R1+0x284] ;  /* 0x00028400010d7983 */ /* 0x000ee20000300800 */
[----:B------:R-:W3:Y:S01]  /*25d40*/  LDL.LU R14, [R1+0x288] ;  /* 0x00028800010e7983 */ /* 0x000ee20000300800 */
[----:B------:R-:W3:Y:S02]  /*25d50*/  LDL.LU R15, [R1+0x28c] ;  /* 0x00028c00010f7983 */ /* 0x000ee40000300800 */
[----:B------:R-:W-:Y:S02]  /*25d60*/  STL.64 [R1+0x16e0], R6 ;  /* 0x0016e00601007387 */ /* 0x000fe40000100a00 */
[----:B------:R0:W-:Y:S02]  /*25d70*/  STL.64 [R1+0x16d8], R4 ;  /* 0x0016d80401007387 */ /* 0x0001e40000100a00 */
[----:B0-----:R-:W4:Y:S01]  /*25d80*/  LDL.LU R4, [R1+0x1b0] ;  /* 0x0001b00001047983 */ /* 0x001f220000300800 */
[----:B------:R-:W4:Y:S02]  /*25d90*/  LDL.LU R5, [R1+0x1b4] ;  /* 0x0001b40001057983 */ /* 0x000f240000300800 */
[----:B------:R-:W4:Y:S02]  /*25da0*/  LDL.LU R6, [R1+0x1b8] ;  /* 0x0001b80001067983 */ /* 0x000f240000300800 */
[----:B------:R-:W4:Y:S01]  /*25db0*/  LDL.LU R7, [R1+0x1bc] ;  /* 0x0001bc0001077983 */ /* 0x000f220000300800 */
[----:B------:R-:W2:Y:S01]  /*25dc0*/  LDL.LU.64 R18, [R1+0x17a8] ;  /* 0x0017a80001127983 */ /* 0x000ea20000300a00 */
[----:B------:R-:W2:Y:S02]  /*25dd0*/  LDL.LU.64 R16, [R1+0x17a0] ;  /* 0x0017a00001107983 */ /* 0x000ea40000300a00 */
[----:B------:R-:W-:Y:S02]  /*25de0*/  STL.64 [R1+0x690], R20 ;  /* 0x0006901401007387 */ /* 0x000fe40000100a00 */
[----:B------:R0:W-:Y:S02]  /*25df0*/  STL.64 [R1+0x698], R22 ;  /* 0x0006981601007387 */ /* 0x0001e40000100a00 */
        /* <DEDUP_REMOVED lines=22> */
[C---:B--2---:R-:W-:Y:S01]  /*25f60*/  HMMA.16816.F32.BF16 R16, R8.reuse, R22, R16 ;  /* 0x000000160810723c */ /* 0x044fe20000041810 */
        /* <DEDUP_REMOVED lines=8> */
[C---:B--2---:R-:W-:Y:S01]  /*25ff0*/  HMMA.16816.F32.BF16 R20, R8.reuse, R18, R20 ;  /* 0x000000120814723c */ /* 0x044fe20000041814 */
[----:B------:R-:W-:Y:S11]  /*26000*/  IMAD.MOV.U32 R3, RZ, RZ, R19 ;  /* 0x000000ffff037224 */ /* 0x000ff600078e0013 */
[----:B------:R-:W-:Y:S11]  /*26010*/  @!UPT UIADD3 URZ, URZ, URZ, URZ ;  /* 0x0000003f3f3ff290 */ /* 0x000ff6000fffe03f */
[----:B------:R0:W-:Y:S01]  /*26020*/  STL.64 [R1+0xa80], R20 ;  /* 0x000a801401007387 */ /* 0x0001e20000100a00 */
[----:B------:R1:W-:Y:S02]  /*26030*/  STL.64 [R1+0xa88], R22 ;  /* 0x000a881601007387 */ /* 0x0003e40000100a00 */
[----:B0-----:R-:W-:Y:S01]  /*26040*/  IMAD.MOV.U32 R21, RZ, RZ, R18 ;  /* 0x000000ffff157224 */ /* 0x001fe200078e0012 */
[----:B-1----:R-:W2:Y:S01]  /*26050*/  LDL.LU.64 R22, [R1+0x1730] ;  /* 0x0017300001167983 */ /* 0x002ea20000300a00 */
        /* <DEDUP_REMOVED lines=11> */
[----:B------:R-:W2:Y:S03]  /*26110*/  LDL.LU R19, [R1+0x7ec] ;  /* 0x0007ec0001137983 */ /* 0x000ea60000300800 */
[----:B--2---:R0:W-:Y:S01]  /*26120*/  STL.64 [R1+0x16c0], R18 ;  /* 0x0016c01201007387 */ /* 0x0041e20000100a00 */
[----:B------:R1:W-:Y:S03]  /*26130*/  STL.64 [R1+0x16b8], R16 ;  /* 0x0016b81001007387 */ /* 0x0003e60000100a00 */
[----:B0-----:R-:W2:Y:S01]  /*26140*/  LDL.64 R18, [R1+0x118] ;  /* 0x0001180001127983 */ /* 0x001ea20000100a00 */
[C---:B---3--:R-:W-:Y:S03]  /*26150*/  HMMA.16816.F32.BF16 R24, R8.reuse, R26, R12 ;  /* 0x0000001a0818723c */ /* 0x048fe6000004180c */
[----:B--2---:R0:W-:Y:S01]  /*26160*/  STL.64 [R1+0x16c8], R18 ;  /* 0x0016c81201007387 */ /* 0x0041e20000100a00 */
[----:B-1----:R-:W2:Y:S02]  /*26170*/  LDL.LU R16, [R1+0x10] ;  /* 0x0000100001107983 */ /* 0x002ea40000300800 */
[----:B------:R-:W2:Y:S01]  /*26180*/  LDL.LU R17, [R1+0x14] ;  /* 0x0000140001117983 */ /* 0x000ea20000300800 */
[----:B0-----:R-:W2:Y:S01]  /*26190*/  LDL.LU R18, [R1+0x18] ;  /* 0x0000180001127983 */ /* 0x001ea20000300800 */
[----:B------:R-:W2:Y:S02]  /*261a0*/  LDL.LU R19, [R1+0x1c] ;  /* 0x00001c0001137983 */ /* 0x000ea40000300800 */
[----:B------:R-:W3:Y:S02]  /*261b0*/  LDL.LU.64 R14, [R1+0x1718] ;  /* 0x00171800010e7983 */ /* 0x000ee40000300a00 */
[----:B------:R-:W3:Y:S11]  /*261c0*/  LDL.LU.64 R12, [R1+0x1710] ;  /* 0x00171000010c7983 */ /* 0x000ef60000300a00 */
        /* <DEDUP_REMOVED lines=15> */
[----:B0-----:R-:W4:Y:S01]  /*262c0*/  LDL.LU.64 R14, [R1+0x16e8] ;  /* 0x0016e800010e7983 */ /* 0x001f220000300a00 */
[----:B------:R0:W-:Y:S03]  /*262d0*/  STL.64 [R1+0x15e0], R26 ;  /* 0x0015e01a01007387 */ /* 0x0001e60000100a00 */
[----:B0-----:R-:W3:Y:S01]  /*262e0*/  LDL.64 R26, [R1+0x108] ;  /* 0x00010800011a7983 */ /* 0x001ee20000100a00 */
[C---:B----4-:R-:W-:Y:S11]  /*262f0*/  HMMA.16816.F32.BF16 R4, R8.reuse, R14, R4 ;  /* 0x0000000e0804723c */ /* 0x050ff60000041804 */
[----:B------:R-:W-:Y:S11]  /*26300*/  @!UPT UIADD3 URZ, URZ, URZ, URZ ;  /* 0x0000003f3f3ff290 */ /* 0x000ff6000fffe03f */
[----:B------:R-:W-:Y:S01]  /*26310*/  @!UPT UIADD3 URZ, URZ, URZ, URZ ;  /* 0x0000003f3f3ff290 */ /* 0x000fe2000fffe03f */
[----:B------:R-:W-:Y:S01]  /*26320*/  STL.64 [R1+0xbb0], R4 ;  /* 0x000bb00401007387 */ /* 0x000fe20000100a00 */
[----:B------:R0:W-:Y:S03]  /*26330*/  STL.64 [R1+0xbb8], R6 ;  /* 0x000bb80601007387 */ /* 0x0001e60000100a00 */
[----:B0-----:R-:W4:Y:S01]  /*26340*/  LDL.LU.64 R6, [R1+0x16e0] ;  /* 0x0016e00001067983 */ /* 0x001f220000300a00 */
[----:B------:R-:W4:Y:S02]  /*26350*/  LDL.LU.64 R4, [R1+0x16d8] ;  /* 0x0016d80001047983 */ /* 0x000f240000300a00 */
[C---:B----4-:R-:W-:Y:S11]  /*26360*/  HMMA.16816.F32.BF16 R4, R8.reuse, R22, R4 ;  /* 0x000000160804723c */ /* 0x050ff60000041804 */
[----:B------:R-:W-:Y:S11]  /*26370*/  @!UPT UIADD3 URZ, URZ, URZ, URZ ;  /* 0x0000003f3f3ff290 */ /* 0x000ff6000fffe03f */
[----:B------:R-:W-:Y:S01]  /*26380*/  @!UPT UIADD3 URZ, URZ, URZ, URZ ;  /* 0x0000003f3f3ff290 */ /* 0x000fe2000fffe03f */
[----:B------:R-:W-:Y:S01]  /*26390*/  STL.64 [R1+0xba0], R4 ;  /* 0x000ba00401007387 */ /* 0x000fe20000100a00 */
[----:B------:R0:W-:Y:S03]  /*263a0*/  STL.64 [R1+0xba8], R6 ;  /* 0x000ba80601007387 */ /* 0x0001e60000100a00 */
[----:B0-----:R-:W2:Y:S01]  /*263b0*/  LDL.LU.64 R6, [R1+0x16d0] ;  /* 0x0016d00001067983 */ /* 0x001ea20000300a00 */
[----:B------:R-:W-:Y:S01]  /*263c0*/  STL.64 [R1+0x15d0], R22 ;  /* 0x0015d01601007387 */ /* 0x000fe20000100a00 */
[----:B--2---:R-:W-:Y:S02]  /*263d0*/  HMMA.16816.F32.BF16 R8, R8, R6, R16 ;  /* 0x000000060808723c */ /* 0x004fe40000041810 */
[----:B------:R-:W2:Y:S04]  /*263e0*/  LDL.LU.64 R18, [R1+0x16c8] ;  /* 0x0016c80001127983 */ /* 0x000ea80000300a00 */
[----:B------:R-:W-:Y:S11]  /*263f0*/  LDSM.16.MT88.4 R4, [R29+0xc100] ;  /* 0x00c100001d04783b */ /* 0x000ff60000004200 */
[----:B------:R-:W-:Y:S06]  /*26400*/  @!UPT UIADD3 URZ, URZ, URZ, URZ ;  /* 0x0000003f3f3ff290 */ /* 0x000fec000fffe03f */
[----:B------:R-:W-:Y:S01]  /*26410*/  STL.64 [R1+0xb90], R8 ;  /* 0x000b900801007387 */ /* 0x000fe20000100a00 */
[----:B------:R-:W-:Y:S02]  /*26420*/  STL.64 [R1+0xb98], R10 ;  /* 0x000b980a01007387 */ /* 0x000fe40000100a00 */
[----:B------:R-:W0:Y:S02]  /*26430*/  LDSM.16.MT88.4 R8, [R29+0xc180] ;  /* 0x00c180001d08783b */ /* 0x000e240000004200 */
[----:B0-----:R-:W-:Y:S02]  /*26440*/  STL.64 [R1+0x15b0], R10 ;  /* 0x0015b00a01007387 */ /* 0x001fe40000100a00 */
[----:B------:R0:W-:Y:S02]  /*26450*/  STL.64 [R1+0x15a8], R8 ;  /* 0x0015a80801007387 */ /* 0x0001e40000100a00 */
[----:B0-----:R-:W2:Y:S01]  /*26460*/  LDL.LU R8, [R1+0x860] ;  /* 0x0008600001087983 */ /* 0x001ea20000300800 */
[----:B------:R-:W2:Y:S02]  /*26470*/  LDL.LU R9, [R1+0x864] ;  /* 0x0008640001097983 */ /* 0x000ea40000300800 */
[----:B------:R-:W2:Y:S02]  /*26480*/  LDL.LU R10, [R1+0x868] ;  /* 0x00086800010a7983 */ /* 0x000ea40000300800 */
[----:B------:R-:W2:Y:S02]  /*26490*/  LDL.LU R11, [R1+0x86c] ;  /* 0x00086c00010b7983 */ /* 0x000ea40000300800 */
[C---:B--2---:R-:W-:Y:S11]  /*264a0*/  HMMA.16816.F32.BF16 R8, R4.reuse, R18, R8 ;  /* 0x000000120408723c */ /* 0x044ff60000041808 */
[----:B------:R-:W-:Y:S11]  /*264b0*/  @!UPT UIADD3 URZ, URZ, URZ, URZ ;  /* 0x0000003f3f3ff290 */ /* 0x000ff6000fffe03f */
[----:B------:R-:W-:Y:S01]  /*264c0*/  @!UPT UIADD3 URZ, URZ, URZ, URZ ;  /* 0x0000003f3f3ff290 */ /* 0x000fe2000fffe03f */
[----:B------:R-:W-:Y:S01]  /*264d0*/  STL.64 [R1+0x2f0], R8 ;  /* 0x0002f00801007387 */ /* 0x000fe20000100a00 */
[----:B------:R0:W-:Y:S02]  /*264e0*/  STL.64 [R1+0x2f8], R10 ;  /* 0x0002f80a01007387 */ /* 0x0001e40000100a00 */
[----:B0-----:R-:W-:Y:S02]  /*264f0*/  IMAD.MOV.U32 R11, RZ, RZ, R18 ;  /* 0x000000ffff0b7224 */ /* 0x001fe400078e0012 */
[----:B------:R-:W-:Y:S02]  /*26500*/  IMAD.MOV.U32 R10, RZ, RZ, R19 ;  /* 0x000000ffff0a7224 */ /* 0x000fe400078e0013 */
[----:B------:R-:W2:Y:S01]  /*26510*/  LDL.LU.64 R18, [R1+0x16c0] ;  /* 0x0016c00001127983 */ /* 0x000ea20000300a00 */
[----:B------:R-:W2:Y:S02]  /*26520*/  LDL.LU.64 R16, [R1+0x16b8] ;  /* 0x0016b80001107983 */ /* 0x000ea40000300a00 */
[----:B------:R0:W-:Y:S02]  /*26530*/  STL.64 [R1+0x1680], R10 ;  /* 0x0016800a01007387 */ /* 0x0001e40000100a00 */
[----:B---3--:R-:W-:Y:S01]  /*26540*/  IMAD.MOV.U32 R13, RZ, RZ, R27 ;  /* 0x000000ffff0d7224 */ /* 0x008fe200078e001b */
[----:B0-----:R-:W3:Y:S01]  /*26550*/  LDL.64 R10, [R1+0xf8] ;  /* 0x0000f800010a7983 */ /* 0x001ee20000100a00 */
[----:B--2---:R-:W-:Y:S11]  /*26560*/  HMMA.16816.F32.BF16 R16, R4, R26, R16 ;  /* 0x0000001a0410723c */ /* 0x004ff60000041810 */
[----:B------:R-:W-:Y:S11]  /*26570*/  @!UPT UIADD3 URZ, URZ, URZ, URZ ;  /* 0x0000003f3f3ff290 */ /* 0x000ff6000fffe03f */
[----:B------:R-:W-:Y:S01]  /*26580*/  @!UPT UIADD3 URZ, URZ, URZ, URZ ;  /* 0x0000003f3f3ff290 */ /* 0x000fe2000fffe03f */
[----:B------:R-:W-:Y:S01]  /*26590*/  STL.64 [R1+0x350], R16 ;  /* 0x0003501001007387 */ /* 0x000fe20000100a00 */
[----:B------:R0:W-:Y:S03]  /*265a0*/  STL.64 [R1+0x358], R18 ;  /* 0x0003581201007387 */ /* 0x0001e60000100a00 */
[----:B0-----:R-:W2:Y:S01]  /*265b0*/  LDL.LU.64 R18, [R1+0x16b0] ;  /* 0x0016b00001127983 */ /* 0x001ea20000300a00 */
[----:B------:R-:W-:Y:S02]  /*265c0*/  STL.64 [R1+0x15f0], R14 ;  /* 0x0015f00e01007387 */ /* 0x000fe40000100a00 */
[----:B------:R0:W-:Y:S02]  /*265d0*/  STL [R1+0x15e8], R13 ;  /* 0x0015e80d01007387 */ /* 0x0001e40000100800 */
[----:B------:R-:W4:Y:S01]  /*265e0*/  LDL.LU R12, [R1+0x320] ;  /* 0x00032000010c7983 */ /* 0x000f220000300800 */
[----:B0-----:R-:W4:Y:S01]  /*265f0*/  LDL.LU R13, [R1+0x324] ;  /* 0x00032400010d7983 */ /* 0x001f220000300800 */
[----:B------:R-:W2:Y:S02]  /*26600*/  LDL.LU R14, [R1+0x328] ;  /* 0x00032800010e7983 */ /* 0x000ea40000300800 */
[----:B------:R-:W2:Y:S02]  /*26610*/  LDL.LU R15, [R1+0x32c] ;  /* 0x00032c00010f7983 */ /* 0x000ea40000300800 */
[----:B--2---:R0:W-:Y:S01]  /*26620*/  STL.64 [R1+0x1600], R14 ;  /* 0x0016000e01007387 */ /* 0x0041e20000100a00 */
[----:B----4-:R1:W-:Y:S03]  /*26630*/  STL.64 [R1+0x15f8], R12 ;  /* 0x0015f80c01007387 */ /* 0x0103e60000100a00 */
[----:B0-----:R-:W2:Y:S01]  /*26640*/  LDL.64 R14, [R1+0x78] ;  /* 0x00007800010e7983 */ /* 0x001ea20000100a00 */
[----:B------:R-:W-:-:S03]  /*26650*/  IMAD.MOV.U32 R16, RZ, RZ, R26 ;  /* 0x000000ffff107224 */ /* 0x000fc600078e001a */
[----:B--2---:R0:W-:Y:S01]  /*26660*/  STL.64 [R1+0x1668], R14 ;  /* 0x0016680e01007387 */ /* 0x0041e20000100a00 */
[----:B-1----:R-:W2:Y:S02]  /*26670*/  LDL.LU R12, [R1+0x760] ;  /* 0x00076000010c7983 */ /* 0x002ea40000300800 */
[----:B------:R-:W2:Y:S01]  /*26680*/  LDL.LU R13, [R1+0x764] ;  /* 0x00076400010d7983 */ /* 0x000ea20000300800 */
[----:B0-----:R-:W2:Y:S01]  /*26690*/  LDL.LU R14, [R1+0x768] ;  /* 0x00076800010e7983 */ /* 0x001ea20000300800 */
[----:B------:R-:W2:Y:S02]  /*266a0*/  LDL.LU R15, [R1+0x76c] ;  /* 0x00076c00010f7983 */ /* 0x000ea40000300800 */
[----:B------:R-:W4:Y:S02]  /*266b0*/  LDL.64 R26, [R1+0x68] ;  /* 0x00006800011a7983 */ /* 0x000f240000100a00 */
[----:B---3--:R-:W-:Y:S02]  /*266c0*/  IMAD.MOV.U32 R17, RZ, RZ, R11 ;  /* 0x000000ffff117224 */ /* 0x008fe400078e000b */
[----:B------:R-:W-:Y:S01]  /*266d0*/  IMAD.MOV.U32 R20, RZ, RZ, R10 ;  /* 0x000000ffff147224 */ /* 0x000fe200078e000a */
[----:B--2---:R-:W-:Y:S01]  /*266e0*/  HMMA.16816.F32.BF16 R12, R4, R10, R12 ;  /* 0x0000000a040c723c */ /* 0x004fe2000004180c */
[----:B----4-:R-:W-:Y:S11]  /*266f0*/  STL.64 [R1+0x16a8], R26 ;  /* 0x0016a81a01007387 */ /* 0x010ff60000100a00 */
[----:B------:R-:W-:Y:S11]  /*26700*/  @!UPT UIADD3 URZ, URZ, URZ, URZ ;  /* 0x0000003f3f3ff290 */ /* 0x000ff6000fffe03f */
[----:B------:R-:W-:Y:S01]  /*26710*/  STL.64 [R1+0x470], R12 ;  /* 0x0004700c01007387 */ /* 0x000fe20000100a00 */
[----:B------:R-:W-:Y:S02]  /*26720*/  STL.64 [R1+0x478], R14 ;  /* 0x0004780e01007387 */ /* 0x000fe40000100a00 */
[----:B------:R0:W-:Y:S02]  /*26730*/  STL.64 [R1+0x1630], R18 ;  /* 0x0016301201007387 */ /* 0x0001e40000100a00 */
[----:B------:R-:W-:Y:S02]  /*26740*/  STL.64 [R1+0x1628], R16 ;  /* 0x0016281001007387 */ /* 0x000fe40000100a00 */
[----:B0-----:R-:W-:Y:S02]  /*26750*/  IMAD.MOV.U32 R18, RZ, RZ, R21 ;  /* 0x000000ffff127224 */ /* 0x001fe400078e0015 */
[----:B------:R-:W-:-:S05]  /*26760*/  IMAD.MOV.U32 R19, RZ, RZ, R3 ;  /* 0x000000ffff137224 */ /* 0x000fca00078e0003 */
[----:B------:R-:W-:Y:S01]  /*26770*/  STL.64 [R1+0x1648], R18 ;  /* 0x0016481201007387 */ /* 0x000fe20000100a00 */
[----:B------:R0:W-:Y:S03]  /*26780*/  STL [R1+0x15d8], R20 ;  /* 0x0015d81401007387 */ /* 0x0001e60000100800 */
[----:B0-----:R-:W2:Y:S01]  /*26790*/  LDL.LU R20, [R1+0x260] ;  /* 0x0002600001147983 */ /* 0x001ea20000300800 */
[----:B------:R-:W2:Y:S02]  /*267a0*/  LDL.LU R21, [R1+0x264] ;  /* 0x0002640001157983 */ /* 0x000ea40000300800 */
[----:B------:R-:W3:Y:S02]  /*267b0*/  LDL.LU R22, [R1+0x268] ;  /* 0x0002680001167983 */ /* 0x000ee40000300800 */
[----:B------:R-:W3:Y:S01]  /*267c0*/  LDL.LU R23, [R1+0x26c] ;  /* 0x00026c0001177983 */ /* 0x000ee20000300800 */
[----:B------:R-:W4:Y:S01]  /*267d0*/  LDL.LU R12, [R1+0x520] ;  /* 0x00052000010c7983 */ /* 0x000f220000300800 */
[----:B------:R-:W4:Y:S02]  /*267e0*/  LDL.LU R13, [R1+0x524] ;  /* 0x00052400010d7983 */ /* 0x000f240000300800 */
[----:B------:R-:W2:Y:S02]  /*267f0*/  LDL.LU R14, [R1+0x528] ;  /* 0x00052800010e7983 */ /* 0x000ea40000300800 */
[----:B------:R-:W2:Y:S01]  /*26800*/  LDL.LU R15, [R1+0x52c] ;  /* 0x00052c00010f7983 */ /* 0x000ea20000300800 */
[----:B------:R-:W2:Y:S01]  /*26810*/  LDL.LU R8, [R1+0x5c0] ;  /* 0x0005c00001087983 */ /* 0x000ea20000300800 */
[----:B------:R-:W2:Y:S02]  /*26820*/  LDL.LU R9, [R1+0x5c4] ;  /* 0x0005c40001097983 */ /* 0x000ea40000300800 */
[----:B------:R-:W2:Y:S02]  /*26830*/  LDL.LU R10, [R1+0x5c8] ;  /* 0x0005c800010a7983 */ /* 0x000ea40000300800 */
[----:B------:R-:W2:Y:S01]  /*26840*/  LDL.LU R11, [R1+0x5cc] ;  /* 0x0005cc00010b7983 */ /* 0x000ea20000300800 */
[----:B------:R-:W3:Y:S01]  /*26850*/  LDL.LU R24, [R1+0x6d0] ;  /* 0x0006d00001187983 */ /* 0x000ee20000300800 */
[----:B------:R-:W3:Y:S02]  /*26860*/  LDL.LU R25, [R1+0x6d4] ;  /* 0x0006d40001197983 */ /* 0x000ee40000300800 */
[----:B------:R-:W3:Y:S02]  /*26870*/  LDL.LU R26, [R1+0x6d8] ;  /* 0x0006d800011a7983 */ /* 0x000ee40000300800 */
[----:B------:R-:W3:Y:S01]  /*26880*/  LDL.LU R27, [R1+0x6dc] ;  /* 0x0006dc00011b7983 */ /* 0x000ee20000300800 */
[----:B--2---:R0:W-:Y:S01]  /*26890*/  STL.64 [R1+0x1690], R10 ;  /* 0x0016900a01007387 */ /* 0x0041e20000100a00 */
[----:B------:R-:W-:Y:S03]  /*268a0*/  STL.64 [R1+0x1688], R8 ;  /* 0x0016880801007387 */ /* 0x000fe60000100a00 */
[----:B0-----:R-:W2:Y:S04]  /*268b0*/  LDL.64 R10, [R1+0xd8] ;  /* 0x0000d800010a7983 */ /* 0x001ea80000100a00 */
[----:B--2---:R0:W-:Y:S04]  /*268c0*/  STL.64 [R1+0x16a0], R10 ;  /* 0x0016a00a01007387 */ /* 0x0041e80000100a00 */
[----:B0-----:R-:W2:Y:S01]  /*268d0*/  LDL.64 R10, [R1+0xe8] ;  /* 0x0000e800010a7983 */ /* 0x001ea20000100a00 */
[----:B------:R0:W-:Y:S02]  /*268e0*/  STL.64 [R1+0x1678], R14 ;  /* 0x0016780e01007387 */ /* 0x0001e40000100a00 */
[----:B----4-:R1:W-:Y:S01]  /*268f0*/  STL.64 [R1+0x1670], R12 ;  /* 0x0016700c01007387 */ /* 0x0103e20000100a00 */
[----:B0-----:R-:W4:Y:S01]  /*26900*/  LDL.64 R14, [R1+0xc8] ;  /* 0x0000c800010e7983 */ /* 0x001f220000100a00 */
[----:B------:R-:W-:-:S02]  /*26910*/  IMAD.MOV.U32 R18, RZ, RZ, R2 ;  /* 0x000000ffff127224 */ /* 0x000fc400078e0002 */
[----:B------:R-:W-:Y:S01]  /*26920*/  IMAD.MOV.U32 R19, RZ, RZ, R0 ;  /* 0x000000ffff137224 */ /* 0x000fe200078e0000 */
[----:B----4-:R0:W-:Y:S01]  /*26930*/  STL.64 [R1+0x1698], R14 ;  /* 0x0016980e01007387 */ /* 0x0101e20000100a00 */
[----:B-1----:R-:W4:Y:S02]  /*26940*/  LDL.LU R12, [R1+0x650] ;  /* 0x00065000010c7983 */ /* 0x002f240000300800 */
[----:B------:R-:W4:Y:S01]  /*26950*/  LDL.LU R13, [R1+0x654] ;  /* 0x00065400010d7983 */ /* 0x000f220000300800 */
[----:B0-----:R-:W4:Y:S01]  /*26960*/  LDL.LU R14, [R1+0x658] ;  /* 0x00065800010e7983 */ /* 0x001f220000300800 */
[----:B------:R-:W4:Y:S02]  /*26970*/  LDL.LU R15, [R1+0x65c] ;  /* 0x00065c00010f7983 */ /* 0x000f240000300800 */
[----:B------:R0:W-:Y:S02]  /*26980*/  STL.64 [R1+0x1660], R18 ;  /* 0x0016601201007387 */ /* 0x0001e40000100a00 */
[----:B0-----:R-:W2:Y:S01]  /*26990*/  LDL.64 R18, [R1+0xb8] ;  /* 0x0000b80001127983 */ /* 0x001ea20000100a00 */
[----:B---3--:R-:W-:Y:S02]  /*269a0*/  STL.64 [R1+0x1610], R22 ;  /* 0x0016101601007387 */ /* 0x008fe40000100a00 */
[----:B------:R0:W-:Y:S02]  /*269b0*/  STL.64 [R1+0x1608], R20 ;  /* 0x0016081401007387 */ /* 0x0001e40000100a00 */
[----:B0-----:R-:W3:Y:S01]  /*269c0*/  LDL.LU R20, [R1+0x330] ;  /* 0x0003300001147983 */ /* 0x001ee20000300800 */
[----:B------:R-:W3:Y:S02]  /*269d0*/  LDL.LU R21, [R1+0x334] ;  /* 0x0003340001157983 */ /* 0x000ee40000300800 */
[----:B------:R-:W2:Y:S02]  /*269e0*/  LDL.LU R22, [R1+0x338] ;  /* 0x0003380001167983 */ /* 0x000ea40000300800 */
[----:B------:R-:W2:Y:S02]  /*269f0*/  LDL.LU R23, [R1+0x33c] ;  /* 0x00033c0001177983 */ /* 0x000ea40000300800 */
[----:B--2---:R-:W-:Y:S01]  /*26a00*/  STL.64 [R1+0x1620], R22 ;  /* 0x0016201601007387 */ /* 0x004fe20000100a00 */
[----:B---3--:R0:W-:Y:S03]  /*26a10*/  STL.64 [R1+0x1618], R20 ;  /* 0x0016181401007387 */ /* 0x0081e60000100a00 */
[----:B0-----:R-:W2:Y:S01]  /*26a20*/  LDL.LU R20, [R1+0x370] ;  /* 0x0003700001147983 */ /* 0x001ea20000300800 */
[----:B------:R-:W2:Y:S02]  /*26a30*/  LDL.LU R21, [R1+0x374] ;  /* 0x0003740001157983 */ /* 0x000ea40000300800 */
[----:B------:R-:W3:Y:S02]  /*26a40*/  LDL.LU R22, [R1+0x378] ;  /* 0x0003780001167983 */ /* 0x000ee40000300800 */
[----:B------:R-:W3:Y:S01]  /*26a50*/  LDL.LU R23, [R1+0x37c] ;  /* 0x00037c0001177983 */ /* 0x000ee20000300800 */
[C---:B------:R-:W-:Y:S01]  /*26a60*/  HMMA.16816.F32.BF16 R24, R4.reuse, R10, R24 ;  /* 0x0000000a0418723c */ /* 0x040fe20000041818 */
[----:B---3--:R-:W-:Y:S01]  /*26a70*/  STL.64 [R1+0x1640], R22 ;  /* 0x0016401601007387 */ /* 0x008fe20000100a00 */
[----:B--2---:R0:W-:Y:S03]  /*26a80*/  STL.64 [R1+0x1638], R20 ;  /* 0x0016381401007387 */ /* 0x0041e60000100a00 */
[----:B0-----:R-:W2:Y:S01]  /*26a90*/  LDL.LU R20, [R1+0x3d0] ;  /* 0x0003d00001147983 */ /* 0x001ea20000300800 */
[----:B------:R-:W2:Y:S02]  /*26aa0*/  LDL.LU R21, [R1+0x3d4] ;  /* 0x0003d40001157983 */ /* 0x000ea40000300800 */
[----:B------:R-:W3:Y:S02]  /*26ab0*/  LDL.LU R22, [R1+0x3d8] ;  /* 0x0003d80001167983 */ /* 0x000ee40000300800 */
[----:B------:R-:W3:Y:S02]  /*26ac0*/  LDL.LU R23, [R1+0x3dc] ;  /* 0x0003dc0001177983 */ /* 0x000ee40000300800 */
[----:B------:R-:W-:Y:S01]  /*26ad0*/  IMAD.MOV.U32 R3, RZ, RZ, R11 ;  /* 0x000000ffff037224 */ /* 0x000fe200078e000b */
        /* <DEDUP_REMOVED lines=8> */
[----:B0-----:R-:W-:Y:S01]  /*26b60*/  IMAD.MOV.U32 R24, RZ, RZ, R10 ;  /* 0x000000ffff187224 */ /* 0x001fe200078e000a */
[----:B-1----:R-:W3:Y:S01]  /*26b70*/  LDL.LU.64 R26, [R1+0x16a8] ;  /* 0x0016a800011a7983 */ /* 0x002ee20000300a00 */
[----:B------:R-:W4:Y:S02]  /*26b80*/  LDL.LU.64 R10, [R1+0x16a0] ;  /* 0x0016a000010a7983 */ /* 0x000f240000300a00 */
[----:B----4-:R-:W-:Y:S01]  /*26b90*/  HMMA.16816.F32.BF16 R12, R4, R10, R12 ;  /* 0x0000000a040c723c */ /* 0x010fe2000004180c */
[----:B------:R-:W-:-:S02]  /*26ba0*/  IMAD.MOV.U32 R2, RZ, RZ, R10 ;  /* 0x000000ffff027224 */ /* 0x000fc400078e000a */
[----:B------:R-:W-:Y:S11]  /*26bb0*/  IMAD.MOV.U32 R0, RZ, RZ, R11 ;  /* 0x000000ffff007224 */ /* 0x000ff600078e000b */
[----:B------:R-:W-:Y:S09]  /*26bc0*/  @!UPT UIADD3 URZ, URZ, URZ, URZ ;  /* 0x0000003f3f3ff290 */ /* 0x000ff2000fffe03f */
[----:B------:R-:W-:Y:S01]  /*26bd0*/  STL.64 [R1+0x6a0], R12 ;  /* 0x0006a00c01007387 */ /* 0x000fe20000100a00 */
[----:B------:R0:W-:Y:S03]  /*26be0*/  STL.64 [R1+0x6a8], R14 ;  /* 0x0006a80e01007387 */ /* 0x0001e60000100a00 */
[----:B0-----:R-:W4:Y:S01]  /*26bf0*/  LDL.LU.64 R14, [R1+0x1698] ;  /* 0x00169800010e7983 */ /* 0x001f220000300a00 */
[----:B------:R-:W4:Y:S02]  /*26c00*/  LDL.LU.64 R10, [R1+0x1690] ;  /* 0x00169000010a7983 */ /* 0x000f240000300a00 */
[----:B------:R-:W4:Y:S02]  /*26c10*/  LDL.LU.64 R8, [R1+0x1688] ;  /* 0x0016880001087983 */ /* 0x000f240000300a00 */
        /* <DEDUP_REMOVED lines=33> */
[----:B------:R-:W3:Y:S01]  /*26e30*/  LDL.LU.64 R16, [R1+0x1628] ;  /* 0x0016280001107983 */ /* 0x000ee20000300a00 */
        /* <DEDUP_REMOVED lines=10> */
[----:B------:R0:W-:Y:S02]  /*26ee0*/  STL.64 [R1+0x1530], R18 ;  /* 0x0015301201007387 */ /* 0x0001e40000100a00 */
[----:B0-----:R-:W-:Y:S02]  /*26ef0*/  IMAD.MOV.U32 R18, RZ, RZ, R2 ;  /* 0x000000ffff127224 */ /* 0x001fe400078e0002 */
[----:B------:R-:W-:Y:S02]  /*26f00*/  IMAD.MOV.U32 R19, RZ, RZ, R0 ;  /* 0x000000ffff137224 */ /* 0x000fe400078e0000 */
[----:B------:R-:W-:-:S03]  /*26f10*/  IMAD.MOV.U32 R2, RZ, RZ, R14 ;  /* 0x000000ffff027224 */ /* 0x000fc600078e000e */
[----:B------:R-:W-:Y:S01]  /*26f20*/  STL.64 [R1+0x1548], R18 ;  /* 0x0015481201007387 */ /* 0x000fe20000100a00 */
        /* <DEDUP_REMOVED lines=10> */
[----:B------:R-:W-:-:S02]  /*26fd0*/  IMAD.MOV.U32 R18, RZ, RZ, R24 ;  /* 0x000000ffff127224 */ /* 0x000fc400078e0018 */
[----:B------:R-:W-:Y:S02]  /*26fe0*/  IMAD.MOV.U32 R19, RZ, RZ, R3 ;  /* 0x000000ffff137224 */ /* 0x000fe400078e0003 */
[----:B---3--:R-:W-:-:S03]  /*26ff0*/  IMAD.MOV.U32 R3, RZ, RZ, R27 ;  /* 0x000000ffff037224 */ /* 0x008fc600078e001b */
[----:B------:R-:W-:Y:S01]  /*27000*/  STL.64 [R1+0x1560], R18 ;  /* 0x0015601201007387 */ /* 0x000fe20000100a00 */
[C---:B--2---:R-:W-:Y:S11]  /*27010*/  HMMA.16816.F32.BF16 R12, R4.reuse, R26, R12 ;  /* 0x0000001a040c723c */ /* 0x044ff6000004180c */
[----:B------:R-:W-:Y:S11]  /*27020*/  @!UPT UIADD3 URZ, URZ, URZ, URZ ;  /* 0x0000003f3f3ff290 */ /* 0x000ff6000fffe03f */
[----:B------:R-:W-:Y:S01]  /*27030*/  @!UPT UIADD3 URZ, URZ, URZ, URZ ;  /* 0x0000003f3f3ff290 */ /* 0x000fe2000fffe03f */
[----:B------:R0:W-:Y:S01]  /*27040*/  STL.64 [R1+0xa90], R12 ;  /* 0x000a900c01007387 */ /* 0x0001e20000100a00 */
[----:B------:R1:W-:Y:S02]  /*27050*/  STL.64 [R1+0xa98], R14 ;  /* 0x000a980e01007387 */ /* 0x0003e40000100a00 */
[----:B0-----:R-:W-:Y:S01]  /*27060*/  IMAD.MOV.U32 R12, RZ, RZ, R26 ;  /* 0x000000ffff0c7224 */ /* 0x001fe200078e001a */
[----:B-1----:R-:W2:Y:S01]  /*27070*/  LDL.LU.64 R14, [R1+0x15f0] ;  /* 0x0015f000010e7983 */ /* 0x002ea20000300a00 */
[----:B------:R-:W3:Y:S02]  /*27080*/  LDL.LU R13, [R1+0x15e8] ;  /* 0x0015e800010d7983 */ /* 0x000ee40000300800 */
[----:B------:R-:W2:Y:S02]  /*27090*/  LDL.LU.64 R26, [R1+0x15e0] ;  /* 0x0015e000011a7983 */ /* 0x000ea40000300a00 */
[----:B--2---:R-:W-:Y:S11]  /*270a0*/  HMMA.16816.F32.BF16 R20, R4, R26, R20 ;  /* 0x0000001a0414723c */ /* 0x004ff60000041814 */
[----:B------:R-:W-:Y:S11]  /*270b0*/  @!UPT UIADD3 URZ, URZ, URZ, URZ ;  /* 0x0000003f3f3ff290 */ /* 0x000ff6000fffe03f */
[----:B------:R-:W-:Y:S01]  /*270c0*/  @!UPT UIADD3 URZ, URZ, URZ, URZ ;  /* 0x0000003f3f3ff290 */ /* 0x000fe2000fffe03f */
[----:B------:R0:W-:Y:S01]  /*270d0*/  STL.64 [R1+0xb60], R20 ;  /* 0x000b601401007387 */ /* 0x0001e20000100a00 */
[----:B------:R-:W-:Y:S03]  /*270e0*/  STL.64 [R1+0xb68], R22 ;  /* 0x000b681601007387 */ /* 0x000fe60000100a00 */
[----:B0-----:R-:W2:Y:S01]  /*270f0*/  LDL.LU R20, [R1+0x15d8] ;  /* 0x0015d80001147983 */ /* 0x001ea20000300800 */
[----:B------:R-:W-:Y:S02]  /*27100*/  IMAD.MOV.U32 R19, RZ, RZ, R17 ;  /* 0x000000ffff137224 */ /* 0x000fe400078e0011 */
[----:B--2---:R-:W-:-:S05]  /*27110*/  IMAD.MOV.U32 R18, RZ, RZ, R20 ;  /* 0x000000ffff127224 */ /* 0x004fca00078e0014 */
[----:B------:R-:W-:Y:S01]  /*27120*/  STL.64 [R1+0x1578], R18 ;  /* 0x0015781201007387 */ /* 0x000fe20000100a00 */
[----:B------:R0:W-:Y:S02]  /*27130*/  STL.64 [R1+0x14c8], R26 ;  /* 0x0014c81a01007387 */ /* 0x0001e40000100a00 */
[----:B------:R-:W2:Y:S02]  /*27140*/  LDL.LU R24, [R1+0x510] ;  /* 0x0005100001187983 */ /* 0x000ea40000300800 */
[----:B------:R-:W2:Y:S01]  /*27150*/  LDL.LU R25, [R1+0x514] ;  /* 0x0005140001197983 */ /* 0x000ea20000300800 */
[----:B0-----:R-:W2:Y:S01]  /*27160*/  LDL.LU R26, [R1+0x518] ;  /* 0x00051800011a7983 */ /* 0x001ea20000300800 */
[----:B------:R-:W2:Y:S02]  /*27170*/  LDL.LU R27, [R1+0x51c] ;  /* 0x00051c00011b7983 */ /* 0x000ea40000300800 */
[----:B------:R-:W-:Y:S02]  /*27180*/  IMAD.MOV.U32 R18, RZ, RZ, R16 ;  /* 0x000000ffff127224 */ /* 0x000fe400078e0010 */
[----:B---3--:R-:W-:-:S05]  /*27190*/  IMAD.MOV.U32 R19, RZ, RZ, R13 ;  /* 0x000000ffff137224 */ /* 0x008fca00078e000d */
[----:B------:R4:W-:Y:S02]  /*271a0*/  STL.64 [R1+0x1590], R18 ;  /* 0x0015901201007387 */ /* 0x0009e40000100a00 */
[----:B----4-:R-:W-:Y:S02]  /*271b0*/  IMAD.MOV.U32 R18, RZ, RZ, R11 ;  /* 0x000000ffff127224 */ /* 0x010fe400078e000b */
[----:B------:R-:W-:Y:S01]  /*271c0*/  IMAD.MOV.U32 R19, RZ, RZ, R10 ;  /* 0x000000ffff137224 */ /* 0x000fe200078e000a */
[----:B--2---:R-:W-:Y:S01]  /*271d0*/  STL.64 [R1+0x1540], R26 ;  /* 0x0015401a01007387 */ /* 0x004fe20000100a00 */
[----:B------:R0:W-:Y:S03]  /*271e0*/  STL.64 [R1+0x1538], R24 ;  /* 0x0015381801007387 */ /* 0x0001e60000100a00 */
[----:B0-----:R-:W2:Y:S01]  /*271f0*/  LDL.LU R24, [R1+0x620] ;  /* 0x0006200001187983 */ /* 0x001ea20000300800 */
[----:B------:R-:W2:Y:S02]  /*27200*/  LDL.LU R25, [R1+0x624] ;  /* 0x0006240001197983 */ /* 0x000ea40000300800 */
[----:B------:R-:W3:Y:S02]  /*27210*/  LDL.LU R26, [R1+0x628] ;  /* 0x00062800011a7983 */ /* 0x000ee40000300800 */
[----:B------:R-:W3:Y:S01]  /*27220*/  LDL.LU R27, [R1+0x62c] ;  /* 0x00062c00011b7983 */ /* 0x000ee20000300800 */
[----:B------:R0:W-:Y:S01]  /*27230*/  STL.64 [R1+0x15b8], R18 ;  /* 0x0015b81201007387 */ /* 0x0001e20000100a00 */
[----:B------:R-:W4:Y:S02]  /*27240*/  LDL.LU R16, [R1+0x190] ;  /* 0x0001900001107983 */ /* 0x000f240000300800 */
[----:B------:R-:W4:Y:S01]  /*27250*/  LDL.LU R17, [R1+0x194] ;  /* 0x0001940001117983 */ /* 0x000f220000300800 */
[----:B0-----:R-:W2:Y:S01]  /*27260*/  LDL.LU R18, [R1+0x198] ;  /* 0x0001980001127983 */ /* 0x001ea20000300800 */
[----:B------:R-:W2:Y:S02]  /*27270*/  LDL.LU R19, [R1+0x19c] ;  /* 0x00019c0001137983 */ /* 0x000ea40000300800 */
[----:B------:R-:W3:Y:S02]  /*27280*/  LDL.LU R20, [R1+0x250] ;  /* 0x0002500001147983 */ /* 0x000ee40000300800 */
[----:B------:R-:W3:Y:S01]  /*27290*/  LDL.LU R21, [R1+0x254] ;  /* 0x0002540001157983 */ /* 0x000ee20000300800 */
[----:B------:R-:W3:Y:S01]  /*272a0*/  LDL.LU R22, [R1+0x258] ;  /* 0x0002580001167983 */ /* 0x000ee20000300800 */
[----:B------:R-:W3:Y:S03]  /*272b0*/  LDL.LU R23, [R1+0x25c] ;  /* 0x00025c0001177983 */ /* 0x000ee60000300800 */
[----:B--2---:R-:W-:Y:S01]  /*272c0*/  STL.64 [R1+0x15c8], R18 ;  /* 0x0015c81201007387 */ /* 0x004fe20000100a00 */
[----:B----4-:R0:W-:Y:S03]  /*272d0*/  STL.64 [R1+0x15c0], R16 ;  /* 0x0015c01001007387 */ /* 0x0101e60000100a00 */
[----:B0-----:R-:W2:Y:S01]  /*272e0*/  LDL.LU R16, [R1+0x240] ;  /* 0x0002400001107983 */ /* 0x001ea20000300800 */
[----:B------:R-:W2:Y:S02]  /*272f0*/  LDL.LU R17, [R1+0x244] ;  /* 0x0002440001117983 */ /* 0x000ea40000300800 */
[----:B------:R-:W2:Y:S02]  /*27300*/  LDL.LU R18, [R1+0x248] ;  /* 0x0002480001127983 */ /* 0x000ea40000300800 */
[----:B------:R-:W2:Y:S01]  /*27310*/  LDL.LU R19, [R1+0x24c] ;  /* 0x00024c0001137983 */ /* 0x000ea20000300800 */
[----:B------:R-:W4:Y:S01]  /*27320*/  LDL.64 R10, [R1+0x28] ;  /* 0x00002800010a7983 */ /* 0x000f220000100a00 */
        /* <DEDUP_REMOVED lines=28> */
[----:B------:R-:W-:Y:S01]  /*274f0*/  STL.64 [R1+0x1528], R14 ;  /* 0x0015280e01007387 */ /* 0x000fe20000100a00 */
[----:B---3--:R-:W-:Y:S11]  /*27500*/  HMMA.16816.F32.BF16 R16, R4, R22, R16 ;  /* 0x000000160410723c */ /* 0x008ff60000041810 */
[----:B------:R-:W-:Y:S11]  /*27510*/  @!UPT UIADD3 URZ, URZ, URZ, URZ ;  /* 0x0000003f3f3ff290 */ /* 0x000ff6000fffe03f */
[----:B------:R-:W-:Y:S01]  /*27520*/  @!UPT UIADD3 URZ, URZ, URZ, URZ ;  /* 0x0000003f3f3ff290 */ /* 0x000fe2000fffe03f */
[----:B------:R-:W-:Y:S01]  /*27530*/  STL.64 [R1+0xb40], R16 ;  /* 0x000b401001007387 */ /* 0x000fe20000100a00 */
[----:B------:R0:W-:Y:S03]  /*27540*/  STL.64 [R1+0xb48], R18 ;  /* 0x000b481201007387 */ /* 0x0001e60000100a00 */
[----:B0-----:R-:W3:Y:S01]  /*27550*/  LDL.LU.64 R18, [R1+0x15c8] ;  /* 0x0015c80001127983 */ /* 0x001ee20000300a00 */
[----:B------:R-:W3:Y:S02]  /*27560*/  LDL.LU.64 R16, [R1+0x15c0] ;  /* 0x0015c00001107983 */ /* 0x000ee40000300a00 */
[----:B------:R0:W-:Y:S02]  /*27570*/  STL.64 [R1+0x14b0], R22 ;  /* 0x0014b01601007387 */ /* 0x0001e40000100a00 */
[----:B----4-:R-:W-:Y:S02]  /*27580*/  IMAD.MOV.U32 R14, RZ, RZ, R10 ;  /* 0x000000ffff0e7224 */ /* 0x010fe400078e000a */
[----:B------:R-:W-:-:S02]  /*27590*/  IMAD.MOV.U32 R13, RZ, RZ, R11 ;  /* 0x000000ffff0d7224 */ /* 0x000fc400078e000b */
[----:B0-----:R-:W-:Y:S02]  /*275a0*/  IMAD.MOV.U32 R22, RZ, RZ, R9 ;  /* 0x000000ffff167224 */ /* 0x001fe400078e0009 */
[----:B------:R-:W-:Y:S01]  /*275b0*/  IMAD.MOV.U32 R23, RZ, RZ, R8 ;  /* 0x000000ffff177224 */ /* 0x000fe200078e0008 */
[----:B---3--:R-:W-:Y:S01]  /*275c0*/  HMMA.16816.F32.BF16 R4, R4, R10, R16 ;  /* 0x0000000a0404723c */ /* 0x008fe20000041810 */
[----:B------:R-:W2:Y:S11]  /*275d0*/  LDL.LU.64 R18, [R1+0x15b8] ;  /* 0x0015b80001127983 */ /* 0x000eb60000300a00 */
[----:B------:R-:W-:Y:S11]  /*275e0*/  @!UPT UIADD3 URZ, URZ, URZ, URZ ;  /* 0x0000003f3f3ff290 */ /* 0x000ff6000fffe03f */
[----:B------:R0:W-:Y:S01]  /*275f0*/  STL.64 [R1+0xb20], R4 ;  /* 0x000b200401007387 */ /* 0x0001e20000100a00 */
[----:B------:R1:W-:Y:S02]  /*27600*/  STL.64 [R1+0xb28], R6 ;  /* 0x000b280601007387 */ /* 0x0003e40000100a00 */
[----:B------:R-:W2:Y:S02]  /*27610*/  LDL.LU.64 R10, [R1+0x15b0] ;  /* 0x0015b000010a7983 */ /* 0x000ea40000300a00 */
[----:B------:R-:W2:Y:S01]  /*27620*/  LDL.LU.64 R8, [R1+0x15a8] ;  /* 0x0015a80001087983 */ /* 0x000ea20000300a00 */
[----:B0-----:R-:W3:Y:S01]  /*27630*/  LDL.LU R4, [R1+0x590] ;  /* 0x0005900001047983 */ /* 0x001ee20000300800 */
[----:B------:R-:W3:Y:S02]  /*27640*/  LDL.LU R5, [R1+0x594] ;  /* 0x0005940001057983 */ /* 0x000ee40000300800 */
[----:B-1----:R-:W3:Y:S02]  /*27650*/  LDL.LU R6, [R1+0x598] ;  /* 0x0005980001067983 */ /* 0x002ee40000300800 */
[----:B------:R-:W3:Y:S01]  /*27660*/  LDL.LU R7, [R1+0x59c] ;  /* 0x00059c0001077983 */ /* 0x000ee20000300800 */
        /* <DEDUP_REMOVED lines=35> */
[C---:B---3--:R-:W-:Y:S11]  /*278a0*/  HMMA.16816.F32.BF16 R20, R8.reuse, R22, R4 ;  /* 0x000000160814723c */ /* 0x048ff60000041804 */
[----:B------:R-:W-:Y:S11]  /*278b0*/  @!UPT UIADD3 URZ, URZ, URZ, URZ ;  /* 0x0000003f3f3ff290 */ /* 0x000ff6000fffe03f */
[----:B------:R-:W-:Y:S01]  /*278c0*/  @!UPT UIADD3 URZ, URZ, URZ, URZ ;  /* 0x0000003f3f3ff290 */ /* 0x000fe2000fffe03f */
[----:B------:R0:W-:Y:S01]  /*278d0*/  STL.64 [R1+0x590], R20 ;  /* 0x0005901401007387 */ /* 0x0001e20000100a00 */
[----:B------:R1:W-:Y:S01]  /*278e0*/  STL.64 [R1+0x598], R22 ;  /* 0x0005981601007387 */ /* 0x0003e20000100a00 */
[----:B--2---:R-:W-:Y:S07]  /*278f0*/  HMMA.16816.F32.BF16 R16, R8, R18, R24 ;  /* 0x000000120810723c */ /* 0x004fee0000041818 */
[----:B------:R-:W-:Y:S02]  /*27900*/  IMAD.MOV.U32 R26, RZ, RZ, R12 ;  /* 0x000000ffff1a7224 */ /* 0x000fe400078e000c */
[----:B------:R-:W-:Y:S11]  /*27910*/  IMAD.MOV.U32 R27, RZ, RZ, R3 ;  /* 0x000000ffff1b7224 */ /* 0x000ff600078e0003 */
[----:B------:R-:W-:Y:S03]  /*27920*/  @!UPT UIADD3 URZ, URZ, URZ, URZ ;  /* 0x0000003f3f3ff290 */ /* 0x000fe6000fffe03f */
[----:B------:R2:W-:Y:S01]  /*27930*/  STL.64 [R1+0x5c0], R16 ;  /* 0x0005c01001007387 */ /* 0x0005e20000100a00 */
[----:B------:R3:W-:Y:S02]  /*27940*/  STL.64 [R1+0x5c8], R18 ;  /* 0x0005c81201007387 */ /* 0x0007e40000100a00 */
[----:B------:R3:W-:Y:S02]  /*27950*/  STL.64 [R1+0x14e0], R26 ;  /* 0x0014e01a01007387 */ /* 0x0007e40000100a00 */
[----:B0-----:R-:W4:Y:S01]  /*27960*/  LDL.LU R20, [R1+0x170] ;  /* 0x0001700001147983 */ /* 0x001f220000300800 */
[----:B------:R-:W4:Y:S01]  /*27970*/  LDL.LU R21, [R1+0x174] ;  /* 0x0001740001157983 */ /* 0x000f220000300800 */
[----:B-1----:R-:W4:Y:S02]  /*27980*/  LDL.LU R22, [R1+0x178] ;  /* 0x0001780001167983 */ /* 0x002f240000300800 */
[----:B------:R-:W4:Y:S01]  /*27990*/  LDL.LU R23, [R1+0x17c] ;  /* 0x00017c0001177983 */ /* 0x000f220000300800 */
[----:B--2---:R-:W2:Y:S01]  /*279a0*/  LDL.LU R16, [R1+0x3c0] ;  /* 0x0003c00001107983 */ /* 0x004ea20000300800 */
[----:B------:R-:W2:Y:S02]  /*279b0*/  LDL.LU R17, [R1+0x3c4] ;  /* 0x0003c40001117983 */ /* 0x000ea40000300800 */
[----:B---3--:R-:W3:Y:S02]  /*279c0*/  LDL.LU R18, [R1+0x3c8] ;  /* 0x0003c80001127983 */ /* 0x008ee40000300800 */
[----:B------:R-:W3:Y:S02]  /*279d0*/  LDL.LU R19, [R1+0x3cc] ;  /* 0x0003cc0001137983 */ /* 0x000ee40000300800 */
[----:B------:R-:W-:Y:S01]  /*279e0*/  IMAD.MOV.U32 R7, RZ, RZ, R13 ;  /* 0x000000ffff077224 */ /* 0x000fe200078e000d */
[----:B------:R-:W4:Y:S01]  /*279f0*/  LDL.LU R12, [R1+0x490] ;  /* 0x00049000010c7983 */ /* 0x000f220000300800 */
[----:B------:R-:W-:-:S02]  /*27a00*/  IMAD.MOV.U32 R6, RZ, RZ, R14 ;  /* 0x000000ffff067224 */ /* 0x000fc400078e000e */
[----:B------:R-:W4:Y:S02]  /*27a10*/  LDL.LU R13, [R1+0x494] ;  /* 0x00049400010d7983 */ /* 0x000f240000300800 */
[----:B------:R-:W-:Y:S02]  /*27a20*/  IMAD.MOV.U32 R26, RZ, RZ, R2 ;  /* 0x000000ffff1a7224 */ /* 0x000fe400078e0002 */
[----:B------:R-:W-:Y:S01]  /*27a30*/  IMAD.MOV.U32 R27, RZ, RZ, R0 ;  /* 0x000000ffff1b7224 */ /* 0x000fe200078e0000 */
[----:B------:R-:W4:Y:S01]  /*27a40*/  LDL.LU R14, [R1+0x498] ;  /* 0x00049800010e7983 */ /* 0x000f220000300800 */
[----:B------:R-:W4:Y:S03]  /*27a50*/  LDL.LU R15, [R1+0x49c] ;  /* 0x00049c00010f7983 */ /* 0x000f260000300800 */
[----:B---3--:R0:W-:Y:S01]  /*27a60*/  STL.64 [R1+0x1520], R18 ;  /* 0x0015201201007387 */ /* 0x0081e20000100a00 */
[----:B--2---:R-:W-:Y:S03]  /*27a70*/  STL.64 [R1+0x1518], R16 ;  /* 0x0015181001007387 */ /* 0x004fe60000100a00 */
[----:B0-----:R-:W2:Y:S01]  /*27a80*/  LDL.64 R18, [R1+0xa8] ;  /* 0x0000a80001127983 */ /* 0x001ea20000100a00 */
[----:B------:R0:W-:Y:S02]  /*27a90*/  STL.64 [R1+0x14f8], R26 ;  /* 0x0014f81a01007387 */ /* 0x0001e40000100a00 */
[----:B------:R-:W3:Y:S02]  /*27aa0*/  LDL.LU R24, [R1+0x360] ;  /* 0x0003600001187983 */ /* 0x000ee40000300800 */
[----:B------:R-:W3:Y:S01]  /*27ab0*/  LDL.LU R25, [R1+0x364] ;  /* 0x0003640001197983 */ /* 0x000ee20000300800 */
[----:B0-----:R-:W2:Y:S01]  /*27ac0*/  LDL.LU R26, [R1+0x368] ;  /* 0x00036800011a7983 */ /* 0x001ea20000300800 */
[----:B------:R-:W2:Y:S03]  /*27ad0*/  LDL.LU R27, [R1+0x36c] ;  /* 0x00036c00011b7983 */ /* 0x000ea60000300800 */
[----:B--2---:R0:W-:Y:S01]  /*27ae0*/  STL.64 [R1+0x1508], R26 ;  /* 0x0015081a01007387 */ /* 0x0041e20000100a00 */
[----:B---3--:R-:W-:Y:S03]  /*27af0*/  STL.64 [R1+0x1500], R24 ;  /* 0x0015001801007387 */ /* 0x008fe60000100a00 */
[----:B0-----:R-:W2:Y:S01]  /*27b00*/  LDL.64 R26, [R1+0x98] ;  /* 0x00009800011a7983 */ /* 0x001ea20000100a00 */
        /* <DEDUP_REMOVED lines=18> */
[----:B------:R-:W3:Y:S01]  /*27c30*/  LDL.LU R23, [R1+0x31c] ;  /* 0x00031c0001177983 */ /* 0x000ee20000300800 */
[----:B------:R0:W-:Y:S01]  /*27c40*/  STL.64 [R1+0x14a8], R6 ;  /* 0x0014a80601007387 */ /* 0x0001e20000100a00 */
[----:B------:R-:W4:Y:S02]  /*27c50*/  LDL.LU R4, [R1+0x160] ;  /* 0x0001600001047983 */ /* 0x000f240000300800 */
[----:B------:R-:W4:Y:S01]  /*27c60*/  LDL.LU R5, [R1+0x164] ;  /* 0x0001640001057983 */ /* 0x000f220000300800 */
[----:B0-----:R-:W4:Y:S01]  /*27c70*/  LDL.LU R6, [R1+0x168] ;  /* 0x0001680001067983 */ /* 0x001f220000300800 */
[----:B------:R-:W4:Y:S02]  /*27c80*/  LDL.LU R7, [R1+0x16c] ;  /* 0x00016c0001077983 */ /* 0x000f240000300800 */
[----:B------:R0:W-:Y:S02]  /*27c90*/  STL.64 [R1+0x710], R12 ;  /* 0x0007100c01007387 */ /* 0x0001e40000100a00 */
[----:B------:R1:W-:Y:S02]  /*27ca0*/  STL.64 [R1+0x718], R14 ;  /* 0x0007180e01007387 */ /* 0x0003e40000100a00 */
[----:B0-----:R-:W-:Y:S01]  /*27cb0*/  IMAD.MOV.U32 R13, RZ, RZ, R18 ;  /* 0x000000ffff0d7224 */ /* 0x001fe200078e0012 */
[----:B-1----:R-:W2:Y:S01]  /*27cc0*/  LDL.LU.64 R14, [R1+0x1528] ;  /* 0x00152800010e7983 */ /* 0x002ea20000300a00 */
[----:B------:R-:W-:-:S02]  /*27cd0*/  IMAD.MOV.U32 R12, RZ, RZ, R19 ;  /* 0x000000ffff0c7224 */ /* 0x000fc400078e0013 */
        /* <DEDUP_REMOVED lines=19> */
[----:B------:R-:W-:Y:S01]  /*27e10*/  STL.64 [R1+0x1488], R16 ;  /* 0x0014881001007387 */ /* 0x000fe20000100a00 */
[----:B0-----:R-:W2:Y:S04]  /*27e20*/  LDL.64 R18, [R1+0x108] ;  /* 0x0001080001127983 */ /* 0x001ea80000100a00 */
[----:B--2---:R0:W-:Y:S04]  /*27e30*/  STL.64 [R1+0x1490], R18 ;  /* 0x0014901201007387 */ /* 0x0041e80000100a00 */
[----:B0-----:R-:W2:Y:S01]  /*27e40*/  LDL.64 R18, [R1+0x118] ;  /* 0x0001180001127983 */ /* 0x001ea20000100a00 */
[C---:B---3--:R-:W-:Y:S03]  /*27e50*/  HMMA.16816.F32.BF16 R24, R8.reuse, R26, R20 ;  /* 0x0000001a0818723c */ /* 0x048fe60000041814 */
[----:B--2---:R0:W-:Y:S01]  /*27e60*/  STL.64 [R1+0x14a0], R18 ;  /* 0x0014a01201007387 */ /* 0x0041e20000100a00 */
[----:B------:R-:W2:Y:S02]  /*27e70*/  LDL.LU R16, [R1] ;  /* 0x0000000001107983 */ /* 0x000ea40000300800 */
        /* <DEDUP_REMOVED lines=20> */
[----:B0-----:R-:W3:Y:S01]  /*27fc0*/  LDL.LU.64 R22, [R1+0x14c0] ;  /* 0x0014c00001167983 */ /* 0x001ee20000300a00 */
[----:B------:R-:W3:Y:S02]  /*27fd0*/  LDL.LU.64 R20, [R1+0x14b8] ;  /* 0x0014b80001147983 */ /* 0x000ee40000300a00 */
[----:B------:R0:W-:Y:S02]  /*27fe0*/  STL.64 [R1+0x13d8], R26 ;  /* 0x0013d81a01007387 */ /* 0x0001e40000100a00 */
[----:B0-----:R-:W2:Y:S01]  /*27ff0*/  LDL.64 R26, [R1+0xf8] ;  /* 0x0000f800011a7983 */ /* 0x001ea20000100a00 */
[C---:B---3--:R-:W-:Y:S03]  /*28000*/  HMMA.16816.F32.BF16 R20, R8.reuse, R14, R20 ;  /* 0x0000000e0814723c */ /* 0x048fe60000041814 */
[----:B--2---:R0:W-:Y:S01]  /*28010*/  STL.64 [R1+0x1498], R26 ;  /* 0x0014981a01007387 */ /* 0x0041e20000100a00 */
[----:B------:R-:W2:Y:S02]  /*28020*/  LDL.LU R24, [R1+0x850] ;  /* 0x0008500001187983 */ /* 0x000ea40000300800 */
[----:B------:R-:W2:Y:S01]  /*28030*/  LDL.LU R25, [R1+0x854] ;  /* 0x0008540001197983 */ /* 0x000ea20000300800 */
[----:B0-----:R-:W2:Y:S01]  /*28040*/  LDL.LU R26, [R1+0x858] ;  /* 0x00085800011a7983 */ /* 0x001ea20000300800 */
[----:B------:R-:W2:Y:S11]  /*28050*/  LDL.LU R27, [R1+0x85c] ;  /* 0x00085c00011b7983 */ /* 0x000eb60000300800 */
[----:B------:R-:W-:Y:S04]  /*28060*/  @!UPT UIADD3 URZ, URZ, URZ, URZ ;  /* 0x0000003f3f3ff290 */ /* 0x000fe8000fffe03f */
[----:B------:R-:W-:Y:S02]  /*28070*/  STL.64 [R1+0xae0], R20 ;  /* 0x000ae01401007387 */ /* 0x000fe40000100a00 */
[----:B------:R0:W-:Y:S02]  /*28080*/  STL.64 [R1+0xae8], R22 ;  /* 0x000ae81601007387 */ /* 0x0001e40000100a00 */
[----:B0-----:R-:W4:Y:S01]  /*28090*/  LDL.LU.64 R22, [R1+0x14b0] ;  /* 0x0014b00001167983 */ /* 0x001f220000300a00 */
[----:B------:R-:W-:Y:S01]  /*280a0*/  STL.64 [R1+0x1480], R14 ;  /* 0x0014800e01007387 */ /* 0x000fe20000100a00 */
[C---:B----4-:R-:W-:Y:S11]  /*280b0*/  HMMA.16816.F32.BF16 R4, R8.reuse, R22, R4 ;  /* 0x000000160804723c */ /* 0x050ff60000041804 */
[----:B------:R-:W-:Y:S11]  /*280c0*/  @!UPT UIADD3 URZ, URZ, URZ, URZ ;  /* 0x0000003f3f3ff290 */ /* 0x000ff6000fffe03f */
[----:B------:R-:W-:Y:S01]  /*280d0*/  @!UPT UIADD3 URZ, URZ, URZ, URZ ;  /* 0x0000003f3f3ff290 */ /* 0x000fe2000fffe03f */
[----:B------:R-:W-:Y:S01]  /*280e0*/  STL.64 [R1+0xad0], R4 ;  /* 0x000ad00401007387 */ /* 0x000fe20000100a00 */
[----:B------:R0:W-:Y:S03]  /*280f0*/  STL.64 [R1+0xad8], R6 ;  /* 0x000ad80601007387 */ /* 0x0001e60000100a00 */
[----:B0-----:R-:W3:Y:S01]  /*28100*/  LDL.LU.64 R6, [R1+0x14a8] ;  /* 0x0014a80001067983 */ /* 0x001ee20000300a00 */
[----:B------:R0:W-:Y:S02]  /*28110*/  STL.64 [R1+0x13d0], R22 ;  /* 0x0013d01601007387 */ /* 0x0001e40000100a00 */
[----:B------:R-:W4:Y:S02]  /*28120*/  LDL.LU R20, [R1+0x750] ;  /* 0x0007500001147983 */ /* 0x000f240000300800 */
[----:B------:R-:W4:Y:S01]  /*28130*/  LDL.LU R21, [R1+0x754] ;  /* 0x0007540001157983 */ /* 0x000f220000300800 */
[----:B0-----:R-:W4:Y:S01]  /*28140*/  LDL.LU R22, [R1+0x758] ;  /* 0x0007580001167983 */ /* 0x001f220000300800 */
[----:B------:R-:W4:Y:S01]  /*28150*/  LDL.LU R23, [R1+0x75c] ;  /* 0x00075c0001177983 */ /* 0x000f220000300800 */
[----:B---3--:R-:W-:Y:S02]  /*28160*/  HMMA.16816.F32.BF16 R8, R8, R6, R16 ;  /* 0x000000060808723c */ /* 0x008fe40000041810 */
        /* <DEDUP_REMOVED lines=8> */
[----:B0-----:R-:W3:Y:S01]  /*281f0*/  LDL.LU R8, [R1+0x7d0] ;  /* 0x0007d00001087983 */ /* 0x001ee20000300800 */
[----:B------:R-:W3:Y:S02]  /*28200*/  LDL.LU R9, [R1+0x7d4] ;  /* 0x0007d40001097983 */ /* 0x000ee40000300800 */
[----:B------:R-:W3:Y:S02]  /*28210*/  LDL.LU R10, [R1+0x7d8] ;  /* 0x0007d800010a7983 */ /* 0x000ee40000300800 */
[----:B------:R-:W3:Y:S01]  /*28220*/  LDL.LU R11, [R1+0x7dc] ;  /* 0x0007dc00010b7983 */ /* 0x000ee20000300800 */
[----:B--2---:R-:W-:Y:S01]  /*28230*/  HMMA.16816.F32.BF16 R24, R4, R18, R24 ;  /* 0x000000120418723c */ /* 0x004fe20000041818 */
[----:B------:R-:W-:-:S02]  /*28240*/  IMAD.MOV.U32 R2, RZ, RZ, R18 ;  /* 0x000000ffff027224 */ /* 0x000fc400078e0012 */
[----:B------:R-:W-:Y:S11]  /*28250*/  IMAD.MOV.U32 R0, RZ, RZ, R19 ;  /* 0x000000ffff007224 */ /* 0x000ff600078e0013 */
[----:B------:R-:W-:Y:S09]  /*28260*/  @!UPT UIADD3 URZ, URZ, URZ, URZ ;  /* 0x0000003f3f3ff290 */ /* 0x000ff2000fffe03f */
[----:B------:R-:W-:Y:S01]  /*28270*/  STL.64 [R1+0x290], R24 ;  /* 0x0002901801007387 */ /* 0x000fe20000100a00 */
[----:B------:R0:W-:Y:S03]  /*28280*/  STL.64 [R1+0x298], R26 ;  /* 0x0002981a01007387 */ /* 0x0001e60000100a00 */
[----:B0-----:R-:W4:Y:S01]  /*28290*/  LDL.LU.64 R26, [R1+0x1498] ;  /* 0x00149800011a7983 */ /* 0x001f220000300a00 */
[----:B------:R-:W3:Y:S02]  /*282a0*/  LDL.LU.64 R18, [R1+0x1490] ;  /* 0x0014900001127983 */ /* 0x000ee40000300a00 */
[C---:B---3--:R-:W-:Y:S11]  /*282b0*/  HMMA.16816.F32.BF16 R8, R4.reuse, R18, R8 ;  /* 0x000000120408723c */ /* 0x048ff60000041808 */
[----:B------:R-:W-:Y:S11]  /*282c0*/  @!UPT UIADD3 URZ, URZ, URZ, URZ ;  /* 0x0000003f3f3ff290 */ /* 0x000ff6000fffe03f */
[----:B------:R-:W-:Y:S01]  /*282d0*/  @!UPT UIADD3 URZ, URZ, URZ, URZ ;  /* 0x0000003f3f3ff290 */ /* 0x000fe2000fffe03f */
[----:B------:R0:W-:Y:S01]  /*282e0*/  STL.64 [R1+0x2b0], R8 ;  /* 0x0002b00801007387 */ /* 0x0001e20000100a00 */
[----:B------:R1:W-:Y:S02]  /*282f0*/  STL.64 [R1+0x2b8], R10 ;  /* 0x0002b80a01007387 */ /* 0x0003e40000100a00 */
[----:B------:R-:W2:Y:S01]  /*28300*/  LDL.LU.64 R16, [R1+0x1488] ;  /* 0x0014880001107983 */ /* 0x000ea20000300a00 */
[----:B----4-:R-:W-:Y:S01]  /*28310*/  HMMA.16816.F32.BF16 R20, R4, R26, R20 ;  /* 0x0000001a0414723c */ /* 0x010fe20000041814 */
[----:B------:R-:W-:Y:S02]  /*28320*/  IMAD.MOV.U32 R3, RZ, RZ, R19 ;  /* 0x000000ffff037224 */ /* 0x000fe400078e0013 */
[----:B0-----:R-:W-:Y:S02]  /*28330*/  IMAD.MOV.U32 R8, RZ, RZ, R18 ;  /* 0x000000ffff087224 */ /* 0x001fe400078e0012 */
[----:B-1----:R-:W-:Y:S02]  /*28340*/  IMAD.MOV.U32 R10, RZ, RZ, R26 ;  /* 0x000000ffff0a7224 */ /* 0x002fe400078e001a */
[----:B------:R-:W-:Y:S11]  /*28350*/  IMAD.MOV.U32 R9, RZ, RZ, R27 ;  /* 0x000000ffff097224 */ /* 0x000ff600078e001b */
[----:B------:R-:W-:Y:S05]  /*28360*/  @!UPT UIADD3 URZ, URZ, URZ, URZ ;  /* 0x0000003f3f3ff290 */ /* 0x000fea000fffe03f */
[----:B------:R-:W-:Y:S01]  /*28370*/  STL.64 [R1+0x2c0], R20 ;  /* 0x0002c01401007387 */ /* 0x000fe20000100a00 */
[----:B------:R-:W-:Y:S02]  /*28380*/  STL.64 [R1+0x2c8], R22 ;  /* 0x0002c81601007387 */ /* 0x000fe40000100a00 */
[----:B------:R-:W-:Y:S02]  /*28390*/  STL [R1+0x1478], R10 ;  /* 0x0014780a01007387 */ /* 0x000fe40000100800 */
[----:B------:R-:W-:Y:S02]  /*283a0*/  STL.64 [R1+0x1470], R8 ;  /* 0x0014700801007387 */ /* 0x000fe40000100a00 */
[----:B--2---:R-:W-:Y:S02]  /*283b0*/  IMAD.MOV.U32 R18, RZ, RZ, R17 ;  /* 0x000000ffff127224 */ /* 0x004fe400078e0011 */
[----:B------:R-:W-:-:S05]  /*283c0*/  IMAD.MOV.U32 R19, RZ, RZ, R16 ;  /* 0x000000ffff137224 */ /* 0x000fca00078e0010 */
[----:B------:R0:W-:Y:S01]  /*283d0*/  STL.64 [R1+0x1420], R18 ;  /* 0x0014201201007387 */ /* 0x0001e20000100a00 */
[----:B------:R-:W2:Y:S02]  /*283e0*/  LDL.LU R24, [R1+0x3a0] ;  /* 0x0003a00001187983 */ /* 0x000ea40000300800 */
[----:B------:R-:W2:Y:S02]  /*283f0*/  LDL.LU R25, [R1+0x3a4] ;  /* 0x0003a40001197983 */ /* 0x000ea40000300800 */
[----:B------:R-:W3:Y:S01]  /*28400*/  LDL.LU R26, [R1+0x3a8] ;  /* 0x0003a800011a7983 */ /* 0x000ee20000300800 */
[----:B------:R-:W3:Y:S01]  /*28410*/  LDL.LU R27, [R1+0x3ac] ;  /* 0x0003ac00011b7983 */ /* 0x000ee20000300800 */
[----:B0-----:R-:W-:Y:S02]  /*28420*/  IMAD.MOV.U32 R18, RZ, RZ, R13 ;  /* 0x000000ffff127224 */ /* 0x001fe400078e000d */
[----:B------:R-:W-:-:S05]  /*28430*/  IMAD.MOV.U32 R19, RZ, RZ, R12 ;  /* 0x000000ffff137224 */ /* 0x000fca00078e000c */
[----:B------:R0:W-:Y:S04]  /*28440*/  STL.64 [R1+0x1438], R18 ;  /* 0x0014381201007387 */ /* 0x0001e80000100a00 */
[----:B0-----:R-:W4:Y:S04]  /*28450*/  LDL.64 R18, [R1+0xb8] ;  /* 0x0000b80001127983 */ /* 0x001f280000100a00 */
[----:B----4-:R-:W-:Y:S01]  /*28460*/  STL.64 [R1+0x1450], R18 ;  /* 0x0014501201007387 */ /* 0x010fe20000100a00 */
[----:B---3--:R0:W-:Y:S02]  /*28470*/  STL.64 [R1+0x13e8], R26 ;  /* 0x0013e81a01007387 */ /* 0x0081e40000100a00 */
[----:B--2---:R1:W-:Y:S01]  /*28480*/  STL.64 [R1+0x13e0], R24 ;  /* 0x0013e01801007387 */ /* 0x0043e20000100a00 */
[----:B0-----:R-:W2:Y:S04]  /*28490*/  LDL.64 R26, [R1+0x78] ;  /* 0x00007800011a7983 */ /* 0x001ea80000100a00 */
[----:B--2---:R0:W-:Y:S01]  /*284a0*/  STL.64 [R1+0x1400], R26 ;  /* 0x0014001a01007387 */ /* 0x0041e20000100a00 */
[----:B-1----:R-:W2:Y:S02]  /*284b0*/  LDL.LU R24, [R1+0x3f0] ;  /* 0x0003f00001187983 */ /* 0x002ea40000300800 */
[----:B------:R-:W2:Y:S01]  /*284c0*/  LDL.LU R25, [R1+0x3f4] ;  /* 0x0003f40001197983 */ /* 0x000ea20000300800 */
[----:B0-----:R-:W3:Y:S01]  /*284d0*/  LDL.LU R26, [R1+0x3f8] ;  /* 0x0003f800011a7983 */ /* 0x001ee20000300800 */
[----:B------:R-:W3:Y:S02]  /*284e0*/  LDL.LU R27, [R1+0x3fc] ;  /* 0x0003fc00011b7983 */ /* 0x000ee40000300800 */
[----:B------:R-:W4:Y:S02]  /*284f0*/  LDL.LU R12, [R1+0x6c0] ;  /* 0x0006c000010c7983 */ /* 0x000f240000300800 */
[----:B------:R-:W4:Y:S01]  /*28500*/  LDL.LU R13, [R1+0x6c4] ;  /* 0x0006c400010d7983 */ /* 0x000f220000300800 */
[----:B------:R-:W4:Y:S01]  /*28510*/  LDL.LU R14, [R1+0x6c8] ;  /* 0x0006c800010e7983 */ /* 0x000f220000300800 */
[----:B------:R-:W4:Y:S02]  /*28520*/  LDL.LU R15, [R1+0x6cc] ;  /* 0x0006cc00010f7983 */ /* 0x000f240000300800 */
[----:B------:R-:W4:Y:S02]  /*28530*/  LDL.64 R10, [R1+0xe8] ;  /* 0x0000e800010a7983 */ /* 0x000f240000100a00 */
[----:B------:R-:W2:Y:S01]  /*28540*/  LDL.LU R20, [R1+0x640] ;  /* 0x0006400001147983 */ /* 0x000ea20000300800 */
[----:B------:R-:W2:Y:S01]  /*28550*/  LDL.LU R21, [R1+0x644] ;  /* 0x0006440001157983 */ /* 0x000ea20000300800 */
[----:B------:R-:W2:Y:S02]  /*28560*/  LDL.LU R22, [R1+0x648] ;  /* 0x0006480001167983 */ /* 0x000ea40000300800 */
[----:B------:R-:W2:Y:S02]  /*28570*/  LDL.LU R23, [R1+0x64c] ;  /* 0x00064c0001177983 */ /* 0x000ea40000300800 */
[----:B------:R-:W2:Y:S02]  /*28580*/  LDL.64 R18, [R1+0xc8] ;  /* 0x0000c80001127983 */ /* 0x000ea40000100a00 */
[----:B--2---:R0:W-:Y:S04]  /*28590*/  STL.64 [R1+0x1468], R18 ;  /* 0x0014681201007387 */ /* 0x0041e80000100a00 */
        /* <DEDUP_REMOVED lines=13> */
[C---:B----4-:R-:W-:Y:S01]  /*28670*/  HMMA.16816.F32.BF16 R12, R4.reuse, R10, R12 ;  /* 0x0000000a040c723c */ /* 0x050fe2000004180c */
[----:B---3--:R-:W-:Y:S01]  /*28680*/  STL.64 [R1+0x1448], R26 ;  /* 0x0014481a01007387 */ /* 0x008fe20000100a00 */
[----:B--2---:R0:W-:Y:S03]  /*28690*/  STL.64 [R1+0x1440], R24 ;  /* 0x0014401801007387 */ /* 0x0041e60000100a00 */
[----:B0-----:R-:W2:Y:S01]  /*286a0*/  LDL.LU R24, [R1+0x540] ;  /* 0x0005400001187983 */ /* 0x001ea20000300800 */
[----:B------:R-:W2:Y:S02]  /*286b0*/  LDL.LU R25, [R1+0x544] ;  /* 0x0005440001197983 */ /* 0x000ea40000300800 */
[----:B------:R-:W3:Y:S02]  /*286c0*/  LDL.LU R26, [R1+0x548] ;  /* 0x00054800011a7983 */ /* 0x000ee40000300800 */
[----:B------:R-:W3:Y:S01]  /*286d0*/  LDL.LU R27, [R1+0x54c] ;  /* 0x00054c00011b7983 */ /* 0x000ee20000300800 */
[----:B------:R-:W-:Y:S01]  /*286e0*/  HMMA.16816.F32.BF16 R20, R4, R18, R20 ;  /* 0x000000120414723c */ /* 0x000fe20000041814 */
[----:B---3--:R-:W-:Y:S01]  /*286f0*/  STL.64 [R1+0x1460], R26 ;  /* 0x0014601a01007387 */ /* 0x008fe20000100a00 */
[----:B--2---:R0:W-:Y:S03]  /*28700*/  STL.64 [R1+0x1458], R24 ;  /* 0x0014581801007387 */ /* 0x0041e60000100a00 */
[----:B0-----:R-:W2:Y:S01]  /*28710*/  LDL.LU R24, [R1+0x5b0] ;  /* 0x0005b00001187983 */ /* 0x001ea20000300800 */
[----:B------:R-:W2:Y:S02]  /*28720*/  LDL.LU R25, [R1+0x5b4] ;  /* 0x0005b40001197983 */ /* 0x000ea40000300800 */
[----:B------:R-:W2:Y:S02]  /*28730*/  LDL.LU R26, [R1+0x5b8] ;  /* 0x0005b800011a7983 */ /* 0x000ea40000300800 */
[----:B------:R-:W2:Y:S02]  /*28740*/  LDL.LU R27, [R1+0x5bc] ;  /* 0x0005bc00011b7983 */ /* 0x000ea40000300800 */
[----:B------:R0:W-:Y:S01]  /*28750*/  STL.64 [R1+0x330], R12 ;  /* 0x0003300c01007387 */ /* 0x0001e20000100a00 */
[----:B------:R1:W-:Y:S02]  /*28760*/  STL.64 [R1+0x338], R14 ;  /* 0x0003380e01007387 */ /* 0x0003e40000100a00 */
[----:B0-----:R-:W-:Y:S01]  /*28770*/  IMAD.MOV.U32 R12, RZ, RZ, R10 ;  /* 0x000000ffff0c7224 */ /* 0x001fe200078e000a */
[----:B-1----:R-:W3:Y:S01]  /*28780*/  LDL.LU.64 R14, [R1+0x1480] ;  /* 0x00148000010e7983 */ /* 0x002ee20000300a00 */
[----:B------:R-:W4:Y:S02]  /*28790*/  LDL.LU R10, [R1+0x1478] ;  /* 0x00147800010a7983 */ /* 0x000f240000300800 */
[----:B------:R-:W2:Y:S02]  /*287a0*/  LDL.LU.64 R8, [R1+0x1470] ;  /* 0x0014700001087983 */ /* 0x000ea40000300a00 */
[----:B------:R-:W-:Y:S01]  /*287b0*/  IMAD.MOV.U32 R13, RZ, RZ, R19 ;  /* 0x000000ffff0d7224 */ /* 0x000fe200078e0013 */
[----:B----4-:R-:W-:Y:S01]  /*287c0*/  STL.64 [R1+0x13f8], R10 ;  /* 0x0013f80a01007387 */ /* 0x010fe20000100a00 */
[----:B--2---:R0:W-:Y:S03]  /*287d0*/  STL.64 [R1+0x13f0], R8 ;  /* 0x0013f00801007387 */ /* 0x0041e60000100a00 */
[----:B0-----:R-:W2:Y:S01]  /*287e0*/  LDL.LU R8, [R1+0x3b0] ;  /* 0x0003b00001087983 */ /* 0x001ea20000300800 */
[----:B------:R-:W2:Y:S02]  /*287f0*/  LDL.LU R9, [R1+0x3b4] ;  /* 0x0003b40001097983 */ /* 0x000ea40000300800 */
[----:B------:R-:W2:Y:S02]  /*28800*/  LDL.LU R10, [R1+0x3b8] ;  /* 0x0003b800010a7983 */ /* 0x000ea40000300800 */
[----:B------:R-:W2:Y:S01]  /*28810*/  LDL.LU R11, [R1+0x3bc] ;  /* 0x0003bc00010b7983 */ /* 0x000ea20000300800 */
[----:B------:R0:W-:Y:S01]  /*28820*/  STL.64 [R1+0x3c0], R20 ;  /* 0x0003c01401007387 */ /* 0x0001e20000100a00 */
[----:B------:R1:W-:Y:S02]  /*28830*/  STL.64 [R1+0x3c8], R22 ;  /* 0x0003c81601007387 */ /* 0x0003e40000100a00 */
[----:B0-----:R-:W-:-:S02]  /*28840*/  IMAD.MOV.U32 R20, RZ, RZ, R18 ;  /* 0x000000ffff147224 */ /* 0x001fc400078e0012 */
[----:B------:R-:W4:Y:S02]  /*28850*/  LDL.LU.64 R18, [R1+0x1468] ;  /* 0x0014680001127983 */ /* 0x000f240000300a00 */
[C---:B----4-:R-:W-:Y:S01]  /*28860*/  HMMA.16816.F32.BF16 R24, R4.reuse, R18, R24 ;  /* 0x000000120418723c */ /* 0x050fe20000041818 */
[----:B-1----:R-:W-:Y:S02]  /*28870*/  IMAD.MOV.U32 R22, RZ, RZ, R18 ;  /* 0x000000ffff167224 */ /* 0x002fe400078e0012 */
[----:B------:R-:W-:Y:S11]  /*28880*/  IMAD.MOV.U32 R21, RZ, RZ, R19 ;  /* 0x000000ffff157224 */ /* 0x000ff600078e0013 */
[----:B------:R-:W-:Y:S09]  /*28890*/  @!UPT UIADD3 URZ, URZ, URZ, URZ ;  /* 0x0000003f3f3ff290 */ /* 0x000ff2000fffe03f */
[----:B------:R-:W-:Y:S01]  /*288a0*/  STL.64 [R1+0x4a0], R24 ;  /* 0x0004a01801007387 */ /* 0x000fe20000100a00 */
[----:B------:R0:W-:Y:S03]  /*288b0*/  STL.64 [R1+0x4a8], R26 ;  /* 0x0004a81a01007387 */ /* 0x0001e60000100a00 */
[----:B0-----:R-:W4:Y:S01]  /*288c0*/  LDL.LU.64 R26, [R1+0x1460] ;  /* 0x00146000011a7983 */ /* 0x001f220000300a00 */
[----:B------:R-:W4:Y:S02]  /*288d0*/  LDL.LU.64 R24, [R1+0x1458] ;  /* 0x0014580001187983 */ /* 0x000f240000300a00 */
        /* <DEDUP_REMOVED lines=25> */
[----:B------:R-:W2:Y:S11]  /*28a70*/  LDL.LU.64 R26, [R1+0x1400] ;  /* 0x00140000011a7983 */ /* 0x000eb60000300a00 */
[----:B------:R-:W-:Y:S10]  /*28a80*/  @!UPT UIADD3 URZ, URZ, URZ, URZ ;  /* 0x0000003f3f3ff290 */ /* 0x000ff4000fffe03f */
[----:B------:R0:W-:Y:S01]  /*28a90*/  STL.64 [R1+0x760], R16 ;  /* 0x0007601001007387 */ /* 0x0001e20000100a00 */
[----:B------:R1:W-:Y:S03]  /*28aa0*/  STL.64 [R1+0x768], R18 ;  /* 0x0007681201007387 */ /* 0x0003e60000100a00 */
[----:B0-----:R-:W4:Y:S01]  /*28ab0*/  LDL.LU R16, [R1+0x130] ;  /* 0x0001300001107983 */ /* 0x001f220000300800 */
[----:B------:R-:W4:Y:S02]  /*28ac0*/  LDL.LU R17, [R1+0x134] ;  /* 0x0001340001117983 */ /* 0x000f240000300800 */
[----:B-1----:R-:W2:Y:S02]  /*28ad0*/  LDL.LU R18, [R1+0x138] ;  /* 0x0001380001127983 */ /* 0x002ea40000300800 */
[----:B------:R-:W2:Y:S02]  /*28ae0*/  LDL.LU R19, [R1+0x13c] ;  /* 0x00013c0001137983 */ /* 0x000ea40000300800 */
[----:B--2---:R-:W-:Y:S01]  /*28af0*/  STL.64 [R1+0x1288], R18 ;  /* 0x0012881201007387 */ /* 0x004fe20000100a00 */
[----:B----4-:R0:W-:Y:S03]  /*28b00*/  STL.64 [R1+0x1280], R16 ;  /* 0x0012801001007387 */ /* 0x0101e60000100a00 */
[----:B0-----:R-:W2:Y:S01]  /*28b10*/  LDL.LU R16, [R1+0x140] ;  /* 0x0001400001107983 */ /* 0x001ea20000300800 */
[----:B------:R-:W2:Y:S02]  /*28b20*/  LDL.LU R17, [R1+0x144] ;  /* 0x0001440001117983 */ /* 0x000ea40000300800 */
[----:B------:R-:W4:Y:S02]  /*28b30*/  LDL.LU R18, [R1+0x148] ;  /* 0x0001480001127983 */ /* 0x000f240000300800 */
[----:B------:R-:W4:Y:S01]  /*28b40*/  LDL.LU R19, [R1+0x14c] ;  /* 0x00014c0001137983 */ /* 0x000f220000300800 */
[C---:B------:R-:W-:Y:S01]  /*28b50*/  HMMA.16816.F32.BF16 R8, R4.reuse, R26, R8 ;  /* 0x0000001a0408723c */ /* 0x040fe20000041808 */
[----:B----4-:R0:W-:Y:S01]  /*28b60*/  STL.64 [R1+0x1298], R18 ;  /* 0x0012981201007387 */ /* 0x0101e20000100a00 */
[----:B--2---:R1:W-:Y:S03]  /*28b70*/  STL.64 [R1+0x1290], R16 ;  /* 0x0012901001007387 */ /* 0x0043e60000100a00 */
[----:B0-----:R-:W2:Y:S04]  /*28b80*/  LDL R18, [R1+0x68] ;  /* 0x0000680001127983 */ /* 0x001ea80000100800 */
[----:B------:R-:W2:Y:S11]  /*28b90*/  LDL R19, [R1+0x6c] ;  /* 0x00006c0001137983 */ /* 0x000eb60000100800 */
[----:B------:R-:W-:Y:S03]  /*28ba0*/  @!UPT UIADD3 URZ, URZ, URZ, URZ ;  /* 0x0000003f3f3ff290 */ /* 0x000fe6000fffe03f */
[----:B------:R-:W-:Y:S02]  /*28bb0*/  STL.64 [R1+0x7f0], R8 ;  /* 0x0007f00801007387 */ /* 0x000fe40000100a00 */
[----:B------:R0:W-:Y:S02]  /*28bc0*/  STL.64 [R1+0x7f8], R10 ;  /* 0x0007f80a01007387 */ /* 0x0001e40000100a00 */
[----:B-1----:R-:W-:Y:S02]  /*28bd0*/  IMAD.MOV.U32 R17, RZ, RZ, R26 ;  /* 0x000000ffff117224 */ /* 0x002fe400078e001a */
[----:B------:R-:W-:Y:S01]  /*28be0*/  IMAD.MOV.U32 R16, RZ, RZ, R27 ;  /* 0x000000ffff107224 */ /* 0x000fe200078e001b */
[----:B0-----:R-:W4:Y:S01]  /*28bf0*/  LDL.LU.64 R10, [R1+0x13f8] ;  /* 0x0013f800010a7983 */ /* 0x001f220000300a00 */
        /* <DEDUP_REMOVED lines=12> */
[----:B------:R0:W-:Y:S04]  /*28cc0*/  STL.64 [R1+0x12c0], R18 ;  /* 0x0012c01201007387 */ /* 0x0001e80000100a00 */
[----:B0-----:R-:W2:Y:S04]  /*28cd0*/  LDL.64 R18, [R1+0x88] ;  /* 0x0000880001127983 */ /* 0x001ea80000100a00 */
[----:B--2---:R0:W-:Y:S01]  /*28ce0*/  STL.64 [R1+0x12d0], R18 ;  /* 0x0012d01201007387 */ /* 0x0041e20000100a00 */
[----:B------:R-:W2:Y:S02]  /*28cf0*/  LDL.LU R16, [R1+0x230] ;  /* 0x0002300001107983 */ /* 0x000ea40000300800 */
[----:B------:R-:W2:Y:S01]  /*28d00*/  LDL.LU R17, [R1+0x234] ;  /* 0x0002340001117983 */ /* 0x000ea20000300800 */
[----:B0-----:R-:W2:Y:S01]  /*28d10*/  LDL.LU R18, [R1+0x238] ;  /* 0x0002380001127983 */ /* 0x001ea20000300800 */
[----:B------:R-:W2:Y:S02]  /*28d20*/  LDL.LU R19, [R1+0x23c] ;  /* 0x00023c0001137983 */ /* 0x000ea40000300800 */
[----:B--2---:R-:W-:Y:S11]  /*28d30*/  HMMA.16816.F32.BF16 R16, R4, R26, R16 ;  /* 0x0000001a0410723c */ /* 0x004ff60000041810 */
[----:B------:R-:W-:Y:S11]  /*28d40*/  @!UPT UIADD3 URZ, URZ, URZ, URZ ;  /* 0x0000003f3f3ff290 */ /* 0x000ff6000fffe03f */
[----:B------:R-:W-:Y:S01]  /*28d50*/  @!UPT UIADD3 URZ, URZ, URZ, URZ ;  /* 0x0000003f3f3ff290 */ /* 0x000fe2000fffe03f */
[----:B------:R-:W-:Y:S01]  /*28d60*/  STL.64 [R1+0xa50], R16 ;  /* 0x000a501001007387 */ /* 0x000fe20000100a00 */
[----:B------:R0:W-:Y:S03]  /*28d70*/  STL.64 [R1+0xa58], R18 ;  /* 0x000a581201007387 */ /* 0x0001e60000100a00 */
[----:B0-----:R-:W2:Y:S04]  /*28d80*/  LDL.64 R18, [R1+0x98] ;  /* 0x0000980001127983 */ /* 0x001ea80000100a00 */
[----:B--2---:R0:W-:Y:S04]  /*28d90*/  STL.64 [R1+0x12e8], R18 ;  /* 0x0012e81201007387 */ /* 0x0041e80000100a00 */
[----:B0-----:R-:W2:Y:S04]  /*28da0*/  LDL.64 R18, [R1+0xa8] ;  /* 0x0000a80001127983 */ /* 0x001ea80000100a00 */
[----:B--2---:R-:W-:Y:S01]  /*28db0*/  STL.64 [R1+0x1300], R18 ;  /* 0x0013001201007387 */ /* 0x004fe20000100a00 */
[----:B------:R0:W-:Y:S02]  /*28dc0*/  STL.64 [R1+0x12c8], R26 ;  /* 0x0012c81a01007387 */ /* 0x0001e40000100a00 */
[----:B------:R-:W2:Y:S02]  /*28dd0*/  LDL.LU R24, [R1+0x3e0] ;  /* 0x0003e00001187983 */ /* 0x000ea40000300800 */
[----:B------:R-:W2:Y:S01]  /*28de0*/  LDL.LU R25, [R1+0x3e4] ;  /* 0x0003e40001197983 */ /* 0x000ea20000300800 */
[----:B0-----:R-:W2:Y:S01]  /*28df0*/  LDL.LU R26, [R1+0x3e8] ;  /* 0x0003e800011a7983 */ /* 0x001ea20000300800 */
        /* <DEDUP_REMOVED lines=29> */
[----:B----4-:R-:W-:-:S05]  /*28fd0*/  IMAD.MOV.U32 R19, RZ, RZ, R11 ;  /* 0x000000ffff137224 */ /* 0x010fca00078e000b */
[----:B------:R-:W-:Y:S04]  /*28fe0*/  STL.64 [R1+0x1360], R18 ;  /* 0x0013601201007387 */ /* 0x000fe80000100a00 */
[----:B--2---:R-:W-:Y:S01]  /*28ff0*/  STL.64 [R1+0x1328], R26 ;  /* 0x0013281a01007387 */ /* 0x004fe20000100a00 */
[----:B------:R0:W-:Y:S03]  /*29000*/  STL.64 [R1+0x1320], R24 ;  /* 0x0013201801007387 */ /* 0x0001e60000100a00 */
[----:B0-----:R-:W2:Y:S01]  /*29010*/  LDL.LU R24, [R1+0x580] ;  /* 0x0005800001187983 */ /* 0x001ea20000300800 */
[----:B------:R-:W2:Y:S02]  /*29020*/  LDL.LU R25, [R1+0x584] ;  /* 0x0005840001197983 */ /* 0x000ea40000300800 */
[----:B------:R-:W4:Y:S02]  /*29030*/  LDL.LU R26, [R1+0x588] ;  /* 0x00058800011a7983 */ /* 0x000f240000300800 */
[----:B------:R-:W4:Y:S02]  /*29040*/  LDL.LU R27, [R1+0x58c] ;  /* 0x00058c00011b7983 */ /* 0x000f240000300800 */
[----:B------:R-:W-:-:S02]  /*29050*/  IMAD.MOV.U32 R18, RZ, RZ, R10 ;  /* 0x000000ffff127224 */ /* 0x000fc400078e000a */
[----:B------:R-:W-:-:S05]  /*29060*/  IMAD.MOV.U32 R19, RZ, RZ, R9 ;  /* 0x000000ffff137224 */ /* 0x000fca00078e0009 */
[----:B------:R0:W-:Y:S02]  /*29070*/  STL.64 [R1+0x1378], R18 ;  /* 0x0013781201007387 */ /* 0x0001e40000100a00 */
[----:B0-----:R-:W-:Y:S02]  /*29080*/  IMAD.MOV.U32 R18, RZ, RZ, R8 ;  /* 0x000000ffff127224 */ /* 0x001fe400078e0008 */
[----:B------:R-:W-:-:S05]  /*29090*/  IMAD.MOV.U32 R19, RZ, RZ, R3 ;  /* 0x000000ffff137224 */ /* 0x000fca00078e0003 */
[----:B------:R-:W-:Y:S04]  /*290a0*/  STL.64 [R1+0x1390], R18 ;  /* 0x0013901201007387 */ /* 0x000fe80000100a00 */
        /* <DEDUP_REMOVED lines=8> */
[----:B------:R-:W3:Y:S01]  /*29130*/  LDL.LU R20, [R1+0x220] ;  /* 0x0002200001147983 */ /* 0x000ee20000300800 */
[----:B------:R-:W3:Y:S02]  /*29140*/  LDL.LU R21, [R1+0x224] ;  /* 0x0002240001157983 */ /* 0x000ee40000300800 */
[----:B------:R-:W3:Y:S02]  /*29150*/  LDL.LU R22, [R1+0x228] ;  /* 0x0002280001167983 */ /* 0x000ee40000300800 */
[----:B------:R-:W3:Y:S01]  /*29160*/  LDL.LU R23, [R1+0x22c] ;  /* 0x00022c0001177983 */ /* 0x000ee20000300800 */
[----:B------:R-:W-:Y:S04]  /*29170*/  STL.64 [R1+0x13b8], R18 ;  /* 0x0013b81201007387 */ /* 0x000fe80000100a00 */
[----:B----4-:R-:W-:Y:S01]  /*29180*/  STL.64 [R1+0x1358], R26 ;  /* 0x0013581a01007387 */ /* 0x010fe20000100a00 */
[----:B--2---:R0:W-:Y:S03]  /*29190*/  STL.64 [R1+0x1350], R24 ;  /* 0x0013501801007387 */ /* 0x0041e60000100a00 */
[----:B0-----:R-:W2:Y:S01]  /*291a0*/  LDL.LU R24, [R1+0x670] ;  /* 0x0006700001187983 */ /* 0x001ea20000300800 */
[----:B------:R-:W2:Y:S02]  /*291b0*/  LDL.LU R25, [R1+0x674] ;  /* 0x0006740001197983 */ /* 0x000ea40000300800 */
[----:B------:R-:W4:Y:S02]  /*291c0*/  LDL.LU R26, [R1+0x678] ;  /* 0x00067800011a7983 */ /* 0x000f240000300800 */
[----:B------:R-:W4:Y:S01]  /*291d0*/  LDL.LU R27, [R1+0x67c] ;  /* 0x00067c00011b7983 */ /* 0x000f220000300800 */
        /* <DEDUP_REMOVED lines=10> */
[----:B------:R-:W2:Y:S01]  /*29280*/  LDL.64 R10, [R1+0x28] ;  /* 0x00002800010a7983 */ /* 0x000ea20000100a00 */
[----:B----4-:R-:W-:Y:S02]  /*29290*/  STL.64 [R1+0x1370], R26 ;  /* 0x0013701a01007387 */ /* 0x010fe40000100a00 */
[----:B------:R0:W-:Y:S02]  /*292a0*/  STL.64 [R1+0x1368], R24 ;  /* 0x0013681801007387 */ /* 0x0001e40000100a00 */
[----:B0-----:R-:W4:Y:S01]  /*292b0*/  LDL.LU R24, [R1+0x700] ;  /* 0x0007000001187983 */ /* 0x001f220000300800 */
[----:B------:R-:W4:Y:S02]  /*292c0*/  LDL.LU R25, [R1+0x704] ;  /* 0x0007040001197983 */ /* 0x000f240000300800 */
[----:B------:R-:W2:Y:S02]  /*292d0*/  LDL.LU R26, [R1+0x708] ;  /* 0x00070800011a7983 */ /* 0x000ea40000300800 */
[----:B------:R-:W2:Y:S01]  /*292e0*/  LDL.LU R27, [R1+0x70c] ;  /* 0x00070c00011b7983 */ /* 0x000ea20000300800 */
[C---:B---3--:R-:W-:Y:S01]  /*292f0*/  HMMA.16816.F32.BF16 R20, R4.reuse, R14, R20 ;  /* 0x0000000e0414723c */ /* 0x048fe20000041814 */
[----:B--2---:R-:W-:Y:S01]  /*29300*/  STL.64 [R1+0x1388], R26 ;  /* 0x0013881a01007387 */ /* 0x004fe20000100a00 */
        /* <DEDUP_REMOVED lines=14> */
[----:B------:R0:W-:Y:S02]  /*293f0*/  STL.64 [R1+0x12a0], R14 ;  /* 0x0012a00e01007387 */ /* 0x0001e40000100a00 */
[----:B------:R-:W4:Y:S02]  /*29400*/  LDL.LU R12, [R1+0x380] ;  /* 0x00038000010c7983 */ /* 0x000f240000300800 */
[----:B------:R-:W4:Y:S01]  /*29410*/  LDL.LU R13, [R1+0x384] ;  /* 0x00038400010d7983 */ /* 0x000f220000300800 */
[----:B0-----:R-:W2:Y:S01]  /*29420*/  LDL.LU R14, [R1+0x388] ;  /* 0x00038800010e7983 */ /* 0x001ea20000300800 */
[----:B------:R-:W2:Y:S01]  /*29430*/  LDL.LU R15, [R1+0x38c] ;  /* 0x00038c00010f7983 */ /* 0x000ea20000300800 */
[C---:B---3--:R-:W-:Y:S02]  /*29440*/  HMMA.16816.F32.BF16 R16, R4.reuse, R22, R16 ;  /* 0x000000160410723c */ /* 0x048fe40000041810 */
[----:B--2---:R-:W-:Y:S01]  /*29450*/  STL.64 [R1+0x12b8], R14 ;  /* 0x0012b80e01007387 */ /* 0x004fe20000100a00 */
[----:B----4-:R0:W-:Y:S03]  /*29460*/  STL.64 [R1+0x12b0], R12 ;  /* 0x0012b00c01007387 */ /* 0x0101e60000100a00 */
[----:B0-----:R-:W2:Y:S01]  /*29470*/  LDL.LU R12, [R1+0x390] ;  /* 0x00039000010c7983 */ /* 0x001ea20000300800 */
[----:B------:R-:W2:Y:S02]  /*29480*/  LDL.LU R13, [R1+0x394] ;  /* 0x00039400010d7983 */ /* 0x000ea40000300800 */
[----:B------:R-:W2:Y:S02]  /*29490*/  LDL.LU R14, [R1+0x398] ;  /* 0x00039800010e7983 */ /* 0x000ea40000300800 */
[----:B------:R-:W2:Y:S11]  /*294a0*/  LDL.LU R15, [R1+0x39c] ;  /* 0x00039c00010f7983 */ /* 0x000eb60000300800 */
[----:B------:R-:W-:Y:S01]  /*294b0*/  @!UPT UIADD3 URZ, URZ, URZ, URZ ;  /* 0x0000003f3f3ff290 */ /* 0x000fe2000fffe03f */
[----:B------:R-:W-:Y:S01]  /*294c0*/  STL.64 [R1+0xa30], R16 ;  /* 0x000a301001007387 */ /* 0x000fe20000100a00 */
[----:B------:R0:W-:Y:S03]  /*294d0*/  STL.64 [R1+0xa38], R18 ;  /* 0x000a381201007387 */ /* 0x0001e60000100a00 */
[----:B0-----:R-:W3:Y:S01]  /*294e0*/  LDL.LU.64 R18, [R1+0x13c8] ;  /* 0x0013c80001127983 */ /* 0x001ee20000300a00 */
[----:B------:R-:W3:Y:S02]  /*294f0*/  LDL.LU.64 R16, [R1+0x13c0] ;  /* 0x0013c00001107983 */ /* 0x000ee40000300a00 */
[----:B------:R-:W-:Y:S02]  /*29500*/  IMAD.MOV.U32 R2, RZ, RZ, R10 ;  /* 0x000000ffff027224 */ /* 0x000fe400078e000a */
[----:B------:R-:W-:Y:S01]  /*29510*/  IMAD.MOV.U32 R0, RZ, RZ, R11 ;  /* 0x000000ffff007224 */ /* 0x000fe200078e000b */
[----:B---3--:R-:W-:Y:S01]  /*29520*/  HMMA.16816.F32.BF16 R4, R4, R10, R16 ;  /* 0x0000000a0404723c */ /* 0x008fe20000041810 */
[----:B------:R-:W3:Y:S11]  /*29530*/  LDL.LU.64 R18, [R1+0x13b8] ;  /* 0x0013b80001127983 */ /* 0x000ef60000300a00 */
[----:B------:R-:W-:Y:S11]  /*29540*/  @!UPT UIADD3 URZ, URZ, URZ, URZ ;  /* 0x0000003f3f3ff290 */ /* 0x000ff6000fffe03f */
        /* <DEDUP_REMOVED lines=53> */
[----:B------:R-:W-:Y:S02]  /*298a0*/  IMAD.MOV.U32 R6, RZ, RZ, R2 ;  /* 0x000000ffff067224 */ /* 0x000fe400078e0002 */
[----:B------:R-:W-:Y:S01]  /*298b0*/  IMAD.MOV.U32 R7, RZ, RZ, R0 ;  /* 0x000000ffff077224 */ /* 0x000fe200078e0000 */
[C---:B---3--:R-:W-:Y:S01]  /*298c0*/  HMMA.16816.F32.BF16 R24, R8.reuse, R18, R24 ;  /* 0x000000120818723c */ /* 0x048fe20000041818 */
[----:B------:R-:W-:Y:S02]  /*298d0*/  IMAD.MOV.U32 R2, RZ, RZ, R18 ;  /* 0x000000ffff027224 */ /* 0x000fe400078e0012 */
        /* <DEDUP_REMOVED lines=19> */
[----:B------:R0:W-:Y:S01]  /*29a10*/  STL.64 [R1+0x670], R24 ;  /* 0x0006701801007387 */ /* 0x0001e20000100a00 */
[----:B------:R1:W-:Y:S02]  /*29a20*/  STL.64 [R1+0x678], R26 ;  /* 0x0006781a01007387 */ /* 0x0003e40000100a00 */
[----:B0-----:R-:W-:Y:S01]  /*29a30*/  IMAD.MOV.U32 R25, RZ, RZ, R18 ;  /* 0x000000ffff197224 */ /* 0x001fe200078e0012 */
[----:B-1----:R-:W3:Y:S01]  /*29a40*/  LDL.LU.64 R26, [R1+0x12c8] ;  /* 0x0012c800011a7983 */ /* 0x002ee20000300a00 */
        /* <DEDUP_REMOVED lines=10> */
[----:B------:R-:W2:Y:S11]  /*29af0*/  LDL.LU.64 R14, [R1+0x12a0] ;  /* 0x0012a000010e7983 */ /* 0x000eb60000300a00 */
[----:B------:R-:W-:Y:S10]  /*29b00*/  @!UPT UIADD3 URZ, URZ, URZ, URZ ;  /* 0x0000003f3f3ff290 */ /* 0x000ff4000fffe03f */
        /* <DEDUP_REMOVED lines=10> */
[----:B------:R-:W2:Y:S02]  /*29bb0*/  LDL.LU.64 R16, [R1+0x1280] ;  /* 0x0012800001107983 */ /* 0x000ea40000300a00 */
[----:B------:R0:W-:Y:S02]  /*29bc0*/  STL.64 [R1+0x1180], R26 ;  /* 0x0011801a01007387 */ /* 0x0001e40000100a00 */
[----:B------:R-:W-:Y:S01]  /*29bd0*/  STL.64 [R1+0x1258], R24 ;  /* 0x0012581801007387 */ /* 0x000fe20000100a00 */
[----:B0-----:R-:W3:Y:S01]  /*29be0*/  LDL.LU.64 R26, [R1+0x118] ;  /* 0x00011800011a7983 */ /* 0x001ee20000300a00 */
[C---:B--2---:R-:W-:Y:S03]  /*29bf0*/  HMMA.16816.F32.BF16 R12, R8.reuse, R14, R16 ;  /* 0x0000000e080c723c */ /* 0x044fe60000041810 */
[----:B------:R-:W2:Y:S01]  /*29c00*/  LDL.LU.64 R18, [R1+0x1278] ;  /* 0x0012780001127983 */ /* 0x000ea20000300a00 */
[----:B------:R-:W2:Y:S11]  /*29c10*/  LDL.LU.64 R16, [R1+0x1270] ;  /* 0x0012700001107983 */ /* 0x000eb60000300a00 */
[----:B------:R-:W-:Y:S08]  /*29c20*/  @!UPT UIADD3 URZ, URZ, URZ, URZ ;  /* 0x0000003f3f3ff290 */ /* 0x000ff0000fffe03f */
[----:B------:R-:W-:Y:S01]  /*29c30*/  STL.64 [R1+0x990], R12 ;  /* 0x0009900c01007387 */ /* 0x000fe20000100a00 */
[----:B------:R0:W-:Y:S03]  /*29c40*/  STL.64 [R1+0x998], R14 ;  /* 0x0009980e01007387 */ /* 0x0001e60000100a00 */
[----:B0-----:R-:W4:Y:S01]  /*29c50*/  LDL.LU.64 R14, [R1+0x1268] ;  /* 0x00126800010e7983 */ /* 0x001f220000300a00 */
[----:B------:R-:W4:Y:S01]  /*29c60*/  LDL.LU.64 R12, [R1+0x1260] ;  /* 0x00126000010c7983 */ /* 0x000f220000300a00 */
[C---:B--2---:R-:W-:Y:S08]  /*29c70*/  HMMA.16816.F32.BF16 R4, R8.reuse, R6, R16 ;  /* 0x000000060804723c */ /* 0x044ff00000041810 */
[----:B----4-:R-:W-:Y:S01]  /*29c80*/  HMMA.16816.F32.BF16 R12, R8, R22, R12 ;  /* 0x00000016080c723c */ /* 0x010fe2000004180c */
[----:B------:R-:W0:Y:S11]  /*29c90*/  LDSM.16.MT88.4 R8, [R29+0xc380] ;  /* 0x00c380001d08783b */ /* 0x000e360000004200 */
[----:B------:R-:W-:Y:S11]  /*29ca0*/  @!UPT UIADD3 URZ, URZ, URZ, URZ ;  /* 0x0000003f3f3ff290 */ /* 0x000ff6000fffe03f */
[----:B------:R-:W-:Y:S01]  /*29cb0*/  STL.64 [R1+0x980], R12 ;  /* 0x0009800c01007387 */ /* 0x000fe20000100a00 */
[----:B------:R1:W-:Y:S03]  /*29cc0*/  STL.64 [R1+0x988], R14 ;  /* 0x0009880e01007387 */ /* 0x0003e60000100a00 */
[----:B-1----:R-:W2:Y:S01]  /*29cd0*/  LDL.LU.64 R14, [R1+0x108] ;  /* 0x00010800010e7983 */ /* 0x002ea20000300a00 */
[----:B------:R-:W-:Y:S02]  /*29ce0*/  STL [R1+0x1160], R22 ;  /* 0x0011601601007387 */ /* 0x000fe40000100800 */
[----:B------:R-:W-:Y:S02]  /*29cf0*/  STL [R1+0x115c], R23 ;  /* 0x00115c1701007387 */ /* 0x000fe40000100800 */
[----:B------:R-:W2:Y:S01]  /*29d00*/  LDL.LU R16, [R1+0x7c0] ;  /* 0x0007c00001107983 */ /* 0x000ea20000300800 */
[----:B------:R-:W-:Y:S01]  /*29d10*/  STL.64 [R1+0x950], R4 ;  /* 0x0009500401007387 */ /* 0x000fe20000100a00 */
[----:B------:R-:W-:Y:S02]  /*29d20*/  STL.64 [R1+0x958], R6 ;  /* 0x0009580601007387 */ /* 0x000fe40000100a00 */
[----:B------:R-:W2:Y:S02]  /*29d30*/  LDL.LU R17, [R1+0x7c4] ;  /* 0x0007c40001117983 */ /* 0x000ea40000300800 */
[----:B------:R-:W2:Y:S01]  /*29d40*/  LDL.LU R18, [R1+0x7c8] ;  /* 0x0007c80001127983 */ /* 0x000ea20000300800 */
[----:B------:R-:W2:Y:S01]  /*29d50*/  LDL.LU R19, [R1+0x7cc] ;  /* 0x0007cc0001137983 */ /* 0x000ea20000300800 */
[----:B0-----:R-:W-:Y:S02]  /*29d60*/  STL.64 [R1+0x1128], R10 ;  /* 0x0011280a01007387 */ /* 0x001fe40000100a00 */
[----:B------:R0:W-:Y:S01]  /*29d70*/  STL.64 [R1+0x1120], R8 ;  /* 0x0011200801007387 */ /* 0x0001e20000100a00 */
[----:B------:R-:W3:Y:S04]  /*29d80*/  LDSM.16.MT88.4 R4, [R29+0xc300] ;  /* 0x00c300001d04783b */ /* 0x000ee80000004200 */
[----:B0-----:R-:W3:Y:S01]  /*29d90*/  LDL.LU R8, [R1+0x840] ;  /* 0x0008400001087983 */ /* 0x001ee20000300800 */
[----:B------:R-:W3:Y:S02]  /*29da0*/  LDL.LU R9, [R1+0x844] ;  /* 0x0008440001097983 */ /* 0x000ee40000300800 */
[----:B------:R-:W3:Y:S02]  /*29db0*/  LDL.LU R10, [R1+0x848] ;  /* 0x00084800010a7983 */ /* 0x000ee40000300800 */
[----:B------:R-:W3:Y:S02]  /*29dc0*/  LDL.LU R11, [R1+0x84c] ;  /* 0x00084c00010b7983 */ /* 0x000ee40000300800 */
[----:B---3--:R-:W-:Y:S11]  /*29dd0*/  HMMA.16816.F32.BF16 R8, R4, R26, R8 ;  /* 0x0000001a0408723c */ /* 0x008ff60000041808 */
[----:B------:R-:W-:Y:S11]  /*29de0*/  @!UPT UIADD3 URZ, URZ, URZ, URZ ;  /* 0x0000003f3f3ff290 */ /* 0x000ff6000fffe03f */
[----:B------:R-:W-:Y:S01]  /*29df0*/  @!UPT UIADD3 URZ, URZ, URZ, URZ ;  /* 0x0000003f3f3ff290 */ /* 0x000fe2000fffe03f */
[----:B------:R0:W-:Y:S01]  /*29e00*/  STL.64 [R1+0x1c0], R8 ;  /* 0x0001c00801007387 */ /* 0x0001e20000100a00 */
[----:B------:R-:W-:Y:S02]  /*29e10*/  STL.64 [R1+0x1c8], R10 ;  /* 0x0001c80a01007387 */ /* 0x000fe40000100a00 */
[----:B------:R-:W3:Y:S02]  /*29e20*/  LDL.LU.64 R24, [R1+0x1258] ;  /* 0x0012580001187983 */ /* 0x000ee40000300a00 */
[----:B0-----:R-:W-:Y:S02]  /*29e30*/  IMAD.MOV.U32 R8, RZ, RZ, R27 ;  /* 0x000000ffff087224 */ /* 0x001fe400078e001b */
[----:B------:R-:W-:-:S03]  /*29e40*/  IMAD.MOV.U32 R9, RZ, RZ, R26 ;  /* 0x000000ffff097224 */ /* 0x000fc600078e001a */
[----:B------:R-:W-:Y:S02]  /*29e50*/  STL [R1+0x1168], R8 ;  /* 0x0011680801007387 */ /* 0x000fe40000100800 */
[----:B------:R2:W-:Y:S02]  /*29e60*/  STL [R1+0x1164], R9 ;  /* 0x0011640901007387 */ /* 0x0005e40000100800 */
[----:B--2---:R-:W-:Y:S01]  /*29e70*/  HMMA.16816.F32.BF16 R8, R4, R14, R16 ;  /* 0x0000000e0408723c */ /* 0x004fe20000041810 */
[----:B------:R-:W-:Y:S11]  /*29e80*/  IMAD.MOV.U32 R20, RZ, RZ, R14 ;  /* 0x000000ffff147224 */ /* 0x000ff600078e000e */
[----:B------:R-:W-:Y:S11]  /*29e90*/  @!UPT UIADD3 URZ, URZ, URZ, URZ ;  /* 0x0000003f3f3ff290 */ /* 0x000ff6000fffe03f */
[----:B------:R-:W-:Y:S01]  /*29ea0*/  STL.64 [R1+0x210], R8 ;  /* 0x0002100801007387 */ /* 0x000fe20000100a00 */
[----:B------:R-:W-:Y:S02]  /*29eb0*/  STL.64 [R1+0x218], R10 ;  /* 0x0002180a01007387 */ /* 0x000fe40000100a00 */
[----:B------:R-:W-:Y:S02]  /*29ec0*/  STL [R1+0x1230], R20 ;  /* 0x0012301401007387 */ /* 0x000fe40000100800 */
[----:B------:R-:W2:Y:S02]  /*29ed0*/  LDL.64 R26, [R1+0x68] ;  /* 0x00006800011a7983 */ /* 0x000ea40000100a00 */
[----:B------:R-:W-:Y:S01]  /*29ee0*/  IMAD.MOV.U32 R16, RZ, RZ, R15 ;  /* 0x000000ffff107224 */ /* 0x000fe200078e000f */
[----:B--2---:R0:W-:Y:S04]  /*29ef0*/  STL.64 [R1+0x1198], R26 ;  /* 0x0011981a01007387 */ /* 0x0041e80000100a00 */
[----:B0-----:R-:W2:Y:S04]  /*29f00*/  LDL.LU.64 R26, [R1+0x78] ;  /* 0x00007800011a7983 */ /* 0x001ea80000300a00 */
[----:B--2---:R-:W-:Y:S01]  /*29f10*/  STL.64 [R1+0x11b0], R26 ;  /* 0x0011b01a01007387 */ /* 0x004fe20000100a00 */
[----:B------:R0:W-:Y:S02]  /*29f20*/  STL [R1+0x116c], R16 ;  /* 0x00116c1001007387 */ /* 0x0001e40000100800 */
[----:B------:R-:W2:Y:S02]  /*29f30*/  LDL.LU.64 R18, [R1+0x48] ;  /* 0x0000480001127983 */ /* 0x000ea40000300a00 */
[----:B--2---:R1:W-:Y:S01]  /*29f40*/  STL.64 [R1+0x1178], R18 ;  /* 0x0011781201007387 */ /* 0x0043e20000100a00 */
[----:B0-----:R-:W2:Y:S02]  /*29f50*/  LDL.LU R16, [R1+0x200] ;  /* 0x0002000001107983 */ /* 0x001ea40000300800 */
[----:B------:R-:W2:Y:S01]  /*29f60*/  LDL.LU R17, [R1+0x204] ;  /* 0x0002040001117983 */ /* 0x000ea20000300800 */
[----:B-1----:R-:W4:Y:S01]  /*29f70*/  LDL.LU R18, [R1+0x208] ;  /* 0x0002080001127983 */ /* 0x002f220000300800 */
[----:B------:R-:W4:Y:S02]  /*29f80*/  LDL.LU R19, [R1+0x20c] ;  /* 0x00020c0001137983 */ /* 0x000f240000300800 */
[----:B---3--:R-:W-:-:S02]  /*29f90*/  IMAD.MOV.U32 R26, RZ, RZ, R25 ;  /* 0x000000ffff1a7224 */ /* 0x008fc400078e0019 */
[----:B------:R-:W-:-:S05]  /*29fa0*/  IMAD.MOV.U32 R27, RZ, RZ, R24 ;  /* 0x000000ffff1b7224 */ /* 0x000fca00078e0018 */
[----:B------:R-:W-:Y:S04]  /*29fb0*/  STL.64 [R1+0x11c8], R26 ;  /* 0x0011c81a01007387 */ /* 0x000fe80000100a00 */
[----:B----4-:R-:W-:Y:S01]  /*29fc0*/  STL.64 [R1+0x1190], R18 ;  /* 0x0011901201007387 */ /* 0x010fe20000100a00 */
[----:B--2---:R0:W-:Y:S03]  /*29fd0*/  STL.64 [R1+0x1188], R16 ;  /* 0x0011881001007387 */ /* 0x0041e60000100a00 */
[----:B0-----:R-:W2:Y:S01]  /*29fe0*/  LDL.LU R16, [R1+0x400] ;  /* 0x0004000001107983 */ /* 0x001ea20000300800 */
[----:B------:R-:W2:Y:S02]  /*29ff0*/  LDL.LU R17, [R1+0x404] ;  /* 0x0004040001117983 */ /* 0x000ea40000300800 */
[----:B------:R-:W3:Y:S02]  /*2a000*/  LDL.LU R18, [R1+0x408] ;  /* 0x0004080001127983 */ /* 0x000ee40000300800 */
[----:B------:R-:W3:Y:S02]  /*2a010*/  LDL.LU R19, [R1+0x40c] ;  /* 0x00040c0001137983 */ /* 0x000ee40000300800 */
[----:B------:R-:W-:-:S02]  /*2a020*/  IMAD.MOV.U32 R26, RZ, RZ, R21 ;  /* 0x000000ffff1a7224 */ /* 0x000fc400078e0015 */
[----:B------:R-:W-:-:S05]  /*2a030*/  IMAD.MOV.U32 R27, RZ, RZ, R3 ;  /* 0x000000ffff1b7224 */ /* 0x000fca00078e0003 */
[----:B------:R0:W-:Y:S02]  /*2a040*/  STL.64 [R1+0x11e0], R26 ;  /* 0x0011e01a01007387 */ /* 0x0001e40000100a00 */
[----:B0-----:R-:W-:Y:S02]  /*2a050*/  IMAD.MOV.U32 R26, RZ, RZ, R2 ;  /* 0x000000ffff1a7224 */ /* 0x001fe400078e0002 */
[----:B------:R-:W-:Y:S01]  /*2a060*/  IMAD.MOV.U32 R27, RZ, RZ, R0 ;  /* 0x000000ffff1b7224 */ /* 0x000fe200078e0000 */
[----:B---3--:R-:W-:Y:S01]  /*2a070*/  STL.64 [R1+0x11a8], R18 ;  /* 0x0011a81201007387 */ /* 0x008fe20000100a00 */
[----:B--2---:R0:W-:Y:S03]  /*2a080*/  STL.64 [R1+0x11a0], R16 ;  /* 0x0011a01001007387 */ /* 0x0041e60000100a00 */
[----:B0-----:R-:W2:Y:S01]  /*2a090*/  LDL.LU R16, [R1+0x410] ;  /* 0x0004100001107983 */ /* 0x001ea20000300800 */
[----:B------:R-:W2:Y:S02]  /*2a0a0*/  LDL.LU R17, [R1+0x414] ;  /* 0x0004140001117983 */ /* 0x000ea40000300800 */
[----:B------:R-:W3:Y:S02]  /*2a0b0*/  LDL.LU R18, [R1+0x418] ;  /* 0x0004180001127983 */ /* 0x000ee40000300800 */
[----:B------:R-:W3:Y:S01]  /*2a0c0*/  LDL.LU R19, [R1+0x41c] ;  /* 0x00041c0001137983 */ /* 0x000ee20000300800 */
[----:B------:R0:W-:Y:S04]  /*2a0d0*/  STL.64 [R1+0x11f8], R26 ;  /* 0x0011f81a01007387 */ /* 0x0001e80000100a00 */
[----:B0-----:R-:W4:Y:S04]  /*2a0e0*/  LDL.LU.64 R26, [R1+0xb8] ;  /* 0x0000b800011a7983 */ /* 0x001f280000300a00 */
[----:B----4-:R-:W-:Y:S01]  /*2a0f0*/  STL.64 [R1+0x1210], R26 ;  /* 0x0012101a01007387 */ /* 0x010fe20000100a00 */
[----:B---3--:R-:W-:Y:S02]  /*2a100*/  STL.64 [R1+0x11c0], R18 ;  /* 0x0011c01201007387 */ /* 0x008fe40000100a00 */
[----:B--2---:R0:W-:Y:S02]  /*2a110*/  STL.64 [R1+0x11b8], R16 ;  /* 0x0011b81001007387 */ /* 0x0041e40000100a00 */
        /* <DEDUP_REMOVED lines=18> */
[----:B0-----:R-:W2:Y:S01]  /*2a240*/  LDL.LU.64 R14, [R1+0xf8] ;  /* 0x0000f800010e7983 */ /* 0x001ea20000300a00 */
[----:B------:R0:W-:Y:S02]  /*2a250*/  STL.64 [R1+0x1240], R22 ;  /* 0x0012401601007387 */ /* 0x0001e40000100a00 */
[----:B----4-:R-:W-:Y:S01]  /*2a260*/  STL.64 [R1+0x1238], R20 ;  /* 0x0012381401007387 */ /* 0x010fe20000100a00 */
[----:B0-----:R-:W4:Y:S01]  /*2a270*/  LDL.LU.64 R22, [R1+0xe8] ;  /* 0x0000e80001167983 */ /* 0x001f220000300a00 */
[----:B------:R-:W2:Y:S03]  /*2a280*/  LDL.LU.64 R26, [R1+0xc8] ;  /* 0x0000c800011a7983 */ /* 0x000ea60000300a00 */
[----:B--2---:R0:W-:Y:S04]  /*2a290*/  STL.64 [R1+0x1228], R26 ;  /* 0x0012281a01007387 */ /* 0x0041e80000100a00 */
[----:B0-----:R-:W2:Y:S01]  /*2a2a0*/  LDL.LU.64 R26, [R1+0xd8] ;  /* 0x0000d800011a7983 */ /* 0x001ea20000300a00 */
        /* <DEDUP_REMOVED lines=26> */
[----:B------:R0:W-:Y:S02]  /*2a450*/  STL.64 [R1+0x228], R10 ;  /* 0x0002280a01007387 */ /* 0x0001e40000100a00 */
[----:B0-----:R-:W-:-:S02]  /*2a460*/  IMAD.MOV.U32 R11, RZ, RZ, R14 ;  /* 0x000000ffff0b7224 */ /* 0x001fc400078e000e */
[----:B------:R-:W-:Y:S02]  /*2a470*/  IMAD.MOV.U32 R10, RZ, RZ, R15 ;  /* 0x000000ffff0a7224 */ /* 0x000fe400078e000f */
[----:B------:R-:W4:Y:S01]  /*2a480*/  LDL.LU.64 R14, [R1+0x1250] ;  /* 0x00125000010e7983 */ /* 0x000f220000300a00 */
[----:B------:R-:W4:Y:S02]  /*2a490*/  LDL.LU.64 R12, [R1+0x1248] ;  /* 0x00124800010c7983 */ /* 0x000f240000300a00 */
[C---:B----4-:R-:W-:Y:S11]  /*2a4a0*/  HMMA.16816.F32.BF16 R12, R4.reuse, R22, R12 ;  /* 0x00000016040c723c */ /* 0x050ff6000004180c */
[----:B------:R-:W-:Y:S11]  /*2a4b0*/  @!UPT UIADD3 URZ, URZ, URZ, URZ ;  /* 0x0000003f3f3ff290 */ /* 0x000ff6000fffe03f */
[----:B------:R-:W-:Y:S01]  /*2a4c0*/  @!UPT UIADD3 URZ, URZ, URZ, URZ ;  /* 0x0000003f3f3ff290 */ /* 0x000fe2000fffe03f */
[----:B------:R-:W-:Y:S01]  /*2a4d0*/  STL.64 [R1+0x230], R12 ;  /* 0x0002300c01007387 */ /* 0x000fe20000100a00 */
[----:B------:R0:W-:Y:S02]  /*2a4e0*/  STL.64 [R1+0x238], R14 ;  /* 0x0002380e01007387 */ /* 0x0001e40000100a00 */
[----:B0-----:R-:W-:Y:S02]  /*2a4f0*/  IMAD.MOV.U32 R15, RZ, RZ, R22 ;  /* 0x000000ffff0f7224 */ /* 0x001fe400078e0016 */
[----:B------:R-:W-:Y:S02]  /*2a500*/  IMAD.MOV.U32 R14, RZ, RZ, R23 ;  /* 0x000000ffff0e7224 */ /* 0x000fe400078e0017 */
[----:B------:R-:W3:Y:S01]  /*2a510*/  LDL.LU.64 R22, [R1+0x1240] ;  /* 0x0012400001167983 */ /* 0x000ee20000300a00 */
[----:B------:R-:W3:Y:S02]  /*2a520*/  LDL.LU.64 R20, [R1+0x1238] ;  /* 0x0012380001147983 */ /* 0x000ee40000300a00 */
[----:B------:R0:W-:Y:S02]  /*2a530*/  STL.64 [R1+0x1170], R14 ;  /* 0x0011700e01007387 */ /* 0x0001e40000100a00 */
[----:B------:R-:W4:Y:S01]  /*2a540*/  LDL.LU R12, [R1+0x1f0] ;  /* 0x0001f000010c7983 */ /* 0x000f220000300800 */
[----:B------:R-:W4:Y:S04]  /*2a550*/  LDL.LU R13, [R1+0x1f4] ;  /* 0x0001f400010d7983 */ /* 0x000f280000300800 */
[----:B0-----:R-:W4:Y:S01]  /*2a560*/  LDL.LU R14, [R1+0x1f8] ;  /* 0x0001f800010e7983 */ /* 0x001f220000300800 */
[----:B------:R-:W4:Y:S01]  /*2a570*/  LDL.LU R15, [R1+0x1fc] ;  /* 0x0001fc00010f7983 */ /* 0x000f220000300800 */
[C---:B---3--:R-:W-:Y:S11]  /*2a580*/  HMMA.16816.F32.BF16 R20, R4.reuse, R26, R20 ;  /* 0x0000001a0414723c */ /* 0x048ff60000041814 */
[----:B------:R-:W-:Y:S11]  /*2a590*/  @!UPT UIADD3 URZ, URZ, URZ, URZ ;  /* 0x0000003f3f3ff290 */ /* 0x000ff6000fffe03f */
[----:B------:R-:W-:Y:S01]  /*2a5a0*/  @!UPT UIADD3 URZ, URZ, URZ, URZ ;  /* 0x0000003f3f3ff290 */ /* 0x000fe2000fffe03f */
[----:B------:R0:W-:Y:S01]  /*2a5b0*/  STL.64 [R1+0x260], R20 ;  /* 0x0002601401007387 */ /* 0x0001e20000100a00 */
[----:B------:R1:W-:Y:S03]  /*2a5c0*/  STL.64 [R1+0x268], R22 ;  /* 0x0002681601007387 */ /* 0x0003e60000100a00 */
[----:B0-----:R-:W3:Y:S01]  /*2a5d0*/  LDL.LU R20, [R1+0x1230] ;  /* 0x0012300001147983 */ /* 0x001ee20000300800 */
[----:B-1----:R-:W-:Y:S02]  /*2a5e0*/  IMAD.MOV.U32 R22, RZ, RZ, R26 ;  /* 0x000000ffff167224 */ /* 0x002fe400078e001a */
[----:B------:R-:W-:Y:S02]  /*2a5f0*/  IMAD.MOV.U32 R23, RZ, RZ, R27 ;  /* 0x000000ffff177224 */ /* 0x000fe400078e001b */
        /* <DEDUP_REMOVED lines=62> */
[----:B0-----:R-:W4:Y:S02]  /*2a9e0*/  LDL.LU.64 R18, [R1+0x1178] ;  /* 0x0011780001127983 */ /* 0x001f240000300a00 */
[----:B----4-:R-:W-:Y:S11]  /*2a9f0*/  HMMA.16816.F32.BF16 R12, R4, R18, R12 ;  /* 0x00000012040c723c */ /* 0x010ff6000004180c */
[----:B------:R-:W-:Y:S11]  /*2aa00*/  @!UPT UIADD3 URZ, URZ, URZ, URZ ;  /* 0x0000003f3f3ff290 */ /* 0x000ff6000fffe03f */
[----:B------:R-:W-:Y:S01]  /*2aa10*/  @!UPT UIADD3 URZ, URZ, URZ, URZ ;  /* 0x0000003f3f3ff290 */ /* 0x000fe2000fffe03f */
[----:B------:R-:W-:Y:S01]  /*2aa20*/  STL.64 [R1+0x850], R12 ;  /* 0x0008500c01007387 */ /* 0x000fe20000100a00 */
[----:B------:R0:W-:Y:S03]  /*2aa30*/  STL.64 [R1+0x858], R14 ;  /* 0x0008580e01007387 */ /* 0x0001e60000100a00 */
[----:B0-----:R-:W2:Y:S01]  /*2aa40*/  LDL.LU.64 R14, [R1+0x1170] ;  /* 0x00117000010e7983 */ /* 0x001ea20000300a00 */
[----:B------:R-:W4:Y:S02]  /*2aa50*/  LDL.LU R16, [R1+0x116c] ;  /* 0x00116c0001107983 */ /* 0x000f240000300800 */
[----:B------:R-:W2:Y:S02]  /*2aa60*/  LDL.LU R12, [R1+0xd60] ;  /* 0x000d6000010c7983 */ /* 0x000ea40000300800 */
[----:B------:R-:W2:Y:S02]  /*2aa70*/  LDL.LU R13, [R1+0xdb4] ;  /* 0x000db400010d7983 */ /* 0x000ea40000300800 */
[----:B------:R-:W-:-:S02]  /*2aa80*/  IMAD.MOV.U32 R28, RZ, RZ, R18 ;  /* 0x000000ffff1c7224 */ /* 0x000fc400078e0012 */
[----:B------:R-:W-:Y:S01]  /*2aa90*/  IMAD.MOV.U32 R17, RZ, RZ, R19 ;  /* 0x000000ffff117224 */ /* 0x000fe200078e0013 */
[----:B--2---:R-:W-:Y:S01]  /*2aaa0*/  STL.64 [R1+0x1140], R12 ;  /* 0x0011400c01007387 */ /* 0x004fe20000100a00 */
[----:B------:R-:W2:Y:S02]  /*2aab0*/  LDL.LU R18, [R1+0xdb8] ;  /* 0x000db80001127983 */ /* 0x000ea40000300800 */
[----:B------:R-:W2:Y:S02]  /*2aac0*/  LDL.LU R19, [R1+0xe64] ;  /* 0x000e640001137983 */ /* 0x000ea40000300800 */
[----:B--2---:R0:W-:Y:S01]  /*2aad0*/  STL.64 [R1+0x10b0], R18 ;  /* 0x0010b01201007387 */ /* 0x0041e20000100a00 */
[----:B------:R-:W-:Y:S02]  /*2aae0*/  STL [R1+0x10a8], R17 ;  /* 0x0010a81101007387 */ /* 0x000fe40000100800 */
[----:B------:R-:W2:Y:S02]  /*2aaf0*/  LDL.LU R24, [R1+0xe68] ;  /* 0x000e680001187983 */ /* 0x000ea40000300800 */
[----:B------:R-:W2:Y:S01]  /*2ab00*/  LDL.LU R25, [R1+0xf10] ;  /* 0x000f100001197983 */ /* 0x000ea20000300800 */
[----:B------:R1:W-:Y:S01]  /*2ab10*/  STL.64 [R1+0x1078], R26 ;  /* 0x0010781a01007387 */ /* 0x0003e20000100a00 */
[----:B0-----:R-:W-:-:S02]  /*2ab20*/  IMAD.MOV.U32 R18, RZ, RZ, R22 ;  /* 0x000000ffff127224 */ /* 0x001fc400078e0016 */
[----:B------:R-:W-:Y:S02]  /*2ab30*/  IMAD.MOV.U32 R19, RZ, RZ, R23 ;  /* 0x000000ffff137224 */ /* 0x000fe400078e0017 */
[----:B-1----:R-:W-:Y:S02]  /*2ab40*/  IMAD.MOV.U32 R26, RZ, RZ, R8 ;  /* 0x000000ffff1a7224 */ /* 0x002fe400078e0008 */
[----:B------:R-:W-:Y:S01]  /*2ab50*/  IMAD.MOV.U32 R27, RZ, RZ, R9 ;  /* 0x000000ffff1b7224 */ /* 0x000fe200078e0009 */
[----:B--2---:R-:W-:Y:S01]  /*2ab60*/  STL.64 [R1+0x1070], R24 ;  /* 0x0010701801007387 */ /* 0x004fe20000100a00 */
[----:B------:R-:W2:Y:S02]  /*2ab70*/  LDL.LU R8, [R1+0x1168] ;  /* 0x0011680001087983 */ /* 0x000ea40000300800 */
[----:B------:R-:W2:Y:S02]  /*2ab80*/  LDL.LU R9, [R1+0x1164] ;  /* 0x0011640001097983 */ /* 0x000ea40000300800 */
[----:B------:R-:W2:Y:S01]  /*2ab90*/  LDL.LU R22, [R1+0x1160] ;  /* 0x0011600001167983 */ /* 0x000ea20000300800 */
[----:B------:R-:W2:Y:S01]  /*2aba0*/  LDL.LU R23, [R1+0x115c] ;  /* 0x00115c0001177983 */ /* 0x000ea20000300800 */
[----:B------:R-:W-:Y:S02]  /*2abb0*/  STL.64 [R1+0x10c0], R18 ;  /* 0x0010c01201007387 */ /* 0x000fe40000100a00 */
[----:B------:R0:W-:Y:S02]  /*2abc0*/  STL.64 [R1+0x1090], R26 ;  /* 0x0010901a01007387 */ /* 0x0001e40000100a00 */
[----:B0-----:R-:W-:-:S02]  /*2abd0*/  IMAD.MOV.U32 R26, RZ, RZ, R3 ;  /* 0x000000ffff1a7224 */ /* 0x001fc400078e0003 */
[----:B------:R-:W2:Y:S01]  /*2abe0*/  LDL.LU R3, [R1+0x1158] ;  /* 0x0011580001037983 */ /* 0x000ea20000300800 */
[----:B------:R-:W-:Y:S02]  /*2abf0*/  IMAD.MOV.U32 R18, RZ, RZ, R15 ;  /* 0x000000ffff127224 */ /* 0x000fe400078e000f */
[----:B------:R-:W-:Y:S02]  /*2ac00*/  IMAD.MOV.U32 R19, RZ, RZ, R14 ;  /* 0x000000ffff137224 */ /* 0x000fe400078e000e */
[----:B------:R-:W-:-:S03]  /*2ac10*/  IMAD.MOV.U32 R27, RZ, RZ, R21 ;  /* 0x000000ffff1b7224 */ /* 0x000fc600078e0015 */
[----:B------:R-:W-:Y:S02]  /*2ac20*/  STL.64 [R1+0x10d8], R18 ;  /* 0x0010d81201007387 */ /* 0x000fe40000100a00 */
[----:B------:R0:W-:Y:S02]  /*2ac30*/  STL.64 [R1+0x10b8], R26 ;  /* 0x0010b81a01007387 */ /* 0x0001e40000100a00 */
[----:B------:R-:W3:Y:S02]  /*2ac40*/  LDL.LU R24, [R1+0x660] ;  /* 0x0006600001187983 */ /* 0x000ee40000300800 */
[----:B------:R-:W3:Y:S01]  /*2ac50*/  LDL.LU R25, [R1+0x664] ;  /* 0x0006640001197983 */ /* 0x000ee20000300800 */
[----:B0-----:R-:W3:Y:S01]  /*2ac60*/  LDL.LU R26, [R1+0x668] ;  /* 0x00066800011a7983 */ /* 0x001ee20000300800 */
[----:B------:R-:W3:Y:S02]  /*2ac70*/  LDL.LU R27, [R1+0x66c] ;  /* 0x00066c00011b7983 */ /* 0x000ee40000300800 */
[----:B------:R-:W4:Y:S02]  /*2ac80*/  LDL.LU R12, [R1+0x1e0] ;  /* 0x0001e000010c7983 */ /* 0x000f240000300800 */
[----:B------:R-:W4:Y:S02]  /*2ac90*/  LDL.LU R13, [R1+0x1e4] ;  /* 0x0001e400010d7983 */ /* 0x000f240000300800 */
[----:B--2---:R-:W-:-:S02]  /*2aca0*/  IMAD.MOV.U32 R14, RZ, RZ, R3 ;  /* 0x000000ffff0e7224 */ /* 0x004fc400078e0003 */
[----:B------:R-:W2:Y:S01]  /*2acb0*/  LDL.LU R3, [R1+0x1154] ;  /* 0x0011540001037983 */ /* 0x000ea20000300800 */
[----:B------:R-:W-:Y:S02]  /*2acc0*/  IMAD.MOV.U32 R18, RZ, RZ, R11 ;  /* 0x000000ffff127224 */ /* 0x000fe400078e000b */
[----:B------:R-:W-:Y:S02]  /*2acd0*/  IMAD.MOV.U32 R19, RZ, RZ, R10 ;  /* 0x000000ffff137224 */ /* 0x000fe400078e000a */
[----:B------:R-:W4:Y:S01]  /*2ace0*/  LDL.LU R15, [R1+0x1ec] ;  /* 0x0001ec00010f7983 */ /* 0x000f220000300800 */
[----:B------:R-:W4:Y:S02]  /*2acf0*/  LDL.LU.64 R10, [R1+0x28] ;  /* 0x00002800010a7983 */ /* 0x000f240000300a00 */
[----:B------:R-:W-:Y:S02]  /*2ad00*/  STL.64 [R1+0x10f0], R18 ;  /* 0x0010f01201007387 */ /* 0x000fe40000100a00 */
[----:B---3--:R-:W-:Y:S01]  /*2ad10*/  STL.64 [R1+0x10d0], R26 ;  /* 0x0010d01a01007387 */ /* 0x008fe20000100a00 */
[----:B------:R0:W-:Y:S03]  /*2ad20*/  STL.64 [R1+0x10c8], R24 ;  /* 0x0010c81801007387 */ /* 0x0001e60000100a00 */
[----:B0-----:R-:W3:Y:S01]  /*2ad30*/  LDL.LU R24, [R1+0x6f0] ;  /* 0x0006f00001187983 */ /* 0x001ee20000300800 */
[----:B------:R-:W3:Y:S02]  /*2ad40*/  LDL.LU R25, [R1+0x6f4] ;  /* 0x0006f40001197983 */ /* 0x000ee40000300800 */
[----:B--2---:R-:W-:-:S02]  /*2ad50*/  IMAD.MOV.U32 R26, RZ, RZ, R3 ;  /* 0x000000ffff1a7224 */ /* 0x004fc400078e0003 */
[----:B------:R-:W2:Y:S01]  /*2ad60*/  LDL.LU R3, [R1+0x1150] ;  /* 0x0011500001037983 */ /* 0x000ea20000300800 */
[----:B------:R-:W2:Y:S02]  /*2ad70*/  LDL.LU R27, [R1+0x6fc] ;  /* 0x0006fc00011b7983 */ /* 0x000ea40000300800 */
[----:B------:R-:W-:Y:S02]  /*2ad80*/  IMAD.MOV.U32 R18, RZ, RZ, R20 ;  /* 0x000000ffff127224 */ /* 0x000fe400078e0014 */
[----:B----4-:R-:W-:-:S05]  /*2ad90*/  IMAD.MOV.U32 R19, RZ, RZ, R16 ;  /* 0x000000ffff137224 */ /* 0x010fca00078e0010 */
[----:B------:R-:W-:Y:S04]  /*2ada0*/  STL.64 [R1+0x1108], R18 ;  /* 0x0011081201007387 */ /* 0x000fe80000100a00 */
[----:B--2---:R-:W-:Y:S01]  /*2adb0*/  STL.64 [R1+0x10e8], R26 ;  /* 0x0010e81a01007387 */ /* 0x004fe20000100a00 */
[----:B---3--:R0:W-:Y:S03]  /*2adc0*/  STL.64 [R1+0x10e0], R24 ;  /* 0x0010e01801007387 */ /* 0x0081e60000100a00 */
[----:B0-----:R-:W2:Y:S01]  /*2add0*/  LDL.LU R24, [R1+0x770] ;  /* 0x0007700001187983 */ /* 0x001ea20000300800 */
[----:B------:R-:W-:Y:S02]  /*2ade0*/  IMAD.MOV.U32 R25, RZ, RZ, R3 ;  /* 0x000000ffff197224 */ /* 0x000fe400078e0003 */
[----:B------:R-:W3:Y:S02]  /*2adf0*/  LDL.LU R3, [R1+0x114c] ;  /* 0x00114c0001037983 */ /* 0x000ee40000300800 */
[----:B------:R-:W4:Y:S01]  /*2ae00*/  LDL.LU R26, [R1+0x778] ;  /* 0x00077800011a7983 */ /* 0x000f220000300800 */
[----:B------:R-:W4:Y:S01]  /*2ae10*/  LDL.LU R27, [R1+0x77c] ;  /* 0x00077c00011b7983 */ /* 0x000f220000300800 */
[----:B------:R-:W-:Y:S03]  /*2ae20*/  HMMA.16816.F32.BF16 R12, R4, R22, R12 ;  /* 0x00000016040c723c */ /* 0x000fe6000004180c */
[----:B----4-:R3:W-:Y:S01]  /*2ae30*/  STL.64 [R1+0x1100], R26 ;  /* 0x0011001a01007387 */ /* 0x0107e20000100a00 */
[----:B--2---:R0:W-:Y:S02]  /*2ae40*/  STL.64 [R1+0x10f8], R24 ;  /* 0x0010f81801007387 */ /* 0x0041e40000100a00 */
[----:B---3--:R-:W-:Y:S01]  /*2ae50*/  IMAD.MOV.U32 R26, RZ, RZ, R3 ;  /* 0x000000ffff1a7224 */ /* 0x008fe200078e0003 */
[----:B0-----:R-:W2:Y:S01]  /*2ae60*/  LDL.LU R24, [R1+0x7b0] ;  /* 0x0007b00001187983 */ /* 0x001ea20000300800 */
        /* <DEDUP_REMOVED lines=8> */
[----:B------:R0:W-:Y:S02]  /*2aef0*/  STL.64 [R1+0x840], R12 ;  /* 0x0008400c01007387 */ /* 0x0001e40000100a00 */
[----:B---3--:R-:W-:Y:S01]  /*2af00*/  IMAD.MOV.U32 R27, RZ, RZ, R3 ;  /* 0x000000ffff1b7224 */ /* 0x008fe200078e0003 */
[----:B------:R1:W-:Y:S01]  /*2af10*/  STL.64 [R1+0x848], R14 ;  /* 0x0008480e01007387 */ /* 0x0003e20000100a00 */
[----:B------:R-:W-:-:S03]  /*2af20*/  IMAD.MOV.U32 R3, RZ, RZ, R22 ;  /* 0x000000ffff037224 */ /* 0x000fc600078e0016 */
[----:B0-----:R-:W3:Y:S01]  /*2af30*/  LDL.LU.64 R12, [R1+0x1140] ;  /* 0x00114000010c7983 */ /* 0x001ee20000300a00 */
[----:B-1----:R-:W-:-:S03]  /*2af40*/  IMAD.MOV.U32 R14, RZ, RZ, R23 ;  /* 0x000000ffff0e7224 */ /* 0x002fc600078e0017 */
[----:B------:R-:W4:Y:S01]  /*2af50*/  LDL.LU.64 R22, [R1+0x1138] ;  /* 0x0011380001167983 */ /* 0x000f220000300a00 */
[----:B------:R-:W4:Y:S02]  /*2af60*/  LDL.LU.64 R20, [R1+0x1130] ;  /* 0x0011300001147983 */ /* 0x000f240000300a00 */
[----:B------:R-:W-:Y:S02]  /*2af70*/  IMAD.MOV.U32 R15, RZ, RZ, R11 ;  /* 0x000000ffff0f7224 */ /* 0x000fe400078e000b */
[----:B------:R-:W-:Y:S02]  /*2af80*/  IMAD.MOV.U32 R18, RZ, RZ, R9 ;  /* 0x000000ffff127224 */ /* 0x000fe400078e0009 */
[----:B------:R-:W-:Y:S01]  /*2af90*/  IMAD.MOV.U32 R19, RZ, RZ, R8 ;  /* 0x000000ffff137224 */ /* 0x000fe200078e0008 */
[----:B----4-:R-:W-:Y:S07]  /*2afa0*/  HMMA.16816.F32.BF16 R4, R4, R10, R20 ;  /* 0x0000000a0404723c */ /* 0x010fee0000041814 */
[----:B------:R-:W-:Y:S11]  /*2afb0*/  IMAD.MOV.U32 R22, RZ, RZ, R10 ;  /* 0x000000ffff167224 */ /* 0x000ff600078e000a */
[----:B------:R-:W-:Y:S05]  /*2afc0*/  @!UPT UIADD3 URZ, URZ, URZ, URZ ;  /* 0x0000003f3f3ff290 */ /* 0x000fea000fffe03f */
[----:B------:R-:W-:Y:S01]  /*2afd0*/  STL.64 [R1+0x7c0], R4 ;  /* 0x0007c00401007387 */ /* 0x000fe20000100a00 */
[----:B------:R-:W-:Y:S02]  /*2afe0*/  STL.64 [R1+0x7c8], R6 ;  /* 0x0007c80601007387 */ /* 0x000fe40000100a00 */
[----:B------:R-:W2:Y:S02]  /*2aff0*/  LDL.LU.64 R10, [R1+0x1128] ;  /* 0x00112800010a7983 */ /* 0x000ea40000300a00 */
[----:B------:R-:W2:Y:S01]  /*2b000*/  LDL.LU.64 R8, [R1+0x1120] ;  /* 0x0011200001087983 */ /* 0x000ea20000300a00 */
[----:B------:R-:W-:Y:S01]  /*2b010*/  STL.64 [R1+0x1088], R14 ;  /* 0x0010880e01007387 */ /* 0x000fe20000100a00 */
[----:B---3--:R0:W-:Y:S03]  /*2b020*/  STL.64 [R1+0x1080], R12 ;  /* 0x0010800c01007387 */ /* 0x0081e60000100a00 */
[----:B0-----:R-:W3:Y:S01]  /*2b030*/  LDL.LU R12, [R1+0x550] ;  /* 0x00055000010c7983 */ /* 0x001ee20000300800 */
[----:B------:R-:W3:Y:S02]  /*2b040*/  LDL.LU R13, [R1+0x554] ;  /* 0x00055400010d7983 */ /* 0x000ee40000300800 */
[----:B------:R-:W4:Y:S02]  /*2b050*/  LDL.LU R14, [R1+0x558] ;  /* 0x00055800010e7983 */ /* 0x000f240000300800 */
[----:B------:R-:W4:Y:S01]  /*2b060*/  LDL.LU R15, [R1+0x55c] ;  /* 0x00055c00010f7983 */ /* 0x000f220000300800 */
[C---:B--2---:R-:W-:Y:S01]  /*2b070*/  HMMA.16816.F32.BF16 R16, R8.reuse, R18, R24 ;  /* 0x000000120810723c */ /* 0x044fe20000041818 */
[----:B----4-:R-:W-:Y:S01]  /*2b080*/  STL.64 [R1+0x10a0], R14 ;  /* 0x0010a00e01007387 */ /* 0x010fe20000100a00 */
[----:B---3--:R0:W-:Y:S03]  /*2b090*/  STL.64 [R1+0x1098], R12 ;  /* 0x0010980c01007387 */ /* 0x0081e60000100a00 */
[----:B0-----:R-:W2:Y:S01]  /*2b0a0*/  LDL.LU R12, [R1+0x5d0] ;  /* 0x0005d000010c7983 */ /* 0x001ea20000300800 */
[----:B------:R-:W2:Y:S02]  /*2b0b0*/  LDL.LU R13, [R1+0x5d4] ;  /* 0x0005d400010d7983 */ /* 0x000ea40000300800 */
[----:B------:R-:W2:Y:S02]  /*2b0c0*/  LDL.LU R14, [R1+0x5d8] ;  /* 0x0005d800010e7983 */ /* 0x000ea40000300800 */
[----:B------:R-:W2:Y:S01]  /*2b0d0*/  LDL.LU R15, [R1+0x5dc] ;  /* 0x0005dc00010f7983 */ /* 0x000ea20000300800 */
[----:B------:R-:W3:Y:S01]  /*2b0e0*/  LDL.LU R7, [R1+0xdb0] ;  /* 0x000db00001077983 */ /* 0x000ee20000300800 */
[----:B------:R-:W4:Y:S02]  /*2b0f0*/  LDL.LU R20, [R1+0xe5c] ;  /* 0x000e5c0001147983 */ /* 0x000f240000300800 */
[----:B------:R-:W2:Y:S02]  /*2b100*/  LDL.LU R21, [R1+0xe60] ;  /* 0x000e600001157983 */ /* 0x000ea40000300800 */
[----:B------:R-:W2:Y:S01]  /*2b110*/  LDL.LU R23, [R1+0xf0c] ;  /* 0x000f0c0001177983 */ /* 0x000ea20000300800 */
[----:B------:R-:W-:Y:S01]  /*2b120*/  STL [R1+0x1050], R22 ;  /* 0x0010501601007387 */ /* 0x000fe20000100800 */
[----:B------:R-:W2:Y:S02]  /*2b130*/  LDL.LU.64 R26, [R1+0x1118] ;  /* 0x00111800011a7983 */ /* 0x000ea40000300a00 */
[----:B------:R-:W2:Y:S03]  /*2b140*/  LDL.LU.64 R24, [R1+0x1110] ;  /* 0x0011100001187983 */ /* 0x000ea60000300a00 */
[----:B------:R-:W-:Y:S01]  /*2b150*/  STL.64 [R1+0x150], R16 ;  /* 0x0001501001007387 */ /* 0x000fe20000100a00 */
[----:B------:R0:W-:Y:S04]  /*2b160*/  STL.64 [R1+0x158], R18 ;  /* 0x0001581201007387 */ /* 0x0001e80000100a00 */
        /* <DEDUP_REMOVED lines=28> */
[----:B------:R-:W3:Y:S01]  /*2b330*/  LDL.LU R17, [R1+0x10a8] ;  /* 0x0010a80001117983 */ /* 0x000ee20000300800 */
        /* <DEDUP_REMOVED lines=8> */
[----:B------:R-:W2:Y:S01]  /*2b3c0*/  LDL.LU.64 R14, [R1+0x1088] ;  /* 0x00108800010e7983 */ /* 0x000ea20000300a00 */
[----:B------:R-:W2:Y:S02]  /*2b3d0*/  LDL.LU.64 R12, [R1+0x1080] ;  /* 0x00108000010c7983 */ /* 0x000ea40000300a00 */
[----:B------:R-:W-:-:S02]  /*2b3e0*/  IMAD.MOV.U32 R16, RZ, RZ, c[0x0][0x18c] ;  /* 0x00006300ff107624 */ /* 0x000fc400078e00ff */
[----:B----4-:R-:W-:Y:S02]  /*2b3f0*/  IMAD.MOV.U32 R6, RZ, RZ, R20 ;  /* 0x000000ffff067224 */ /* 0x010fe400078e0014 */
[----:B------:R-:W-:Y:S02]  /*2b400*/  IMAD.SHL.U32 R16, R16, 0x40, RZ ;  /* 0x0000004010107824 */ /* 0x000fe400078e00ff */
[----:B------:R-:W-:Y:S02]  /*2b410*/  IMAD.MOV.U32 R4, RZ, RZ, R23 ;  /* 0x000000ffff047224 */ /* 0x000fe400078e0017 */
[----:B------:R-:W-:Y:S02]  /*2b420*/  IMAD.MOV.U32 R5, RZ, RZ, R21 ;  /* 0x000000ffff057224 */ /* 0x000fe400078e0015 */
[----:B---3--:R-:W-:-:S04]  /*2b430*/  IMAD.WIDE R6, R16, 0x2, R6 ;  /* 0x0000000210067825 */ /* 0x008fc800078e0206 */
[----:B------:R-:W-:-:S04]  /*2b440*/  IMAD.WIDE R4, R16, 0x2, R4 ;  /* 0x0000000210047825 */ /* 0x000fc800078e0204 */
[----:B------:R-:W-:Y:S01]  /*2b450*/  STL.64 [R1+0x1f0], R24 ;  /* 0x0001f01801007387 */ /* 0x000fe20000100a00 */
[----:B------:R0:W-:Y:S03]  /*2b460*/  STL.64 [R1+0x1f8], R26 ;  /* 0x0001f81a01007387 */ /* 0x0001e60000100a00 */
[----:B0-----:R-:W3:Y:S01]  /*2b470*/  LDL.LU.64 R26, [R1+0x1078] ;  /* 0x00107800011a7983 */ /* 0x001ee20000300a00 */
[----:B------:R-:W4:Y:S02]  /*2b480*/  LDL.LU.64 R24, [R1+0x1070] ;  /* 0x0010700001187983 */ /* 0x000f240000300a00 */
[----:B------:R0:W-:Y:S02]  /*2b490*/  STL [R1+0xe5c], R6 ;  /* 0x000e5c0601007387 */ /* 0x0001e40000100800 */
[----:B------:R1:W-:Y:S01]  /*2b4a0*/  STL [R1+0xdb0], R7 ;  /* 0x000db00701007387 */ /* 0x0003e20000100800 */
[----:B------:R-:W-:Y:S01]  /*2b4b0*/  STL [R1+0xf0c], R4 ;  /* 0x000f0c0401007387 */ /* 0x000fe20000100800 */
[----:B------:R-:W-:Y:S02]  /*2b4c0*/  STL [R1+0xe60], R5 ;  /* 0x000e600501007387 */ /* 0x000fe40000100800 */
[----:B------:R-:W3:Y:S02]  /*2b4d0*/  LDL.LU R22, [R1+0xe78] ;  /* 0x000e780001167983 */ /* 0x000ee40000300800 */
[----:B------:R-:W3:Y:S02]  /*2b4e0*/  LDL.LU R20, [R1+0xf18] ;  /* 0x000f180001147983 */ /* 0x000ee40000300800 */
[----:B0-----:R-:W-:-:S02]  /*2b4f0*/  IMAD.MOV.U32 R6, RZ, RZ, R19 ;  /* 0x000000ffff067224 */ /* 0x001fc400078e0013 */
[----:B-1----:R-:W-:-:S04]  /*2b500*/  IMAD.MOV.U32 R7, RZ, RZ, R18 ;  /* 0x000000ffff077224 */ /* 0x002fc800078e0012 */
[----:B------:R-:W-:Y:S01]  /*2b510*/  IMAD.WIDE R6, R16, 0x2, R6 ;  /* 0x0000000210067825 */ /* 0x000fe200078e0206 */
[----:B--2---:R-:W-:-:S04]  /*2b520*/  LOP3.LUT R13, R13, R12, RZ, 0x3c, !PT ;  /* 0x0000000c0d0d7212 */ /* 0x004fc800078e3cff */
[----:B------:R-:W-:-:S04]  /*2b530*/  LOP3.LUT R12, R13, R12, RZ, 0x3c, !PT ;  /* 0x0000000c0d0c7212 */ /* 0x000fc800078e3cff */
[----:B------:R-:W-:-:S05]  /*2b540*/  LOP3.LUT R13, R13, R12, RZ, 0x3c, !PT ;  /* 0x0000000c0d0d7212 */ /* 0x000fca00078e3cff */
[----:B------:R-:W-:-:S05]  /*2b550*/  IMAD.WIDE R12, R16, 0x2, R12 ;  /* 0x00000002100c7825 */ /* 0x000fca00078e020c */
[----:B------:R0:W-:Y:S01]  /*2b560*/  STL [R1+0xdb4], R12 ;  /* 0x000db40c01007387 */ /* 0x0001e20000100800 */
[----:B------:R1:W-:Y:S03]  /*2b570*/  STL [R1+0xd60], R13 ;  /* 0x000d600d01007387 */ /* 0x0003e60000100800 */
[----:B0-----:R-:W2:Y:S01]  /*2b580*/  LDL.LU R12, [R1+0xd64] ;  /* 0x000d6400010c7983 */ /* 0x001ea20000300800 */
[----:B-1----:R-:W2:Y:S02]  /*2b590*/  LDL.LU R13, [R1+0xdbc] ;  /* 0x000dbc00010d7983 */ /* 0x002ea40000300800 */
[----:B------:R0:W-:Y:S02]  /*2b5a0*/  STL [R1+0xe64], R6 ;  /* 0x000e640601007387 */ /* 0x0001e40000100800 */
[----:B------:R1:W-:Y:S01]  /*2b5b0*/  STL [R1+0xdb8], R7 ;  /* 0x000db80701007387 */ /* 0x0003e20000100800 */
[----:B0-----:R-:W3:Y:S01]  /*2b5c0*/  LDL.LU R6, [R1+0xdc0] ;  /* 0x000dc00001067983 */ /* 0x001ee20000300800 */
[----:B-1----:R-:W3:Y:S02]  /*2b5d0*/  LDL.LU R7, [R1+0xe6c] ;  /* 0x000e6c0001077983 */ /* 0x002ee40000300800 */
[----:B----4-:R-:W-:-:S02]  /*2b5e0*/  IMAD.MOV.U32 R4, RZ, RZ, R25 ;  /* 0x000000ffff047224 */ /* 0x010fc400078e0019 */
[----:B------:R-:W-:-:S04]  /*2b5f0*/  IMAD.MOV.U32 R5, RZ, RZ, R24 ;  /* 0x000000ffff057224 */ /* 0x000fc800078e0018 */
[----:B------:R-:W-:-:S05]  /*2b600*/  IMAD.WIDE R4, R16, 0x2, R4 ;  /* 0x0000000210047825 */ /* 0x000fca00078e0204 */
[----:B------:R0:W-:Y:S01]  /*2b610*/  STL [R1+0xf10], R4 ;  /* 0x000f100401007387 */ /* 0x0001e20000100800 */
[----:B------:R1:W-:Y:S03]  /*2b620*/  STL [R1+0xe68], R5 ;  /* 0x000e680501007387 */ /* 0x0003e60000100800 */
[----:B0-----:R-:W4:Y:S01]  /*2b630*/  LDL.LU R4, [R1+0xe70] ;  /* 0x000e700001047983 */ /* 0x001f220000300800 */
[----:B-1----:R-:W4:Y:S02]  /*2b640*/  LDL.LU R5, [R1+0xf14] ;  /* 0x000f140001057983 */ /* 0x002f240000300800 */
[----:B------:R-:W4:Y:S02]  /*2b650*/  LDL.LU R21, [R1+0xd6c] ;  /* 0x000d6c0001157983 */ /* 0x000f240000300800 */
[----:B------:R-:W4:Y:S01]  /*2b660*/  LDL.LU R23, [R1+0xdcc] ;  /* 0x000dcc0001177983 */ /* 0x000f220000300800 */
[----:B------:R-:W4:Y:S01]  /*2b670*/  LDL.LU R18, [R1+0xdd0] ;  /* 0x000dd00001127983 */ /* 0x000f220000300800 */
[----:B------:R-:W4:Y:S02]  /*2b680*/  LDL.LU R19, [R1+0xe7c] ;  /* 0x000e7c0001137983 */ /* 0x000f240000300800 */
[----:B------:R-:W4:Y:S02]  /*2b690*/  LDL.LU R24, [R1+0xe80] ;  /* 0x000e800001187983 */ /* 0x000f240000300800 */
[----:B------:R-:W4:Y:S01]  /*2b6a0*/  LDL.LU R25, [R1+0xf1c] ;  /* 0x000f1c0001197983 */ /* 0x000f220000300800 */
[----:B--2---:R-:W-:-:S04]  /*2b6b0*/  LOP3.LUT R13, R13, R12, RZ, 0x3c, !PT ;  /* 0x0000000c0d0d7212 */ /* 0x004fc800078e3cff */
[----:B------:R-:W-:-:S04]  /*2b6c0*/  LOP3.LUT R12, R13, R12, RZ, 0x3c, !PT ;  /* 0x0000000c0d0c7212 */ /* 0x000fc800078e3cff */
[----:B------:R-:W-:Y:S02]  /*2b6d0*/  LOP3.LUT R13, R13, R12, RZ, 0x3c, !PT ;  /* 0x0000000c0d0d7212 */ /* 0x000fe400078e3cff */
[----:B---3--:R-:W-:-:S04]  /*2b6e0*/  LOP3.LUT R7, R7, R6, RZ, 0x3c, !PT ;  /* 0x0000000607077212 */ /* 0x008fc800078e3cff */
[----:B------:R-:W-:Y:S01]  /*2b6f0*/  LOP3.LUT R6, R7, R6, RZ, 0x3c, !PT ;  /* 0x0000000607067212 */ /* 0x000fe200078e3cff */
[----:B------:R-:W-:-:S03]  /*2b700*/  IMAD.WIDE R12, R16, 0x2, R12 ;  /* 0x00000002100c7825 */ /* 0x000fc600078e020c */
[----:B------:R-:W-:Y:S02]  /*2b710*/  LOP3.LUT R7, R7, R6, RZ, 0x3c, !PT ;  /* 0x0000000607077212 */ /* 0x000fe400078e3cff */
[----:B------:R0:W-:Y:S01]  /*2b720*/  STL [R1+0xdbc], R12 ;  /* 0x000dbc0c01007387 */ /* 0x0001e20000100800 */
[----:B------:R1:W-:Y:S02]  /*2b730*/  STL [R1+0xd64], R13 ;  /* 0x000d640d01007387 */ /* 0x0003e40000100800 */
[----:B------:R-:W-:Y:S01]  /*2b740*/  IMAD.WIDE R6, R16, 0x2, R6 ;  /* 0x0000000210067825 */ /* 0x000fe200078e0206 */
[----:B0-----:R-:W2:Y:S03]  /*2b750*/  LDL.LU R12, [R1+0xd68] ;  /* 0x000d6800010c7983 */ /* 0x001ea60000300800 */
[----:B-1----:R-:W2:Y:S02]  /*2b760*/  LDL.LU R13, [R1+0xdc4] ;  /* 0x000dc400010d7983 */ /* 0x002ea40000300800 */
[----:B------:R0:W-:Y:S02]  /*2b770*/  STL [R1+0xe6c], R6 ;  /* 0x000e6c0601007387 */ /* 0x0001e40000100800 */
[----:B------:R1:W-:Y:S01]  /*2b780*/  STL [R1+0xdc0], R7 ;  /* 0x000dc00701007387 */ /* 0x0003e20000100800 */
[----:B0-----:R-:W3:Y:S01]  /*2b790*/  LDL.LU R6, [R1+0xdc8] ;  /* 0x000dc80001067983 */ /* 0x001ee20000300800 */
[----:B-1----:R-:W3:Y:S01]  /*2b7a0*/  LDL.LU R7, [R1+0xe74] ;  /* 0x000e740001077983 */ /* 0x002ee20000300800 */
[----:B----4-:R-:W-:-:S04]  /*2b7b0*/  LOP3.LUT R5, R5, R4, RZ, 0x3c, !PT ;  /* 0x0000000405057212 */ /* 0x010fc800078e3cff */
[----:B------:R-:W-:-:S04]  /*2b7c0*/  LOP3.LUT R4, R5, R4, RZ, 0x3c, !PT ;  /* 0x0000000405047212 */ /* 0x000fc800078e3cff */
[----:B------:R-:W-:-:S05]  /*2b7d0*/  LOP3.LUT R5, R5, R4, RZ, 0x3c, !PT ;  /* 0x0000000405057212 */ /* 0x000fca00078e3cff */
[----:B------:R-:W-:-:S05]  /*2b7e0*/  IMAD.WIDE R4, R16, 0x2, R4 ;  /* 0x0000000210047825 */ /* 0x000fca00078e0204 */
[----:B------:R0:W-:Y:S01]  /*2b7f0*/  STL [R1+0xf14], R4 ;  /* 0x000f140401007387 */ /* 0x0001e20000100800 */
[----:B------:R1:W-:Y:S02]  /*2b800*/  STL [R1+0xe70], R5 ;  /* 0x000e700501007387 */ /* 0x0003e40000100800 */
[----:B0-----:R-:W-:Y:S02]  /*2b810*/  IMAD.MOV.U32 R4, RZ, RZ, R20 ;  /* 0x000000ffff047224 */ /* 0x001fe400078e0014 */
[----:B-1----:R-:W-:-:S04]  /*2b820*/  IMAD.MOV.U32 R5, RZ, RZ, R22 ;  /* 0x000000ffff057224 */ /* 0x002fc800078e0016 */
[----:B------:R-:W-:Y:S01]  /*2b830*/  IMAD.WIDE R4, R16, 0x2, R4 ;  /* 0x0000000210047825 */ /* 0x000fe200078e0204 */
        /* <DEDUP_REMOVED lines=9> */
[----:B------:R-:W-:-:S05]  /*2b8d0*/  IMAD.WIDE R6, R16, 0x2, R6 ;  /* 0x0000000210067825 */ /* 0x000fca00078e0206 */
[----:B------:R2:W-:Y:S01]  /*2b8e0*/  STL [R1+0xe74], R6 ;  /* 0x000e740601007387 */ /* 0x0005e20000100800 */
[----:B------:R3:W-:Y:S02]  /*2b8f0*/  STL [R1+0xdc8], R7 ;  /* 0x000dc80701007387 */ /* 0x0007e40000100800 */
[----:B0-----:R-:W-:Y:S02]  /*2b900*/  IMAD.MOV.U32 R12, RZ, RZ, R23 ;  /* 0x000000ffff0c7224 */ /* 0x001fe400078e0017 */
[----:B-1----:R-:W-:Y:S01]  /*2b910*/  IMAD.MOV.U32 R13, RZ, RZ, R21 ;  /* 0x000000ffff0d7224 */ /* 0x002fe200078e0015 */
[----:B------:R-:W-:Y:S01]  /*2b920*/  STL [R1+0xf18], R4 ;  /* 0x000f180401007387 */ /* 0x000fe20000100800 */
[----:B------:R-:W-:Y:S02]  /*2b930*/  STL [R1+0xe78], R5 ;  /* 0x000e780501007387 */ /* 0x000fe40000100800 */
[----:B------:R-:W4:Y:S02]  /*2b940*/  LDL.LU R22, [R1+0xe90] ;  /* 0x000e900001167983 */ /* 0x000f240000300800 */
[----:B------:R-:W-:-:S04]  /*2b950*/  IMAD.WIDE R12, R16, 0x2, R12 ;  /* 0x00000002100c7825 */ /* 0x000fc800078e020c */
[----:B--2---:R-:W-:Y:S01]  /*2b960*/  IMAD.MOV.U32 R6, RZ, RZ, R19 ;  /* 0x000000ffff067224 */ /* 0x004fe200078e0013 */
[----:B------:R-:W2:Y:S01]  /*2b970*/  LDL.LU R20, [R1+0xf24] ;  /* 0x000f240001147983 */ /* 0x000ea20000300800 */
[----:B---3--:R-:W-:Y:S02]  /*2b980*/  IMAD.MOV.U32 R7, RZ, RZ, R18 ;  /* 0x000000ffff077224 */ /* 0x008fe400078e0012 */
[----:B------:R0:W-:Y:S02]  /*2b990*/  STL [R1+0xdcc], R12 ;  /* 0x000dcc0c01007387 */ /* 0x0001e40000100800 */
[----:B------:R1:W-:Y:S02]  /*2b9a0*/  STL [R1+0xd6c], R13 ;  /* 0x000d6c0d01007387 */ /* 0x0003e40000100800 */
[----:B------:R-:W-:Y:S01]  /*2b9b0*/  IMAD.WIDE R6, R16, 0x2, R6 ;  /* 0x0000000210067825 */ /* 0x000fe200078e0206 */
[----:B0-----:R-:W3:Y:S03]  /*2b9c0*/  LDL.LU R12, [R1+0xd70] ;  /* 0x000d7000010c7983 */ /* 0x001ee60000300800 */
[----:B-1----:R-:W3:Y:S02]  /*2b9d0*/  LDL.LU R13, [R1+0xdd4] ;  /* 0x000dd400010d7983 */ /* 0x002ee40000300800 */
[----:B------:R0:W-:Y:S02]  /*2b9e0*/  STL [R1+0xe7c], R6 ;  /* 0x000e7c0601007387 */ /* 0x0001e40000100800 */
[----:B------:R1:W-:Y:S01]  /*2b9f0*/  STL [R1+0xdd0], R7 ;  /* 0x000dd00701007387 */ /* 0x0003e20000100800 */
[----:B0-----:R-:W2:Y:S01]  /*2ba00*/  LDL.LU R6, [R1+0xdd8] ;  /* 0x000dd80001067983 */ /* 0x001ea20000300800 */
[----:B-1----:R-:W2:Y:S02]  /*2ba10*/  LDL.LU R7, [R1+0xe84] ;  /* 0x000e840001077983 */ /* 0x002ea40000300800 */
[----:B------:R-:W-:-:S02]  /*2ba20*/  IMAD.MOV.U32 R4, RZ, RZ, R25 ;  /* 0x000000ffff047224 */ /* 0x000fc400078e0019 */
        /* <DEDUP_REMOVED lines=12> */
[----:B---3--:R-:W-:-:S04]  /*2baf0*/  LOP3.LUT R13, R13, R12, RZ, 0x3c, !PT ;  /* 0x0000000c0d0d7212 */ /* 0x008fc800078e3cff */
[----:B------:R-:W-:-:S04]  /*2bb00*/  LOP3.LUT R12, R13, R12, RZ, 0x3c, !PT ;  /* 0x0000000c0d0c7212 */ /* 0x000fc800078e3cff */
[----:B------:R-:W-:Y:S02]  /*2bb10*/  LOP3.LUT R13, R13, R12, RZ, 0x3c, !PT ;  /* 0x0000000c0d0d7212 */ /* 0x000fe400078e3cff */
[----:B--2---:R-:W-:-:S04]  /*2bb20*/  LOP3.LUT R7, R7, R6, RZ, 0x3c, !PT ;  /* 0x0000000607077212 */ /* 0x004fc800078e3cff */
        /* <DEDUP_REMOVED lines=52> */
[----:B------:R-:W-:Y:S01]  /*2be70*/  IMAD.MOV.U32 R5, RZ, RZ, R24 ;  /* 0x000000ffff057224 */ /* 0x000fe200078e0018 */
[----:B------:R-:W4:Y:S01]  /*2be80*/  LDL.LU R21, [R1+0xd84] ;  /* 0x000d840001157983 */ /* 0x000f220000300800 */
[----:B------:R-:W4:Y:S02]  /*2be90*/  LDL.LU R23, [R1+0xdfc] ;  /* 0x000dfc0001177983 */ /* 0x000f240000300800 */
[----:B------:R-:W4:Y:S02]  /*2bea0*/  LDL.LU R18, [R1+0xe00] ;  /* 0x000e000001127983 */ /* 0x000f240000300800 */
[----:B------:R-:W-:Y:S01]  /*2beb0*/  IMAD.WIDE R4, R16, 0x2, R4 ;  /* 0x0000000210047825 */ /* 0x000fe200078e0204 */
[----:B------:R-:W4:Y:S03]  /*2bec0*/  LDL.LU R19, [R1+0xeac] ;  /* 0x000eac0001137983 */ /* 0x000f260000300800 */
[----:B------:R-:W4:Y:S02]  /*2bed0*/  LDL.LU R24, [R1+0xeb0] ;  /* 0x000eb00001187983 */ /* 0x000f240000300800 */
[----:B------:R-:W4:Y:S01]  /*2bee0*/  LDL.LU R25, [R1+0xf34] ;  /* 0x000f340001197983 */ /* 0x000f220000300800 */
[----:B------:R0:W-:Y:S01]  /*2bef0*/  STL [R1+0xf28], R4 ;  /* 0x000f280401007387 */ /* 0x0001e20000100800 */
[----:B------:R1:W-:Y:S03]  /*2bf00*/  STL [R1+0xe98], R5 ;  /* 0x000e980501007387 */ /* 0x0003e60000100800 */
[----:B0-----:R-:W4:Y:S01]  /*2bf10*/  LDL.LU R4, [R1+0xea0] ;  /* 0x000ea00001047983 */ /* 0x001f220000300800 */
[----:B-1----:R-:W4:Y:S01]  /*2bf20*/  LDL.LU R5, [R1+0xf2c] ;  /* 0x000f2c0001057983 */ /* 0x002f220000300800 */
        /* <DEDUP_REMOVED lines=39> */
[----:B------:R0:W-:Y:S03]  /*2c1a0*/  STL [R1+0xf30], R4 ;  /* 0x000f300401007387 */ /* 0x0001e60000100800 */
[----:B------:R-:W-:-:S04]  /*2c1b0*/  IMAD.WIDE R12, R16, 0x2, R12 ;  /* 0x00000002100c7825 */ /* 0x000fc800078e020c */
[----:B--2---:R-:W-:Y:S02]  /*2c1c0*/  IMAD.MOV.U32 R6, RZ, RZ, R19 ;  /* 0x000000ffff067224 */ /* 0x004fe400078e0013 */
[----:B---3--:R-:W-:Y:S01]  /*2c1d0*/  IMAD.MOV.U32 R7, RZ, RZ, R18 ;  /* 0x000000ffff077224 */ /* 0x008fe200078e0012 */
[----:B------:R1:W-:Y:S01]  /*2c1e0*/  STL [R1+0xea8], R5 ;  /* 0x000ea80501007387 */ /* 0x0003e20000100800 */
[----:B------:R2:W-:Y:S02]  /*2c1f0*/  STL [R1+0xdfc], R12 ;  /* 0x000dfc0c01007387 */ /* 0x0005e40000100800 */
[----:B------:R-:W-:-:S04]  /*2c200*/  IMAD.WIDE R6, R16, 0x2, R6 ;  /* 0x0000000210067825 */ /* 0x000fc800078e0206 */
[----:B0-----:R-:W-:Y:S01]  /*2c210*/  IMAD.MOV.U32 R4, RZ, RZ, R25 ;  /* 0x000000ffff047224 */ /* 0x001fe200078e0019 */
[----:B------:R0:W-:Y:S01]  /*2c220*/  STL [R1+0xd84], R13 ;  /* 0x000d840d01007387 */ /* 0x0001e20000100800 */
[----:B-1----:R-:W-:-:S03]  /*2c230*/  IMAD.MOV.U32 R5, RZ, RZ, R24 ;  /* 0x000000ffff057224 */ /* 0x002fc600078e0018 */
[----:B--2---:R-:W2:Y:S01]  /*2c240*/  LDL.LU R12, [R1+0xd88] ;  /* 0x000d8800010c7983 */ /* 0x004ea20000300800 */
[----:B0-----:R-:W2:Y:S02]  /*2c250*/  LDL.LU R13, [R1+0xe04] ;  /* 0x000e0400010d7983 */ /* 0x001ea40000300800 */
[----:B------:R0:W-:Y:S02]  /*2c260*/  STL [R1+0xeac], R6 ;  /* 0x000eac0601007387 */ /* 0x0001e40000100800 */
[----:B------:R-:W-:Y:S01]  /*2c270*/  IMAD.WIDE R4, R16, 0x2, R4 ;  /* 0x0000000210047825 */ /* 0x000fe200078e0204 */
[----:B------:R1:W-:Y:S04]  /*2c280*/  STL [R1+0xe00], R7 ;  /* 0x000e000701007387 */ /* 0x0003e80000100800 */
[----:B0-----:R-:W3:Y:S01]  /*2c290*/  LDL.LU R6, [R1+0xe08] ;  /* 0x000e080001067983 */ /* 0x001ee20000300800 */
[----:B-1----:R-:W3:Y:S02]  /*2c2a0*/  LDL.LU R7, [R1+0xeb4] ;  /* 0x000eb40001077983 */ /* 0x002ee40000300800 */
[----:B------:R-:W4:Y:S02]  /*2c2b0*/  LDL.LU R22, [R1+0xec0] ;  /* 0x000ec00001167983 */ /* 0x000f240000300800 */
[----:B------:R-:W4:Y:S01]  /*2c2c0*/  LDL.LU R23, [R1+0xf3c] ;  /* 0x000f3c0001177983 */ /* 0x000f220000300800 */
        /* <DEDUP_REMOVED lines=10> */
[----:B------:R-:W-:Y:S01]  /*2c370*/  STL.64 [R1+0x1068], R26 ;  /* 0x0010681a01007387 */ /* 0x000fe20000100a00 */
[----:B--2---:R-:W-:-:S04]  /*2c380*/  LOP3.LUT R13, R13, R12, RZ, 0x3c, !PT ;  /* 0x0000000c0d0d7212 */ /* 0x004fc800078e3cff */
[----:B------:R-:W-:-:S04]  /*2c390*/  LOP3.LUT R12, R13, R12, RZ, 0x3c, !PT ;  /* 0x0000000c0d0c7212 */ /* 0x000fc800078e3cff */
[----:B------:R-:W-:Y:S02]  /*2c3a0*/  LOP3.LUT R13, R13, R12, RZ, 0x3c, !PT ;  /* 0x0000000c0d0d7212 */ /* 0x000fe400078e3cff */
[----:B---3--:R-:W-:-:S04]  /*2c3b0*/  LOP3.LUT R7, R7, R6, RZ, 0x3c, !PT ;  /* 0x0000000607077212 */ /* 0x008fc800078e3cff */
[----:B------:R-:W-:Y:S01]  /*2c3c0*/  LOP3.LUT R6, R7, R6, RZ, 0x3c, !PT ;  /* 0x0000000607067212 */ /* 0x000fe200078e3cff */
[----:B------:R-:W-:-:S03]  /*2c3d0*/  IMAD.WIDE R12, R16, 0x2, R12 ;  /* 0x00000002100c7825 */ /* 0x000fc600078e020c */
[----:B------:R-:W-:-:S05]  /*2c3e0*/  LOP3.LUT R7, R7, R6, RZ, 0x3c, !PT ;  /* 0x0000000607077212 */ /* 0x000fca00078e3cff */
[----:B------:R-:W-:Y:S01]  /*2c3f0*/  IMAD.WIDE R6, R16, 0x2, R6 ;  /* 0x0000000210067825 */ /* 0x000fe200078e0206 */
[----:B----4-:R0:W-:Y:S04]  /*2c400*/  STL.64 [R1+0x1060], R24 ;  /* 0x0010601801007387 */ /* 0x0101e80000100a00 */
[----:B0-----:R-:W2:Y:S01]  /*2c410*/  LDL.LU R24, [R1+0x8c0] ;  /* 0x0008c00001187983 */ /* 0x001ea20000300800 */
[----:B------:R-:W2:Y:S02]  /*2c420*/  LDL.LU R25, [R1+0x8c4] ;  /* 0x0008c40001197983 */ /* 0x000ea40000300800 */
[----:B------:R-:W2:Y:S02]  /*2c430*/  LDL.LU R26, [R1+0x8c8] ;  /* 0x0008c800011a7983 */ /* 0x000ea40000300800 */
[----:B------:R-:W2:Y:S01]  /*2c440*/  LDL.LU R27, [R1+0x8cc] ;  /* 0x0008cc00011b7983 */ /* 0x000ea20000300800 */
[----:B------:R0:W-:Y:S01]  /*2c450*/  STL [R1+0xe04], R12 ;  /* 0x000e040c01007387 */ /* 0x0001e20000100800 */
[----:B------:R1:W-:Y:S03]  /*2c460*/  STL [R1+0xd88], R13 ;  /* 0x000d880d01007387 */ /* 0x0003e60000100800 */
[----:B0-----:R-:W3:Y:S01]  /*2c470*/  LDL.LU R12, [R1+0xd8c] ;  /* 0x000d8c00010c7983 */ /* 0x001ee20000300800 */
[----:B-1----:R-:W3:Y:S02]  /*2c480*/  LDL.LU R13, [R1+0xe0c] ;  /* 0x000e0c00010d7983 */ /* 0x002ee40000300800 */
[----:B------:R0:W-:Y:S02]  /*2c490*/  STL [R1+0xeb4], R6 ;  /* 0x000eb40601007387 */ /* 0x0001e40000100800 */
[----:B------:R1:W-:Y:S01]  /*2c4a0*/  STL [R1+0xe08], R7 ;  /* 0x000e080701007387 */ /* 0x0003e20000100800 */
[----:B0-----:R-:W4:Y:S01]  /*2c4b0*/  LDL.LU R6, [R1+0xe10] ;  /* 0x000e100001067983 */ /* 0x001f220000300800 */
[----:B-1----:R-:W4:Y:S01]  /*2c4c0*/  LDL.LU R7, [R1+0xebc] ;  /* 0x000ebc0001077983 */ /* 0x002f220000300800 */
[----:B------:R-:W-:-:S04]  /*2c4d0*/  LOP3.LUT R5, R5, R4, RZ, 0x3c, !PT ;  /* 0x0000000405057212 */ /* 0x000fc800078e3cff */
        /* <DEDUP_REMOVED lines=8> */
[----:B---3--:R-:W-:-:S04]  /*2c560*/  LOP3.LUT R13, R13, R12, RZ, 0x3c, !PT ;  /* 0x0000000c0d0d7212 */ /* 0x008fc800078e3cff */
[----:B------:R-:W-:-:S04]  /*2c570*/  LOP3.LUT R12, R13, R12, RZ, 0x3c, !PT ;  /* 0x0000000c0d0c7212 */ /* 0x000fc800078e3cff */
[----:B------:R-:W-:Y:S02]  /*2c580*/  LOP3.LUT R13, R13, R12, RZ, 0x3c, !PT ;  /* 0x0000000c0d0d7212 */ /* 0x000fe400078e3cff */
[----:B----4-:R-:W-:-:S04]  /*2c590*/  LOP3.LUT R7, R7, R6, RZ, 0x3c, !PT ;  /* 0x0000000607077212 */ /* 0x010fc800078e3cff */
[----:B------:R-:W-:Y:S01]  /*2c5a0*/  LOP3.LUT R6, R7, R6, RZ, 0x3c, !PT ;  /* 0x0000000607067212 */ /* 0x000fe200078e3cff */
[----:B------:R-:W-:-:S03]  /*2c5b0*/  IMAD.WIDE R12, R16, 0x2, R12 ;  /* 0x00000002100c7825 */ /* 0x000fc600078e020c */
[----:B------:R-:W-:Y:S02]  /*2c5c0*/  LOP3.LUT R7, R7, R6, RZ, 0x3c, !PT ;  /* 0x0000000607077212 */ /* 0x000fe400078e3cff */
[----:B------:R-:W-:Y:S01]  /*2c5d0*/  STL [R1+0xe0c], R12 ;  /* 0x000e0c0c01007387 */ /* 0x000fe20000100800 */
[----:B------:R-:W3:Y:S02]  /*2c5e0*/  LDL.LU R22, [R1+0x98] ;  /* 0x0000980001167983 */ /* 0x000ee40000300800 */
[----:B------:R-:W3:Y:S02]  /*2c5f0*/  LDL.LU R23, [R1+0x9c] ;  /* 0x00009c0001177983 */ /* 0x000ee40000300800 */
[----:B------:R-:W-:Y:S01]  /*2c600*/  IMAD.WIDE R6, R16, 0x2, R6 ;  /* 0x0000000210067825 */ /* 0x000fe200078e0206 */
[----:B------:R-:W-:Y:S04]  /*2c610*/  STL [R1+0xd8c], R13 ;  /* 0x000d8c0d01007387 */ /* 0x000fe80000100800 */
[----:B------:R0:W-:Y:S01]  /*2c620*/  STL [R1+0xebc], R6 ;  /* 0x000ebc0601007387 */ /* 0x0001e20000100800 */
[----:B------:R1:W-:Y:S02]  /*2c630*/  STL [R1+0xe10], R7 ;  /* 0x000e100701007387 */ /* 0x0003e40000100800 */
[----:B------:R-:W-:Y:S02]  /*2c640*/  STL [R1+0xf3c], R4 ;  /* 0x000f3c0401007387 */ /* 0x000fe40000100800 */
[----:B------:R2:W-:Y:S01]  /*2c650*/  STL [R1+0xec0], R5 ;  /* 0x000ec00501007387 */ /* 0x0005e20000100800 */
[----:B0-----:R-:W2:Y:S01]  /*2c660*/  LDL.LU R6, [R1+0xa8] ;  /* 0x0000a80001067983 */ /* 0x001ea20000300800 */
[----:B-1----:R-:W2:Y:S02]  /*2c670*/  LDL.LU R7, [R1+0xac] ;  /* 0x0000ac0001077983 */ /* 0x002ea40000300800 */
[----:B--2---:R-:W-:Y:S01]  /*2c680*/  HMMA.16816.F32.BF16 R4, R8, R6, R24 ;  /* 0x000000060804723c */ /* 0x004fe20000041818 */
[----:B------:R-:W2:Y:S01]  /*2c690*/  LDL.LU.64 R26, [R1+0x1068] ;  /* 0x00106800011a7983 */ /* 0x000ea20000300a00 */
[----:B------:R-:W4:Y:S02]  /*2c6a0*/  LDL.LU.64 R24, [R1+0x1060] ;  /* 0x0010600001187983 */ /* 0x000f240000300a00 */
[----:B------:R-:W-:-:S02]  /*2c6b0*/  IMAD.MOV.U32 R12, RZ, RZ, R21 ;  /* 0x000000ffff0c7224 */ /* 0x000fc400078e0015 */
[----:B------:R-:W-:-:S04]  /*2c6c0*/  IMAD.MOV.U32 R13, RZ, RZ, R20 ;  /* 0x000000ffff0d7224 */ /* 0x000fc800078e0014 */
[----:B------:R-:W-:Y:S11]  /*2c6d0*/  IMAD.WIDE R12, R16, 0x2, R12 ;  /* 0x00000002100c7825 */ /* 0x000ff600078e020c */
[----:B------:R-:W-:Y:S02]  /*2c6e0*/  @!UPT UIADD3 URZ, URZ, URZ, URZ ;  /* 0x0000003f3f3ff290 */ /* 0x000fe4000fffe03f */
[----:B------:R-:W-:Y:S01]  /*2c6f0*/  STL.64 [R1+0x130], R4 ;  /* 0x0001300401007387 */ /* 0x000fe20000100a00 */
[----:B------:R0:W-:Y:S02]  /*2c700*/  STL.64 [R1+0x138], R6 ;  /* 0x0001380601007387 */ /* 0x0001e40000100a00 */
[----:B------:R1:W-:Y:S02]  /*2c710*/  STL.64 [R1+0x1058], R16 ;  /* 0x0010581001007387 */ /* 0x0003e40000100a00 */
[----:B0-----:R-:W-:Y:S02]  /*2c720*/  IMAD.MOV.U32 R6, RZ, RZ, R19 ;  /* 0x000000ffff067224 */ /* 0x001fe400078e0013 */
[----:B------:R-:W-:-:S04]  /*2c730*/  IMAD.MOV.U32 R7, RZ, RZ, R18 ;  /* 0x000000ffff077224 */ /* 0x000fc800078e0012 */
[----:B------:R-:W-:-:S04]  /*2c740*/  IMAD.WIDE R6, R16, 0x2, R6 ;  /* 0x0000000210067825 */ /* 0x000fc800078e0206 */
[----:B----4-:R-:W-:Y:S02]  /*2c750*/  IMAD.MOV.U32 R4, RZ, RZ, R25 ;  /* 0x000000ffff047224 */ /* 0x010fe400078e0019 */
[----:B------:R-:W-:-:S04]  /*2c760*/  IMAD.MOV.U32 R5, RZ, RZ, R24 ;  /* 0x000000ffff057224 */ /* 0x000fc800078e0018 */
[----:B------:R-:W-:Y:S02]  /*2c770*/  IMAD.WIDE R4, R16, 0x2, R4 ;  /* 0x0000000210047825 */ /* 0x000fe400078e0204 */
[----:B-1----:R-:W3:Y:S02]  /*2c780*/  LDL.LU R16, [R1+0x8d0] ;  /* 0x0008d00001107983 */ /* 0x002ee40000300800 */
[----:B------:R-:W3:Y:S02]  /*2c790*/  LDL.LU R17, [R1+0x8d4] ;  /* 0x0008d40001117983 */ /* 0x000ee40000300800 */
[----:B------:R-:W3:Y:S02]  /*2c7a0*/  LDL.LU R18, [R1+0x8d8] ;  /* 0x0008d80001127983 */ /* 0x000ee40000300800 */
[----:B------:R-:W3:Y:S01]  /*2c7b0*/  LDL.LU R19, [R1+0x8dc] ;  /* 0x0008dc0001137983 */ /* 0x000ee20000300800 */
[----:B------:R0:W-:Y:S01]  /*2c7c0*/  STL [R1+0xe14], R12 ;  /* 0x000e140c01007387 */ /* 0x0001e20000100800 */
[----:B------:R1:W-:Y:S02]  /*2c7d0*/  STL [R1+0xd90], R13 ;  /* 0x000d900d01007387 */ /* 0x0003e40000100800 */
[----:B------:R4:W-:Y:S02]  /*2c7e0*/  STL [R1+0xec4], R6 ;  /* 0x000ec40601007387 */ /* 0x0009e40000100800 */
[----:B------:R1:W-:Y:S01]  /*2c7f0*/  STL [R1+0xe18], R7 ;  /* 0x000e180701007387 */ /* 0x0003e20000100800 */
[----:B0-----:R-:W3:Y:S01]  /*2c800*/  LDL.LU R12, [R1+0xd94] ;  /* 0x000d9400010c7983 */ /* 0x001ee20000300800 */
[----:B-1----:R-:W3:Y:S02]  /*2c810*/  LDL.LU R13, [R1+0xe1c] ;  /* 0x000e1c00010d7983 */ /* 0x002ee40000300800 */
[----:B----4-:R-:W4:Y:S02]  /*2c820*/  LDL.LU R6, [R1+0xe20] ;  /* 0x000e200001067983 */ /* 0x010f240000300800 */
[----:B------:R-:W4:Y:S01]  /*2c830*/  LDL.LU R7, [R1+0xecc] ;  /* 0x000ecc0001077983 */ /* 0x000f220000300800 */
[----:B------:R-:W-:Y:S01]  /*2c840*/  STL [R1+0xf40], R4 ;  /* 0x000f400401007387 */ /* 0x000fe20000100800 */
[----:B------:R-:W4:Y:S02]  /*2c850*/  LDL.LU R24, [R1+0xed8] ;  /* 0x000ed80001187983 */ /* 0x000f240000300800 */
[----:B------:R-:W4:Y:S02]  /*2c860*/  LDL.LU R25, [R1+0xf48] ;  /* 0x000f480001197983 */ /* 0x000f240000300800 */
[----:B--2---:R-:W-:Y:S01]  /*2c870*/  STL.64 [R1+0x1038], R26 ;  /* 0x0010381a01007387 */ /* 0x004fe20000100a00 */
[----:B---3--:R-:W-:Y:S01]  /*2c880*/  HMMA.16816.F32.BF16 R20, R8, R22, R16 ;  /* 0x000000160814723c */ /* 0x008fe20000041810 */
[----:B----4-:R0:W-:Y:S04]  /*2c890*/  STL.64 [R1+0x1030], R24 ;  /* 0x0010301801007387 */ /* 0x0101e80000100a00 */
[----:B0-----:R-:W2:Y:S01]  /*2c8a0*/  LDL.LU R24, [R1+0xed0] ;  /* 0x000ed00001187983 */ /* 0x001ea20000300800 */
[----:B------:R-:W3:Y:S02]  /*2c8b0*/  LDL.LU R25, [R1+0xf44] ;  /* 0x000f440001197983 */ /* 0x000ee40000300800 */
[----:B------:R-:W4:Y:S02]  /*2c8c0*/  LDL.LU R26, [R1+0x88] ;  /* 0x00008800011a7983 */ /* 0x000f240000300800 */
[----:B------:R-:W4:Y:S01]  /*2c8d0*/  LDL.LU R27, [R1+0x8c] ;  /* 0x00008c00011b7983 */ /* 0x000f220000300800 */
[----:B------:R-:W-:Y:S01]  /*2c8e0*/  STL [R1+0xec8], R5 ;  /* 0x000ec80501007387 */ /* 0x000fe20000100800 */
[----:B------:R-:W2:Y:S11]  /*2c8f0*/  LDL.LU.64 R16, [R1+0x1058] ;  /* 0x0010580001107983 */ /* 0x000eb60000300a00 */
        /* <DEDUP_REMOVED lines=12> */
[----:B------:R-:W-:-:S04]  /*2c9c0*/  LOP3.LUT R13, R13, R12, RZ, 0x3c, !PT ;  /* 0x0000000c0d0d7212 */ /* 0x000fc800078e3cff */
[C---:B------:R-:W-:Y:S01]  /*2c9d0*/  LOP3.LUT R12, R13.reuse, R12, RZ, 0x3c, !PT ;  /* 0x0000000c0d0c7212 */ /* 0x040fe200078e3cff */
[----:B--2---:R-:W-:Y:S01]  /*2c9e0*/  STL.64 [R1+0x1048], R22 ;  /* 0x0010481601007387 */ /* 0x004fe20000100a00 */
[----:B------:R0:W-:Y:S03]  /*2c9f0*/  STL.64 [R1+0x1040], R20 ;  /* 0x0010401401007387 */ /* 0x0001e60000100a00 */
[----:B0-----:R-:W4:Y:S01]  /*2ca00*/  LDL.LU R20, [R1+0x8e0] ;  /* 0x0008e00001147983 */ /* 0x001f220000300800 */
[----:B------:R-:W4:Y:S02]  /*2ca10*/  LDL.LU R21, [R1+0x8e4] ;  /* 0x0008e40001157983 */ /* 0x000f240000300800 */
[----:B------:R-:W4:Y:S02]  /*2ca20*/  LDL.LU R22, [R1+0x8e8] ;  /* 0x0008e80001167983 */ /* 0x000f240000300800 */
[----:B------:R-:W4:Y:S01]  /*2ca30*/  LDL.LU R23, [R1+0x8ec] ;  /* 0x0008ec0001177983 */ /* 0x000f220000300800 */
[----:B------:R-:W-:-:S02]  /*2ca40*/  LOP3.LUT R13, R13, R12, RZ, 0x3c, !PT ;  /* 0x0000000c0d0d7212 */ /* 0x000fc400078e3cff */
[-C--:B------:R-:W-:Y:S01]  /*2ca50*/  LOP3.LUT R7, R7, R6.reuse, RZ, 0x3c, !PT ;  /* 0x0000000607077212 */ /* 0x080fe200078e3cff */
[----:B---3--:R-:W-:Y:S02]  /*2ca60*/  IMAD.MOV.U32 R4, RZ, RZ, R25 ;  /* 0x000000ffff047224 */ /* 0x008fe400078e0019 */
[----:B------:R-:W-:Y:S01]  /*2ca70*/  IMAD.MOV.U32 R5, RZ, RZ, R24 ;  /* 0x000000ffff057224 */ /* 0x000fe200078e0018 */
[----:B------:R-:W2:Y:S01]  /*2ca80*/  LDL.LU R18, [R1+0xee0] ;  /* 0x000ee00001127983 */ /* 0x000ea20000300800 */
[----:B------:R-:W-:Y:S01]  /*2ca90*/  IMAD.WIDE R12, R16, 0x2, R12 ;  /* 0x00000002100c7825 */ /* 0x000fe200078e020c */
[----:B------:R-:W-:-:S03]  /*2caa0*/  LOP3.LUT R6, R7, R6, RZ, 0x3c, !PT ;  /* 0x0000000607067212 */ /* 0x000fc600078e3cff */
[----:B------:R-:W3:Y:S01]  /*2cab0*/  LDL.LU R19, [R1+0xf4c] ;  /* 0x000f4c0001137983 */ /* 0x000ee20000300800 */
[----:B------:R0:W-:Y:S01]  /*2cac0*/  STL [R1+0xe1c], R12 ;  /* 0x000e1c0c01007387 */ /* 0x0001e20000100800 */
[----:B------:R1:W-:Y:S01]  /*2cad0*/  STL [R1+0xd94], R13 ;  /* 0x000d940d01007387 */ /* 0x0003e20000100800 */
[----:B------:R-:W-:Y:S01]  /*2cae0*/  LOP3.LUT R7, R7, R6, RZ, 0x3c, !PT ;  /* 0x0000000607077212 */ /* 0x000fe200078e3cff */
[----:B------:R-:W-:-:S04]  /*2caf0*/  IMAD.WIDE R4, R16, 0x2, R4 ;  /* 0x0000000210047825 */ /* 0x000fc800078e0204 */
[----:B------:R-:W-:Y:S01]  /*2cb00*/  IMAD.WIDE R6, R16, 0x2, R6 ;  /* 0x0000000210067825 */ /* 0x000fe200078e0206 */
[----:B0-----:R-:W2:Y:S03]  /*2cb10*/  LDL.LU R12, [R1+0xd98] ;  /* 0x000d9800010c7983 */ /* 0x001ea60000300800 */
[----:B-1----:R-:W2:Y:S02]  /*2cb20*/  LDL.LU R13, [R1+0xe24] ;  /* 0x000e2400010d7983 */ /* 0x002ea40000300800 */
[----:B------:R0:W-:Y:S02]  /*2cb30*/  STL [R1+0xecc], R6 ;  /* 0x000ecc0601007387 */ /* 0x0001e40000100800 */
[----:B------:R1:W-:Y:S01]  /*2cb40*/  STL [R1+0xe20], R7 ;  /* 0x000e200701007387 */ /* 0x0003e20000100800 */
[----:B0-----:R-:W2:Y:S01]  /*2cb50*/  LDL.LU R6, [R1+0xe28] ;  /* 0x000e280001067983 */ /* 0x001ea20000300800 */
[----:B-1----:R-:W2:Y:S02]  /*2cb60*/  LDL.LU R7, [R1+0xed4] ;  /* 0x000ed40001077983 */ /* 0x002ea40000300800 */
[----:B------:R-:W-:Y:S02]  /*2cb70*/  STL [R1+0xf44], R4 ;  /* 0x000f440401007387 */ /* 0x000fe40000100800 */
[----:B------:R-:W-:Y:S01]  /*2cb80*/  STL [R1+0xed0], R5 ;  /* 0x000ed00501007387 */ /* 0x000fe20000100800 */
[----:B----4-:R-:W-:Y:S01]  /*2cb90*/  HMMA.16816.F32.BF16 R24, R8, R26, R20 ;  /* 0x0000001a0818723c */ /* 0x010fe20000041814 */
[----:B------:R-:W4:Y:S01]  /*2cba0*/  LDL.LU.64 R22, [R1+0x1048] ;  /* 0x0010480001167983 */ /* 0x000f220000300a00 */
[----:B------:R-:W4:Y:S11]  /*2cbb0*/  LDL.LU.64 R20, [R1+0x1040] ;  /* 0x0010400001147983 */ /* 0x000f360000300a00 */
[----:B------:R-:W-:Y:S10]  /*2cbc0*/  @!UPT UIADD3 URZ, URZ, URZ, URZ ;  /* 0x0000003f3f3ff290 */ /* 0x000ff4000fffe03f */
[----:B------:R-:W-:Y:S01]  /*2cbd0*/  STL.64 [R1+0x170], R24 ;  /* 0x0001701801007387 */ /* 0x000fe20000100a00 */
[----:B------:R0:W-:Y:S03]  /*2cbe0*/  STL.64 [R1+0x178], R26 ;  /* 0x0001781a01007387 */ /* 0x0001e60000100a00 */
[----:B0-----:R-:W3:Y:S01]  /*2cbf0*/  LDL.LU.64 R26, [R1+0x1038] ;  /* 0x00103800011a7983 */ /* 0x001ee20000300a00 */
[----:B------:R-:W3:Y:S01]  /*2cc00*/  LDL.LU.64 R24, [R1+0x1030] ;  /* 0x0010300001187983 */ /* 0x000ee20000300a00 */
[----:B--2---:R-:W-:-:S04]  /*2cc10*/  LOP3.LUT R13, R13, R12, RZ, 0x3c, !PT ;  /* 0x0000000c0d0d7212 */ /* 0x004fc800078e3cff */
[----:B------:R-:W-:-:S04]  /*2cc20*/  LOP3.LUT R12, R13, R12, RZ, 0x3c, !PT ;  /* 0x0000000c0d0c7212 */ /* 0x000fc800078e3cff */
[----:B------:R-:W-:-:S05]  /*2cc30*/  LOP3.LUT R13, R13, R12, RZ, 0x3c, !PT ;  /* 0x0000000c0d0d7212 */ /* 0x000fca00078e3cff */
[----:B------:R-:W-:-:S05]  /*2cc40*/  IMAD.WIDE R12, R16, 0x2, R12 ;  /* 0x00000002100c7825 */ /* 0x000fca00078e020c */
[----:B------:R-:W-:Y:S01]  /*2cc50*/  STL [R1+0xe24], R12 ;  /* 0x000e240c01007387 */ /* 0x000fe20000100800 */
[----:B------:R0:W-:Y:S03]  /*2cc60*/  STL [R1+0xd98], R13 ;  /* 0x000d980d01007387 */ /* 0x0001e60000100800 */
[----:B0-----:R-:W2:Y:S01]  /*2cc70*/  LDL.LU R13, [R1+0xd9c] ;  /* 0x000d9c00010d7983 */ /* 0x001ea20000300800 */
[----:B---3--:R-:W-:Y:S02]  /*2cc80*/  IMAD.MOV.U32 R5, RZ, RZ, R24 ;  /* 0x000000ffff057224 */ /* 0x008fe400078e0018 */
[----:B------:R-:W-:Y:S01]  /*2cc90*/  IMAD.MOV.U32 R4, RZ, RZ, R25 ;  /* 0x000000ffff047224 */ /* 0x000fe200078e0019 */
[----:B------:R-:W3:Y:S01]  /*2cca0*/  LDL.LU R24, [R1+0xee8] ;  /* 0x000ee80001187983 */ /* 0x000ee20000300800 */
[----:B------:R-:W3:Y:S01]  /*2ccb0*/  LDL.LU R25, [R1+0xf50] ;  /* 0x000f500001197983 */ /* 0x000ee20000300800 */
[----:B------:R-:W-:-:S04]  /*2ccc0*/  LOP3.LUT R7, R7, R6, RZ, 0x3c, !PT ;  /* 0x0000000607077212 */ /* 0x000fc800078e3cff */
[----:B------:R-:W-:-:S04]  /*2ccd0*/  LOP3.LUT R6, R7, R6, RZ, 0x3c, !PT ;  /* 0x0000000607067212 */ /* 0x000fc800078e3cff */
[----:B------:R-:W-:Y:S01]  /*2cce0*/  LOP3.LUT R7, R7, R6, RZ, 0x3c, !PT ;  /* 0x0000000607077212 */ /* 0x000fe200078e3cff */
[----:B------:R0:W-:Y:S04]  /*2ccf0*/  STL.64 [R1+0xff8], R26 ;  /* 0x000ff81a01007387 */ /* 0x0001e80000100a00 */
[----:B------:R-:W-:-:S04]  /*2cd00*/  IMAD.WIDE R6, R16, 0x2, R6 ;  /* 0x0000000210067825 */ /* 0x000fc800078e0206 */
[----:B------:R-:W-:-:S04]  /*2cd10*/  IMAD.WIDE R4, R16, 0x2, R4 ;  /* 0x0000000210047825 */ /* 0x000fc800078e0204 */
[----:B0-----:R-:W-:Y:S01]  /*2cd20*/  IMAD.MOV.U32 R27, RZ, RZ, R2 ;  /* 0x000000ffff1b7224 */ /* 0x001fe200078e0002 */
[----:B---3--:R-:W-:Y:S01]  /*2cd30*/  STL.64 [R1+0xff0], R24 ;  /* 0x000ff01801007387 */ /* 0x008fe20000100a00 */
[----:B------:R-:W3:Y:S02]  /*2cd40*/  LDL.LU R26, [R1+0x68] ;  /* 0x00006800011a7983 */ /* 0x000ee40000300800 */
[----:B------:R-:W2:Y:S02]  /*2cd50*/  LDL.LU R2, [R1+0x1028] ;  /* 0x0010280001027983 */ /* 0x000ea40000300800 */
[----:B------:R0:W-:Y:S01]  /*2cd60*/  STL [R1+0xed4], R6 ;  /* 0x000ed40601007387 */ /* 0x0001e20000100800 */
[----:B------:R1:W-:Y:S01]  /*2cd70*/  STL [R1+0xe28], R7 ;  /* 0x000e280701007387 */ /* 0x0003e20000100800 */
[----:B------:R-:W-:Y:S02]  /*2cd80*/  STL [R1+0xf48], R4 ;  /* 0x000f480401007387 */ /* 0x000fe40000100800 */
[----:B------:R4:W-:Y:S02]  /*2cd90*/  STL [R1+0xed8], R5 ;  /* 0x000ed80501007387 */ /* 0x0009e40000100800 */
[----:B0-----:R-:W-:-:S02]  /*2cda0*/  IMAD.MOV.U32 R6, RZ, RZ, R0 ;  /* 0x000000ffff067224 */ /* 0x001fc400078e0000 */
[----:B-1----:R-:W-:Y:S01]  /*2cdb0*/  IMAD.MOV.U32 R7, RZ, RZ, R29 ;  /* 0x000000ffff077224 */ /* 0x002fe200078e001d */
[----:B------:R-:W2:Y:S01]  /*2cdc0*/  LDL.LU R0, [R1+0x1024] ;  /* 0x0010240001007983 */ /* 0x000ea20000300800 */
[----:B------:R-:W2:Y:S05]  /*2cdd0*/  LDL.LU R29, [R1+0x1020] ;  /* 0x00102000011d7983 */ /* 0x000eaa0000300800 */
[----:B----4-:R-:W-:Y:S01]  /*2cde0*/  HMMA.16816.F32.BF16 R4, R8, R6, R20 ;  /* 0x000000060804723c */ /* 0x010fe20000041814 */
[----:B------:R-:W4:Y:S01]  /*2cdf0*/  LDL.LU.64 R22, [R1+0x1018] ;  /* 0x0010180001167983 */ /* 0x000f220000300a00 */
[----:B------:R-:W2:Y:S11]  /*2ce00*/  LDL.LU.64 R20, [R1+0x1010] ;  /* 0x0010100001147983 */ /* 0x000eb60000300a00 */
[----:B------:R-:W-:Y:S10]  /*2ce10*/  @!UPT UIADD3 URZ, URZ, URZ, URZ ;  /* 0x0000003f3f3ff290 */ /* 0x000ff4000fffe03f */
[----:B------:R-:W-:Y:S01]  /*2ce20*/  STL.64 [R1+0x180], R4 ;  /* 0x0001800401007387 */ /* 0x000fe20000100a00 */
[----:B------:R-:W-:Y:S02]  /*2ce30*/  STL.64 [R1+0x188], R6 ;  /* 0x0001880601007387 */ /* 0x000fe40000100a00 */
[----:B--2---:R-:W-:-:S04]  /*2ce40*/  IMAD.MOV.U32 R12, RZ, RZ, R20 ;  /* 0x000000ffff0c7224 */ /* 0x004fc800078e0014 */
[----:B------:R-:W-:-:S05]  /*2ce50*/  IMAD.WIDE R12, R16, 0x2, R12 ;  /* 0x00000002100c7825 */ /* 0x000fca00078e020c */
[----:B------:R0:W-:Y:S01]  /*2ce60*/  STL [R1+0xe2c], R12 ;  /* 0x000e2c0c01007387 */ /* 0x0001e20000100800 */
[----:B------:R1:W-:Y:S03]  /*2ce70*/  STL [R1+0xd9c], R13 ;  /* 0x000d9c0d01007387 */ /* 0x0003e60000100800 */
[----:B0-----:R-:W2:Y:S01]  /*2ce80*/  LDL.LU R12, [R1+0xe38] ;  /* 0x000e3800010c7983 */ /* 0x001ea20000300800 */
[----:B-1----:R-:W2:Y:S02]  /*2ce90*/  LDL.LU R13, [R1+0xee4] ;  /* 0x000ee400010d7983 */ /* 0x002ea40000300800 */
[----:B------:R-:W-:Y:S02]  /*2cea0*/  STL.64 [R1+0x1008], R14 ;  /* 0x0010080e01007387 */ /* 0x000fe40000100a00 */
[----:B----4-:R-:W-:Y:S02]  /*2ceb0*/  IMAD.MOV.U32 R4, RZ, RZ, R23 ;  /* 0x000000ffff047224 */ /* 0x010fe400078e0017 */
[----:B------:R-:W-:-:S02]  /*2cec0*/  IMAD.MOV.U32 R5, RZ, RZ, R21 ;  /* 0x000000ffff057224 */ /* 0x000fc400078e0015 */
[----:B------:R-:W-:Y:S02]  /*2ced0*/  IMAD.MOV.U32 R6, RZ, RZ, R19 ;  /* 0x000000ffff067224 */ /* 0x000fe400078e0013 */
[----:B------:R-:W-:Y:S02]  /*2cee0*/  IMAD.MOV.U32 R7, RZ, RZ, R18 ;  /* 0x000000ffff077224 */ /* 0x000fe400078e0012 */
[----:B------:R-:W-:-:S04]  /*2cef0*/  IMAD.WIDE R4, R16, 0x2, R4 ;  /* 0x0000000210047825 */ /* 0x000fc800078e0204 */
[----:B------:R-:W-:Y:S01]  /*2cf00*/  IMAD.WIDE R6, R16, 0x2, R6 ;  /* 0x0000000210067825 */ /* 0x000fe200078e0206 */
[----:B--2---:R0:W-:Y:S04]  /*2cf10*/  STL.64 [R1+0x1000], R12 ;  /* 0x0010000c01007387 */ /* 0x0041e80000100a00 */
[----:B0-----:R-:W3:Y:S01]  /*2cf20*/  LDL.LU R12, [R1+0x900] ;  /* 0x00090000010c7983 */ /* 0x001ee20000300800 */
[----:B------:R-:W3:Y:S02]  /*2cf30*/  LDL.LU R13, [R1+0x904] ;  /* 0x00090400010d7983 */ /* 0x000ee40000300800 */
[----:B------:R-:W3:Y:S02]  /*2cf40*/  LDL.LU R14, [R1+0x908] ;  /* 0x00090800010e7983 */ /* 0x000ee40000300800 */
[----:B------:R-:W3:Y:S01]  /*2cf50*/  LDL.LU R15, [R1+0x90c] ;  /* 0x00090c00010f7983 */ /* 0x000ee20000300800 */
[----:B------:R0:W-:Y:S01]  /*2cf60*/  STL [R1+0xedc], R4 ;  /* 0x000edc0401007387 */ /* 0x0001e20000100800 */
[----:B------:R1:W-:Y:S03]  /*2cf70*/  STL [R1+0xe30], R5 ;  /* 0x000e300501007387 */ /* 0x0003e60000100800 */
[----:B0-----:R-:W2:Y:S01]  /*2cf80*/  LDL.LU R4, [R1+0xda0] ;  /* 0x000da00001047983 */ /* 0x001ea20000300800 */
[----:B-1----:R-:W2:Y:S02]  /*2cf90*/  LDL.LU R5, [R1+0xe34] ;  /* 0x000e340001057983 */ /* 0x002ea40000300800 */
[----:B------:R-:W-:Y:S02]  /*2cfa0*/  STL [R1+0xf4c], R6 ;  /* 0x000f4c0601007387 */ /* 0x000fe40000100800 */
[----:B------:R-:W4:Y:S01]  /*2cfb0*/  LDL.LU R23, [R1+0xeec] ;  /* 0x000eec0001177983 */ /* 0x000f220000300800 */
[----:B---3--:R-:W-:Y:S01]  /*2cfc0*/  HMMA.16816.F32.BF16 R24, R8, R26, R12 ;  /* 0x0000001a0818723c */ /* 0x008fe2000004180c */
[----:B----4-:R0:W-:Y:S01]  /*2cfd0*/  STL.64 [R1+0xfe8], R22 ;  /* 0x000fe81601007387 */ /* 0x0101e20000100a00 */
[----:B------:R-:W3:Y:S02]  /*2cfe0*/  LDL.LU R20, [R1+0x4f0] ;  /* 0x0004f00001147983 */ /* 0x000ee40000300800 */
[----:B------:R-:W3:Y:S01]  /*2cff0*/  LDL.LU R21, [R1+0x4f4] ;  /* 0x0004f40001157983 */ /* 0x000ee20000300800 */
[----:B0-----:R-:W3:Y:S01]  /*2d000*/  LDL.LU R22, [R1+0x4f8] ;  /* 0x0004f80001167983 */ /* 0x001ee20000300800 */
[----:B------:R-:W3:Y:S02]  /*2d010*/  LDL.LU R23, [R1+0x4fc] ;  /* 0x0004fc0001177983 */ /* 0x000ee40000300800 */
[----:B------:R-:W4:Y:S02]  /*2d020*/  LDL.LU R18, [R1+0xef0] ;  /* 0x000ef00001127983 */ /* 0x000f240000300800 */
[----:B------:R-:W3:Y:S01]  /*2d030*/  LDL.LU R19, [R1+0xf54] ;  /* 0x000f540001137983 */ /* 0x000ee20000300800 */
[----:B------:R-:W-:Y:S01]  /*2d040*/  STL [R1+0xee0], R7 ;  /* 0x000ee00701007387 */ /* 0x000fe20000100800 */
[----:B------:R-:W3:Y:S02]  /*2d050*/  LDL.LU.64 R14, [R1+0x1008] ;  /* 0x00100800010e7983 */ /* 0x000ee40000300a00 */
[----:B------:R-:W3:Y:S09]  /*2d060*/  LDL.LU.64 R12, [R1+0x1000] ;  /* 0x00100000010c7983 */ /* 0x000ef20000300a00 */
[----:B------:R-:W-:Y:S01]  /*2d070*/  STL.64 [R1+0x1a0], R24 ;  /* 0x0001a01801007387 */ /* 0x000fe20000100a00 */
[----:B------:R0:W-:Y:S04]  /*2d080*/  STL.64 [R1+0x1a8], R26 ;  /* 0x0001a81a01007387 */ /* 0x0001e80000100a00 */
[----:B0-----:R-:W4:Y:S01]  /*2d090*/  LDL.LU.64 R26, [R1+0xff8] ;  /* 0x000ff800011a7983 */ /* 0x001f220000300a00 */
[----:B------:R-:W4:Y:S01]  /*2d0a0*/  LDL.LU.64 R24, [R1+0xff0] ;  /* 0x000ff00001187983 */ /* 0x000f220000300a00 */
        /* <DEDUP_REMOVED lines=8> */
[----:B---3--:R-:W-:Y:S02]  /*2d130*/  IMAD.MOV.U32 R6, RZ, RZ, R13 ;  /* 0x000000ffff067224 */ /* 0x008fe400078e000d */
[----:B------:R-:W-:Y:S02]  /*2d140*/  IMAD.MOV.U32 R7, RZ, RZ, R12 ;  /* 0x000000ffff077224 */ /* 0x000fe400078e000c */
[----:B----4-:R-:W-:-:S02]  /*2d150*/  IMAD.MOV.U32 R12, RZ, RZ, R25 ;  /* 0x000000ffff0c7224 */ /* 0x010fc400078e0019 */
[----:B------:R-:W-:Y:S02]  /*2d160*/  IMAD.MOV.U32 R13, RZ, RZ, R24 ;  /* 0x000000ffff0d7224 */ /* 0x000fe400078e0018 */
[----:B------:R-:W-:Y:S01]  /*2d170*/  HMMA.16816.F32.BF16 R24, R8, R26, R20 ;  /* 0x0000001a0818723c */ /* 0x000fe20000041814 */
[----:B------:R-:W-:-:S04]  /*2d180*/  IMAD.WIDE R6, R16, 0x2, R6 ;  /* 0x0000000210067825 */ /* 0x000fc800078e0206 */
[----:B------:R-:W-:Y:S01]  /*2d190*/  IMAD.WIDE R12, R16, 0x2, R12 ;  /* 0x00000002100c7825 */ /* 0x000fe200078e020c */
[----:B------:R-:W-:Y:S03]  /*2d1a0*/  STL [R1+0xee4], R6 ;  /* 0x000ee40601007387 */ /* 0x000fe60000100800 */
[----:B------:R0:W-:Y:S02]  /*2d1b0*/  STL [R1+0xe38], R7 ;  /* 0x000e380701007387 */ /* 0x0001e40000100800 */
[----:B0-----:R-:W3:Y:S01]  /*2d1c0*/  LDL.LU R7, [R1+0xe40] ;  /* 0x000e400001077983 */ /* 0x001ee20000300800 */
[----:B------:R-:W-:Y:S02]  /*2d1d0*/  STL [R1+0xf50], R12 ;  /* 0x000f500c01007387 */ /* 0x000fe40000100800 */
[----:B------:R-:W-:Y:S02]  /*2d1e0*/  STL [R1+0xee8], R13 ;  /* 0x000ee80d01007387 */ /* 0x000fe40000100800 */
[----:B------:R-:W4:Y:S07]  /*2d1f0*/  LDL.LU.64 R22, [R1+0xfe8] ;  /* 0x000fe80001167983 */ /* 0x000f2e0000300a00 */
[----:B------:R0:W-:Y:S01]  /*2d200*/  STL.64 [R1+0x7a0], R24 ;  /* 0x0007a01801007387 */ /* 0x0001e20000100a00 */
[----:B------:R1:W-:Y:S03]  /*2d210*/  STL.64 [R1+0x7a8], R26 ;  /* 0x0007a81a01007387 */ /* 0x0003e60000100a00 */
[----:B0-----:R-:W3:Y:S01]  /*2d220*/  LDL.LU R24, [R1+0x6e0] ;  /* 0x0006e00001187983 */ /* 0x001ee20000300800 */
[----:B------:R-:W3:Y:S02]  /*2d230*/  LDL.LU R25, [R1+0x6e4] ;  /* 0x0006e40001197983 */ /* 0x000ee40000300800 */
[----:B-1----:R-:W3:Y:S02]  /*2d240*/  LDL.LU R26, [R1+0x6e8] ;  /* 0x0006e800011a7983 */ /* 0x002ee40000300800 */
[----:B------:R-:W3:Y:S01]  /*2d250*/  LDL.LU R27, [R1+0x6ec] ;  /* 0x0006ec00011b7983 */ /* 0x000ee20000300800 */
[----:B--2---:R-:W-:Y:S01]  /*2d260*/  LOP3.LUT R5, R5, R4, RZ, 0x3c, !PT ;  /* 0x0000000405057212 */ /* 0x004fe200078e3cff */
[----:B---3--:R0:W-:Y:S01]  /*2d270*/  STL.64 [R1+0xfc0], R26 ;  /* 0x000fc01a01007387 */ /* 0x0081e20000100a00 */
[----:B------:R-:W-:Y:S02]  /*2d280*/  STL.64 [R1+0xfb8], R24 ;  /* 0x000fb81801007387 */ /* 0x000fe40000100a00 */
[----:B0-----:R-:W-:-:S02]  /*2d290*/  IMAD.MOV.U32 R26, RZ, RZ, R28 ;  /* 0x000000ffff1a7224 */ /* 0x001fc400078e001c */
[----:B------:R-:W2:Y:S01]  /*2d2a0*/  LDL.LU R28, [R1+0xfe0] ;  /* 0x000fe000011c7983 */ /* 0x000ea20000300800 */
[----:B------:R-:W3:Y:S02]  /*2d2b0*/  LDL.LU R20, [R1+0xdac] ;  /* 0x000dac0001147983 */ /* 0x000ee40000300800 */
[----:B------:R-:W-:Y:S02]  /*2d2c0*/  IMAD.MOV.U32 R27, RZ, RZ, R17 ;  /* 0x000000ffff1b7224 */ /* 0x000fe400078e0011 */
[----:B------:R-:W2:Y:S01]  /*2d2d0*/  LDL.LU R21, [R1+0xe4c] ;  /* 0x000e4c0001157983 */ /* 0x000ea20000300800 */
[----:B------:R-:W2:Y:S01]  /*2d2e0*/  LDL.LU R17, [R1+0xe50] ;  /* 0x000e500001117983 */ /* 0x000ea20000300800 */
[----:B------:R-:W-:Y:S01]  /*2d2f0*/  LOP3.LUT R4, R5, R4, RZ, 0x3c, !PT ;  /* 0x0000000405047212 */ /* 0x000fe200078e3cff */
[----:B----4-:R-:W-:Y:S02]  /*2d300*/  IMAD.MOV.U32 R6, RZ, RZ, R23 ;  /* 0x000000ffff067224 */ /* 0x010fe400078e0017 */
[----:B------:R-:W-:-:S02]  /*2d310*/  IMAD.MOV.U32 R12, RZ, RZ, R19 ;  /* 0x000000ffff0c7224 */ /* 0x000fc400078e0013 */
[----:B------:R-:W-:Y:S01]  /*2d320*/  IMAD.MOV.U32 R13, RZ, RZ, R18 ;  /* 0x000000ffff0d7224 */ /* 0x000fe200078e0012 */
[----:B------:R-:W-:Y:S01]  /*2d330*/  LOP3.LUT R5, R5, R4, RZ, 0x3c, !PT ;  /* 0x0000000405057212 */ /* 0x000fe200078e3cff */
[----:B------:R-:W-:-:S04]  /*2d340*/  IMAD.WIDE R6, R16, 0x2, R6 ;  /* 0x0000000210067825 */ /* 0x000fc800078e0206 */
[----:B------:R-:W-:-:S04]  /*2d350*/  IMAD.WIDE R12, R16, 0x2, R12 ;  /* 0x00000002100c7825 */ /* 0x000fc800078e020c */
[----:B------:R-:W-:-:S04]  /*2d360*/  IMAD.WIDE R4, R16, 0x2, R4 ;  /* 0x0000000210047825 */ /* 0x000fc800078e0204 */
[----:B------:R-:W-:Y:S02]  /*2d370*/  IMAD.MOV.U32 R18, RZ, RZ, R0 ;  /* 0x000000ffff127224 */ /* 0x000fe400078e0000 */
[----:B------:R-:W-:Y:S01]  /*2d380*/  IMAD.MOV.U32 R19, RZ, RZ, R2 ;  /* 0x000000ffff137224 */ /* 0x000fe200078e0002 */
[----:B--2---:R0:W-:Y:S02]  /*2d390*/  STL.64 [R1+0xfc8], R16 ;  /* 0x000fc81001007387 */ /* 0x0041e40000100a00 */
[----:B0-----:R-:W-:Y:S02]  /*2d3a0*/  IMAD.MOV.U32 R16, RZ, RZ, R28 ;  /* 0x000000ffff107224 */ /* 0x001fe400078e001c */
[----:B------:R-:W-:Y:S01]  /*2d3b0*/  IMAD.MOV.U32 R17, RZ, RZ, R29 ;  /* 0x000000ffff117224 */ /* 0x000fe200078e001d */
[----:B------:R0:W5:Y:S01]  /*2d3c0*/  LDL.LU R28, [R1+0xfdc] ;  /* 0x000fdc00011c7983 */ /* 0x0001620000300800 */
[----:B------:R0:W5:Y:S02]  /*2d3d0*/  LDL.LU R29, [R1+0xfd8] ;  /* 0x000fd800011d7983 */ /* 0x0001640000300800 */
[----:B------:R-:W2:Y:S02]  /*2d3e0*/  LDL.LU R0, [R1+0xfd4] ;  /* 0x000fd40001007983 */ /* 0x000ea40000300800 */
[----:B------:R-:W4:Y:S01]  /*2d3f0*/  LDL.LU R2, [R1+0xfd0] ;  /* 0x000fd00001027983 */ /* 0x000f220000300800 */
[----:B------:R1:W-:Y:S01]  /*2d400*/  STL [R1+0xe3c], R4 ;  /* 0x000e3c0401007387 */ /* 0x0003e20000100800 */
[----:B------:R0:W-:Y:S01]  /*2d410*/  STL [R1+0xda4], R5 ;  /* 0x000da40501007387 */ /* 0x0001e20000100800 */
[----:B------:R-:W-:Y:S02]  /*2d420*/  HMMA.16816.F32.BF16 R24, R8, R26, R16 ;  /* 0x0000001a0818723c */ /* 0x000fe40000041810 */
[----:B-1----:R-:W3:Y:S01]  /*2d430*/  LDL.LU R4, [R1+0xda8] ;  /* 0x000da80001047983 */ /* 0x002ee20000300800 */
[----:B0-----:R-:W3:Y:S02]  /*2d440*/  LDL.LU R5, [R1+0xe44] ;  /* 0x000e440001057983 */ /* 0x001ee40000300800 */
[----:B------:R0:W-:Y:S02]  /*2d450*/  STL [R1+0xeec], R6 ;  /* 0x000eec0601007387 */ /* 0x0001e40000100800 */
[----:B------:R1:W-:Y:S01]  /*2d460*/  STL [R1+0xe40], R7 ;  /* 0x000e400701007387 */ /* 0x0003e20000100800 */
[----:B0-----:R-:W4:Y:S01]  /*2d470*/  LDL.LU R6, [R1+0xe48] ;  /* 0x000e480001067983 */ /* 0x001f220000300800 */
[----:B-1----:R-:W4:Y:S02]  /*2d480*/  LDL.LU R7, [R1+0xef4] ;  /* 0x000ef40001077983 */ /* 0x002f240000300800 */
[----:B------:R-:W-:Y:S02]  /*2d490*/  STL [R1+0xf54], R12 ;  /* 0x000f540c01007387 */ /* 0x000fe40000100800 */
[----:B------:R-:W-:Y:S01]  /*2d4a0*/  STL [R1+0xef0], R13 ;  /* 0x000ef00d01007387 */ /* 0x000fe20000100800 */
[----:B------:R-:W4:Y:S09]  /*2d4b0*/  LDL.LU.64 R16, [R1+0xfc8] ;  /* 0x000fc80001107983 */ /* 0x000f320000300a00 */
[----:B------:R-:W-:Y:S02]  /*2d4c0*/  STL.64 [R1+0x620], R24 ;  /* 0x0006201801007387 */ /* 0x000fe40000100a00 */
[----:B------:R0:W-:Y:S02]  /*2d4d0*/  STL.64 [R1+0x628], R26 ;  /* 0x0006281a01007387 */ /* 0x0001e40000100a00 */
[----:B0-----:R-:W4:Y:S01]  /*2d4e0*/  LDL.LU.64 R26, [R1+0xfc0] ;  /* 0x000fc000011a7983 */ /* 0x001f220000300a00 */
[----:B------:R-:W4:Y:S02]  /*2d4f0*/  LDL.LU.64 R24, [R1+0xfb8] ;  /* 0x000fb80001187983 */ /* 0x000f240000300a00 */
[----:B------:R-:W-:-:S02]  /*2d500*/  IMAD.MOV.U32 R23, RZ, RZ, R15 ;  /* 0x000000ffff177224 */ /* 0x000fc400078e000f */
[----:B------:R-:W4:Y:S01]  /*2d510*/  LDL.LU R18, [R1+0xe58] ;  /* 0x000e580001127983 */ /* 0x000f220000300800 */
[----:B------:R-:W4:Y:S01]  /*2d520*/  LDL.LU R15, [R1+0xf04] ;  /* 0x000f0400010f7983 */ /* 0x000f220000300800 */
[----:B------:R-:W4:Y:S02]  /*2d530*/  LDL.LU R19, [R1+0xf08] ;  /* 0x000f080001137983 */ /* 0x000f240000300800 */
[----:B--2---:R-:W-:Y:S02]  /*2d540*/  IMAD.MOV.U32 R13, RZ, RZ, R0 ;  /* 0x000000ffff0d7224 */ /* 0x004fe400078e0000 */
[----:B------:R-:W2:Y:S01]  /*2d550*/  LDL.LU R0, [R1+0xfb0] ;  /* 0x000fb00001007983 */ /* 0x000ea20000300800 */
[----:B---3--:R-:W-:-:S04]  /*2d560*/  LOP3.LUT R5, R5, R4, RZ, 0x3c, !PT ;  /* 0x0000000405057212 */ /* 0x008fc800078e3cff */
[----:B------:R-:W-:-:S04]  /*2d570*/  LOP3.LUT R4, R5, R4, RZ, 0x3c, !PT ;  /* 0x0000000405047212 */ /* 0x000fc800078e3cff */
[----:B------:R-:W-:Y:S02]  /*2d580*/  LOP3.LUT R5, R5, R4, RZ, 0x3c, !PT ;  /* 0x0000000405057212 */ /* 0x000fe400078e3cff */
[----:B----4-:R-:W-:-:S04]  /*2d590*/  LOP3.LUT R7, R7, R6, RZ, 0x3c, !PT ;  /* 0x0000000607077212 */ /* 0x010fc800078e3cff */
[----:B------:R-:W-:Y:S01]  /*2d5a0*/  LOP3.LUT R6, R7, R6, RZ, 0x3c, !PT ;  /* 0x0000000607067212 */ /* 0x000fe200078e3cff */
[----:B------:R-:W-:-:S03]  /*2d5b0*/  IMAD.WIDE R4, R16, 0x2, R4 ;  /* 0x0000000210047825 */ /* 0x000fc600078e0204 */
[----:B------:R-:W-:Y:S01]  /*2d5c0*/  LOP3.LUT R7, R7, R6, RZ, 0x3c, !PT ;  /* 0x0000000607077212 */ /* 0x000fe200078e3cff */
[----:B------:R-:W-:Y:S02]  /*2d5d0*/  IMAD.MOV.U32 R12, RZ, RZ, R2 ;  /* 0x000000ffff0c7224 */ /* 0x000fe400078e0002 */
[----:B------:R-:W3:Y:S02]  /*2d5e0*/  LDL.LU R2, [R1+0xfac] ;  /* 0x000fac0001027983 */ /* 0x000ee40000300800 */
[----:B------:R-:W-:-:S04]  /*2d5f0*/  IMAD.WIDE R6, R16, 0x2, R6 ;  /* 0x0000000210067825 */ /* 0x000fc800078e0206 */
[----:B------:R-:W-:Y:S01]  /*2d600*/  STL [R1+0xe44], R4 ;  /* 0x000e440401007387 */ /* 0x000fe20000100800 */
[----:B------:R-:W-:Y:S01]  /*2d610*/  STL [R1+0xda8], R5 ;  /* 0x000da80501007387 */ /* 0x000fe20000100800 */
[----:B------:R0:W-:Y:S02]  /*2d620*/  STL [R1+0xef4], R6 ;  /* 0x000ef40601007387 */ /* 0x0001e40000100800 */
[----:B------:R1:W-:Y:S02]  /*2d630*/  STL [R1+0xe48], R7 ;  /* 0x000e480701007387 */ /* 0x0003e40000100800 */
[----:B------:R-:W-:-:S04]  /*2d640*/  IMAD.WIDE R12, R16, 0x2, R12 ;  /* 0x00000002100c7825 */ /* 0x000fc800078e020c */
[----:B0-----:R-:W-:Y:S02]  /*2d650*/  IMAD.MOV.U32 R6, RZ, RZ, R3 ;  /* 0x000000ffff067224 */ /* 0x001fe400078e0003 */
[----:B-1----:R-:W-:Y:S01]  /*2d660*/  IMAD.MOV.U32 R7, RZ, RZ, R14 ;  /* 0x000000ffff077224 */ /* 0x002fe200078e000e */
[----:B------:R-:W4:Y:S01]  /*2d670*/  LDL.LU R3, [R1+0xfa8] ;  /* 0x000fa80001037983 */ /* 0x000f220000300800 */
[----:B------:R-:W-:Y:S02]  /*2d680*/  STL [R1+0xf58], R12 ;  /* 0x000f580c01007387 */ /* 0x000fe40000100800 */
[----:B------:R-:W-:Y:S03]  /*2d690*/  STL [R1+0xef8], R13 ;  /* 0x000ef80d01007387 */ /* 0x000fe60000100800 */
[----:B------:R-:W-:Y:S01]  /*2d6a0*/  HMMA.16816.F32.BF16 R4, R8, R6, R24 ;  /* 0x000000060804723c */ /* 0x000fe20000041818 */
[----:B------:R-:W4:Y:S01]  /*2d6b0*/  LDL.LU.64 R26, [R1+0xfa0] ;  /* 0x000fa000011a7983 */ /* 0x000f220000300a00 */
[----:B------:R-:W4:Y:S02]  /*2d6c0*/  LDL.LU.64 R24, [R1+0xf98] ;  /* 0x000f980001187983 */ /* 0x000f240000300a00 */
[----:B------:R-:W4:Y:S11]  /*2d6d0*/  LDL.LU R14, [R1+0xd5c] ;  /* 0x000d5c00010e7983 */ /* 0x000f360000300800 */
[----:B------:R-:W-:Y:S08]  /*2d6e0*/  @!UPT UIADD3 URZ, URZ, URZ, URZ ;  /* 0x0000003f3f3ff290 */ /* 0x000ff0000fffe03f */
[----:B------:R-:W-:Y:S01]  /*2d6f0*/  STL.64 [R1+0x610], R4 ;  /* 0x0006100401007387 */ /* 0x000fe20000100a00 */
[----:B------:R2:W-:Y:S02]  /*2d700*/  STL.64 [R1+0x618], R6 ;  /* 0x0006180601007387 */ /* 0x0005e40000100a00 */
[----:B--2---:R-:W-:Y:S02]  /*2d710*/  IMAD.MOV.U32 R6, RZ, RZ, R0 ;  /* 0x000000ffff067224 */ /* 0x004fe400078e0000 */
[----:B------:R-:W2:Y:S01]  /*2d720*/  LDL.LU R0, [R1+0xf94] ;  /* 0x000f940001007983 */ /* 0x000ea20000300800 */
[----:B------:R-:W-:Y:S02]  /*2d730*/  IMAD.MOV.U32 R4, RZ, RZ, R21 ;  /* 0x000000ffff047224 */ /* 0x000fe400078e0015 */
[----:B------:R-:W-:Y:S02]  /*2d740*/  IMAD.MOV.U32 R5, RZ, RZ, R20 ;  /* 0x000000ffff057224 */ /* 0x000fe400078e0014 */
[----:B------:R-:W-:-:S02]  /*2d750*/  IMAD.MOV.U32 R7, RZ, RZ, R17 ;  /* 0x000000ffff077224 */ /* 0x000fc400078e0011 */
[----:B------:R-:W-:-:S04]  /*2d760*/  IMAD.WIDE R4, R16, 0x2, R4 ;  /* 0x0000000210047825 */ /* 0x000fc800078e0204 */
[----:B------:R-:W-:-:S04]  /*2d770*/  IMAD.WIDE R6, R16, 0x2, R6 ;  /* 0x0000000210067825 */ /* 0x000fc800078e0206 */
[----:B---3--:R-:W-:Y:S02]  /*2d780*/  IMAD.MOV.U32 R13, RZ, RZ, R2 ;  /* 0x000000ffff0d7224 */ /* 0x008fe400078e0002 */
[----:B------:R-:W3:Y:S01]  /*2d790*/  LDL.LU R2, [R1+0xf90] ;  /* 0x000f900001027983 */ /* 0x000ee20000300800 */
[----:B----4-:R-:W-:Y:S01]  /*2d7a0*/  HMMA.16816.F32.BF16 R20, R8, R22, R24 ;  /* 0x000000160814723c */ /* 0x010fe20000041818 */
[----:B------:R-:W-:Y:S02]  /*2d7b0*/  IMAD.MOV.U32 R12, RZ, RZ, R3 ;  /* 0x000000ffff0c7224 */ /* 0x000fe400078e0003 */
[----:B------:R-:W3:Y:S01]  /*2d7c0*/  LDL.LU R3, [R1+0xf8c] ;  /* 0x000f8c0001037983 */ /* 0x000ee20000300800 */
[----:B------:R-:W-:Y:S02]  /*2d7d0*/  STL [R1+0xe4c], R4 ;  /* 0x000e4c0401007387 */ /* 0x000fe40000100800 */
[----:B------:R-:W-:-:S04]  /*2d7e0*/  IMAD.WIDE R12, R16, 0x2, R12 ;  /* 0x00000002100c7825 */ /* 0x000fc800078e020c */
[----:B------:R-:W-:Y:S11]  /*2d7f0*/  STL [R1+0xdac], R5 ;  /* 0x000dac0501007387 */ /* 0x000ff60000100800 */
[----:B------:R-:W-:Y:S02]  /*2d800*/  @!UPT UIADD3 URZ, URZ, URZ, URZ ;  /* 0x0000003f3f3ff290 */ /* 0x000fe4000fffe03f */
[----:B------:R-:W-:Y:S01]  /*2d810*/  STL.64 [R1+0x5e0], R20 ;  /* 0x0005e01401007387 */ /* 0x000fe20000100a00 */
[----:B------:R-:W-:Y:S02]  /*2d820*/  STL.64 [R1+0x5e8], R22 ;  /* 0x0005e81601007387 */ /* 0x000fe40000100a00 */
[----:B------:R2:W-:Y:S02]  /*2d830*/  STL [R1+0xefc], R6 ;  /* 0x000efc0601007387 */ /* 0x0005e40000100800 */
[----:B------:R0:W-:Y:S01]  /*2d840*/  STL [R1+0xe50], R7 ;  /* 0x000e500701007387 */ /* 0x0001e20000100800 */
[----:B------:R-:W-:Y:S01]  /*2d850*/  STL [R1+0xf00], R12 ;  /* 0x000f000c01007387 */ /* 0x000fe20000100800 */
[----:B------:R-:W-:Y:S02]  /*2d860*/  STL [R1+0xe54], R13 ;  /* 0x000e540d01007387 */ /* 0x000fe40000100800 */
[----:B--2---:R-:W-:Y:S02]  /*2d870*/  IMAD.MOV.U32 R6, RZ, RZ, R0 ;  /* 0x000000ffff067224 */ /* 0x004fe400078e0000 */
[----:B------:R-:W2:Y:S01]  /*2d880*/  LDL.LU R0, [R1+0xf88] ;  /* 0x000f880001007983 */ /* 0x000ea20000300800 */
[----:B------:R-:W-:-:S02]  /*2d890*/  IMAD.MOV.U32 R4, RZ, RZ, R15 ;  /* 0x000000ffff047224 */ /* 0x000fc400078e000f */
[----:B------:R-:W-:Y:S02]  /*2d8a0*/  IMAD.MOV.U32 R5, RZ, RZ, R18 ;  /* 0x000000ffff057224 */ /* 0x000fe400078e0012 */
[----:B0-----:R-:W-:Y:S01]  /*2d8b0*/  IMAD.MOV.U32 R7, RZ, RZ, R19 ;  /* 0x000000ffff077224 */ /* 0x001fe200078e0013 */
[----:B------:R-:W-:Y:S01]  /*2d8c0*/  IADD3 R14, R14, -0x1, RZ ;  /* 0xffffffff0e0e7810 */ /* 0x000fe20007ffe0ff */
[----:B------:R-:W-:-:S04]  /*2d8d0*/  IMAD.WIDE R4, R16, 0x2, R4 ;  /* 0x0000000210047825 */ /* 0x000fc800078e0204 */
[----:B------:R-:W-:Y:S01]  /*2d8e0*/  IMAD.WIDE R6, R16, 0x2, R6 ;  /* 0x0000000210067825 */ /* 0x000fe200078e0206 */
[----:B------:R-:W-:Y:S03]  /*2d8f0*/  STL [R1+0xd5c], R14 ;  /* 0x000d5c0e01007387 */ /* 0x000fe60000100800 */
[----:B------:R0:W-:Y:S02]  /*2d900*/  STL [R1+0xf04], R4 ;  /* 0x000f040401007387 */ /* 0x0001e40000100800 */
[----:B------:R1:W-:Y:S02]  /*2d910*/  STL [R1+0xe58], R5 ;  /* 0x000e580501007387 */ /* 0x0003e40000100800 */
[----:B------:R1:W-:Y:S01]  /*2d920*/  STL [R1+0xf5c], R6 ;  /* 0x000f5c0601007387 */ /* 0x0003e20000100800 */
[----:B------:R1:W-:Y:S01]  /*2d930*/  STL [R1+0xf08], R7 ;  /* 0x000f080701007387 */ /* 0x0003e20000100800 */
[----:B------:R-:W-:Y:S01]  /*2d940*/  ISETP.NE.U32.AND P0, PT, R14, RZ, PT ;  /* 0x000000ff0e00720c */ /* 0x000fe20003f05070 */
[----:B------:R-:W-:-:S04]  /*2d950*/  IMAD.MOV.U32 R15, RZ, RZ, c[0x0][0x188] ;  /* 0x00006200ff0f7624 */ /* 0x000fc800078e00ff */
[----:B------:R-:W-:Y:S02]  /*2d960*/  IMAD.SHL.U32 R15, R15, 0x40, RZ ;  /* 0x000000400f0f7824 */ /* 0x000fe400078e00ff */
[----:B------:R-:W-:Y:S02]  /*2d970*/  IMAD.MOV.U32 R9, RZ, RZ, R22 ;  /* 0x000000ffff097224 */ /* 0x000fe400078e0016 */
[----:B------:R-:W-:Y:S02]  /*2d980*/  IMAD.MOV.U32 R8, RZ, RZ, R23 ;  /* 0x000000ffff087224 */ /* 0x000fe400078e0017 */
[----:B---3--:R-:W-:-:S04]  /*2d990*/  IMAD.WIDE R2, R15, 0x2, R2 ;  /* 0x000000020f027825 */ /* 0x008fc800078e0202 */
[----:B0-----:R-:W-:Y:S02]  /*2d9a0*/  IMAD.MOV.U32 R4, RZ, RZ, R2 ;  /* 0x000000ffff047224 */ /* 0x001fe400078e0002 */
[----:B------:R-:W-:Y:S01]  /*2d9b0*/  IMAD.MOV.U32 R2, RZ, RZ, R3 ;  /* 0x000000ffff027224 */ /* 0x000fe200078e0003 */
[----:B--2---:R-:W-:Y:S01]  /*2d9c0*/  IADD3 R0, R0, -0x40, RZ ;  /* 0xffffffc000007810 */ /* 0x004fe20007ffe0ff */
[----:B-1----:R-:W-:Y:S01]  /*2d9d0*/  @!P0 CALL.REL.NOINC `(.L_x_2) ;  /* 0x0000001000008944 */ /* 0x002fe20003c00000 */
[----:B------:R-:W-:Y:S05]  /*2d9e0*/  BRA `(.L_x_3) ;  /* 0xfffdc0a000007947 */ /* 0x000fea000383ffff */
.L_x_2:
[----:B------:R-:W-:-:S04]  /*2d9f0*/  NOP ;  /* 0x0000000000007918 */ /* 0x000fc80000000000 */
[----:B------:R-:W2:Y:S04]  /*2da00*/  LDL.LU R0, [R1+0x988] ;  /* 0x0009880001007983 */ /* 0x000ea80000300800 */
[----:B--2---:R0:W-:Y:S04]  /*2da10*/  STL [R1+0x1360], R0 ;  /* 0x0013600001007387 */ /* 0x0041e80000100800 */
[----:B0-----:R-:W2:Y:S04]  /*2da20*/  LDL.LU R0, [R1+0x958] ;  /* 0x0009580001007983 */ /* 0x001ea80000300800 */
        /* <DEDUP_REMOVED lines=31> */
[----:B-----5:R-:W2:Y:S01]  /*2dc20*/  LDL.LU R28, [R1+0x99c] ;  /* 0x00099c00011c7983 */ /* 0x020ea20000300800 */
[----:B0-----:R-:W-:-:S03]  /*2dc30*/  IMAD.MOV.U32 R0, RZ, RZ, R9 ;  /* 0x000000ffff007224 */ /* 0x001fc600078e0009 */
        /* <DEDUP_REMOVED lines=35> */
[----:B------:R-:W2:Y:S04]  /*2de70*/  LDL.LU R29, [R1+0x998] ;  /* 0x00099800011d7983 */ /* 0x000ea80000300800 */
[----:B------:R-:W3:Y:S04]  /*2de80*/  LDL.LU R4, [R1+0x9ac] ;  /* 0x0009ac0001047983 */ /* 0x000ee80000300800 */
[----:B------:R-:W3:Y:S04]  /*2de90*/  LDL.LU R2, [R1+0x9a8] ;  /* 0x0009a80001027983 */ /* 0x000ee80000300800 */
[----:B------:R-:W4:Y:S04]  /*2dea0*/  LDL.LU R3, [R1+0x954] ;  /* 0x0009540001037983 */ /* 0x000f280000300800 */
[----:B------:R-:W4:Y:S01]  /*2deb0*/  LDL.LU R6, [R1+0x950] ;  /* 0x0009500001067983 */ /* 0x000f220000300800 */
[----:B0-----:R-:W-:-:S03]  /*2dec0*/  IMAD.MOV.U32 R28, RZ, RZ, R8 ;  /* 0x000000ffff1c7224 */ /* 0x001fc600078e0008 */
[----:B------:R-:W2:Y:S04]  /*2ded0*/  LDL.LU R7, [R1+0x984] ;  /* 0x0009840001077983 */ /* 0x000ea80000300800 */
        /* <DEDUP_REMOVED lines=13> */
[----:B------:R-:W2:Y:S01]  /*2dfb0*/  LDL.LU R22, [R1+0xa24] ;  /* 0x000a240001167983 */ /* 0x000ea20000300800 */
[----:B------:R-:W-:-:S03]  /*2dfc0*/  F2FP.BF16.PACK_AB R0, R28, R0 ;  /* 0x000000001c00723e */ /* 0x000fc600000010ff */
        /* <DEDUP_REMOVED lines=8> */
[----:B------:R0:W-:Y:S04]  /*2e050*/  STL [R1+0x66c], R0 ;  /* 0x00066c0001007387 */ /* 0x0001e80000100800 */
[----:B0-----:R-:W2:Y:S02]  /*2e060*/  LDL.LU R0, [R1+0x13e0] ;  /* 0x0013e00001007983 */ /* 0x001ea40000300800 */
[----:B--2---:R-:W-:-:S02]  /*2e070*/  F2FP.BF16.PACK_AB R0, R28, R0 ;  /* 0x000000001c00723e */ /* 0x004fc400000010ff */
        /* <DEDUP_REMOVED lines=64> */
[----:B------:R-:W2:Y:S01]  /*2e480*/  LDL.LU R28, [R1+0x135c] ;  /* 0x00135c00011c7983 */ /* 0x000ea20000300800 */
[----:B---3--:R-:W-:-:S03]  /*2e490*/  F2FP.BF16.PACK_AB R2, R4, R2 ;  /* 0x000000020402723e */ /* 0x008fc600000010ff */
[----:B------:R4:W-:Y:S02]  /*2e4a0*/  STL [R1+0x628], R0 ;  /* 0x0006280001007387 */ /* 0x0009e40000100800 */
[----:B----4-:R-:W-:Y:S02]  /*2e4b0*/  F2FP.BF16.PACK_AB R0, R3, R6 ;  /* 0x000000060300723e */ /* 0x010fe400000010ff */
[----:B------:R-:W-:Y:S02]  /*2e4c0*/  F2FP.BF16.PACK_AB R3, R7, R5 ;  /* 0x000000050703723e */ /* 0x000fe400000010ff */
[----:B--2---:R-:W-:-:S05]  /*2e4d0*/  F2FP.BF16.PACK_AB R28, R28, R29 ;  /* 0x0000001d1c1c723e */ /* 0x004fca00000010ff */
[----:B------:R-:W-:Y:S04]  /*2e4e0*/  STL [R1+0x624], R28 ;  /* 0x0006241c01007387 */ /* 0x000fe80000100800 */
[----:B------:R0:W-:Y:S04]  /*2e4f0*/  STL [R1+0x620], R2 ;  /* 0x0006200201007387 */ /* 0x0001e80000100800 */
[----:B------:R1:W-:Y:S01]  /*2e500*/  STL [R1+0x61c], R0 ;  /* 0x00061c0001007387 */ /* 0x0003e20000100800 */
[----:B0-----:R-:W-:-:S03]  /*2e510*/  F2FP.BF16.PACK_AB R2, R12, R13 ;  /* 0x0000000d0c02723e */ /* 0x001fc600000010ff */
[----:B------:R0:W-:Y:S01]  /*2e520*/  STL [R1+0x618], R3 ;  /* 0x0006180301007387 */ /* 0x0001e20000100800 */
[----:B-1----:R-:W-:-:S03]  /*2e530*/  F2FP.BF16.PACK_AB R0, R8, R9 ;  /* 0x000000090800723e */ /* 0x002fc600000010ff */
[----:B------:R1:W-:Y:S04]  /*2e540*/  STL [R1+0x614], R2 ;  /* 0x0006140201007387 */ /* 0x0003e80000100800 */
[----:B------:R2:W-:Y:S01]  /*2e550*/  STL [R1+0x610], R0 ;  /* 0x0006100001007387 */ /* 0x0005e20000100800 */
[----:B0-----:R-:W-:Y:S02]  /*2e560*/  F2FP.BF16.PACK_AB R3, R10, R11 ;  /* 0x0000000b0a03723e */ /* 0x001fe400000010ff */
[----:B-1----:R-:W-:-:S03]  /*2e570*/  F2FP.BF16.PACK_AB R2, R24, R25 ;  /* 0x000000191802723e */ /* 0x002fc600000010ff */
[----:B------:R0:W-:Y:S01]  /*2e580*/  STL [R1+0x60c], R3 ;  /* 0x00060c0301007387 */ /* 0x0001e20000100800 */
[----:B--2---:R-:W-:-:S03]  /*2e590*/  F2FP.BF16.PACK_AB R0, R26, R27 ;  /* 0x0000001b1a00723e */ /* 0x004fc600000010ff */
[----:B------:R1:W-:Y:S04]  /*2e5a0*/  STL [R1+0x608], R2 ;  /* 0x0006080201007387 */ /* 0x0003e80000100800 */
[----:B------:R2:W-:Y:S01]  /*2e5b0*/  STL [R1+0x604], R0 ;  /* 0x0006040001007387 */ /* 0x0005e20000100800 */
[----:B0-----:R-:W-:Y:S02]  /*2e5c0*/  F2FP.BF16.PACK_AB R3, R20, R21 ;  /* 0x000000151403723e */ /* 0x001fe400000010ff */
[----:B-1----:R-:W-:-:S03]  /*2e5d0*/  F2FP.BF16.PACK_AB R2, R22, R23 ;  /* 0x000000171602723e */ /* 0x002fc600000010ff */
[----:B------:R-:W-:Y:S01]  /*2e5e0*/  STL [R1+0x600], R3 ;  /* 0x0006000301007387 */ /* 0x000fe20000100800 */
[----:B--2---:R-:W-:-:S03]  /*2e5f0*/  F2FP.BF16.PACK_AB R0, R16, R17 ;  /* 0x000000111000723e */ /* 0x004fc600000010ff */
[----:B------:R-:W-:Y:S04]  /*2e600*/  STL [R1+0x5ec], R2 ;  /* 0x0005ec0201007387 */ /* 0x000fe80000100800 */
[----:B------:R0:W-:Y:S04]  /*2e610*/  STL [R1+0x5e8], R0 ;  /* 0x0005e80001007387 */ /* 0x0001e80000100800 */
[----:B0-----:R-:W2:Y:S01]  /*2e620*/  LDL.LU R0, [R1+0xba8] ;  /* 0x000ba80001007983 */ /* 0x001ea20000300800 */
[----:B------:R-:W-:Y:S02]  /*2e630*/  F2FP.BF16.PACK_AB R3, R18, R19 ;  /* 0x000000131203723e */ /* 0x000fe400000010ff */
[----:B------:R-:W-:-:S03]  /*2e640*/  F2FP.BF16.PACK_AB R2, R14, R15 ;  /* 0x0000000f0e02723e */ /* 0x000fc600000010ff */
[----:B------:R-:W-:Y:S04]  /*2e650*/  STL [R1+0x5e4], R3 ;  /* 0x0005e40301007387 */ /* 0x000fe80000100800 */
[----:B--2---:R0:W-:Y:S04]  /*2e660*/  STL [R1+0x12d4], R0 ;  /* 0x0012d40001007387 */ /* 0x0041e80000100800 */
[----:B------:R-:W-:Y:S04]  /*2e670*/  STL [R1+0x5e0], R2 ;  /* 0x0005e00201007387 */ /* 0x000fe80000100800 */
        /* <DEDUP_REMOVED lines=33> */
[----:B------:R-:W3:Y:S04]  /*2e890*/  LDL.LU R28, [R1+0xbbc] ;  /* 0x000bbc00011c7983 */ /* 0x000ee80000300800 */
[----:B---3--:R0:W-:Y:S04]  /*2e8a0*/  STL [R1+0x12d0], R28 ;  /* 0x0012d01c01007387 */ /* 0x0081e80000100800 */
[----:B0-----:R-:W3:Y:S04]  /*2e8b0*/  LDL.LU R28, [R1+0xbac] ;  /* 0x000bac00011c7983 */ /* 0x001ee80000300800 */
        /* <DEDUP_REMOVED lines=33> */
[----:B0-----:R-:W2:Y:S04]  /*2ead0*/  LDL.LU R28, [R1+0xacc] ;  /* 0x000acc00011c7983 */ /* 0x001ea80000300800 */
[----:B------:R-:W3:Y:S04]  /*2eae0*/  LDL.LU R29, [R1+0xbb8] ;  /* 0x000bb800011d7983 */ /* 0x000ee80000300800 */
[----:B------:R-:W4:Y:S04]  /*2eaf0*/  LDL.LU R4, [R1+0xbcc] ;  /* 0x000bcc0001047983 */ /* 0x000f280000300800 */
        /* <DEDUP_REMOVED lines=25> */
[----:B--2---:R-:W-:-:S03]  /*2ec90*/  F2FP.BF16.PACK_AB R0, R28, R0 ;  /* 0x000000001c00723e */ /* 0x004fc600000010ff */
        /* <DEDUP_REMOVED lines=69> */
[----:B----4-:R-:W-:-:S03]  /*2f0f0*/  F2FP.BF16.PACK_AB R2, R4, R2 ;  /* 0x000000020402723e */ /* 0x010fc600000010ff */
[----:B------:R3:W-:Y:S02]  /*2f100*/  STL [R1+0x558], R0 ;  /* 0x0005580001007387 */ /* 0x0007e40000100800 */
[----:B---3--:R-:W-:Y:S02]  /*2f110*/  F2FP.BF16.PACK_AB R0, R3, R6 ;  /* 0x000000060300723e */ /* 0x008fe400000010ff */
        /* <DEDUP_REMOVED lines=780> */
[----:B------:R-:W2:Y:S03]  /*321e0*/  LDL.LU R28, [R1+0x10b0] ;  /* 0x0010b000011c7983 */ /* 0x000ea60000300800 */
[----:B------:R0:W-:Y:S02]  /*321f0*/  STL [R1+0xe0], R0 ;  /* 0x0000e00001007387 */ /* 0x0001e40000100800 */
[----:B0-----:R-:W2:Y:S02]  /*32200*/  LDL.LU R0, [R1+0x10ac] ;  /* 0x0010ac0001007983 */ /* 0x001ea40000300800 */
[----:B--2---:R-:W-:Y:S02]  /*32210*/  F2FP.BF16.PACK_AB R0, R28, R0 ;  /* 0x000000001c00723e */ /* 0x004fe400000010ff */
[----:B------:R-:W2:Y:S03]  /*32220*/  LDL.LU R28, [R1+0x10a8] ;  /* 0x0010a800011c7983 */ /* 0x000ea60000300800 */
[----:B------:R0:W-:Y:S02]  /*32230*/  STL [R1+0xdc], R0 ;  /* 0x0000dc0001007387 */ /* 0x0001e40000100800 */
[----:B0-----:R-:W2:Y:S02]  /*32240*/  LDL.LU R0, [R1+0x10a4] ;  /* 0x0010a40001007983 */ /* 0x001ea40000300800 */
[----:B--2---:R-:W-:-:S02]  /*32250*/  F2FP.BF16.PACK_AB R0, R28, R0 ;  /* 0x000000001c00723e */ /* 0x004fc400000010ff */
[----:B------:R-:W2:Y:S01]  /*32260*/  LDL.LU R28, [R1+0x10a0] ;  /* 0x0010a000011c7983 */ /* 0x000ea20000300800 */
[----:B----4-:R-:W-:Y:S02]  /*32270*/  F2FP.BF16.PACK_AB R2, R4, R2 ;  /* 0x000000020402723e */ /* 0x010fe400000010ff */
[----:B------:R3:W-:Y:S02]  /*32280*/  STL [R1+0xd8], R0 ;  /* 0x0000d80001007387 */ /* 0x0007e40000100800 */
[----:B---3--:R-:W-:Y:S01]  /*32290*/  F2FP.BF16.PACK_AB R0, R3, R6 ;  /* 0x000000060300723e */ /* 0x008fe200000010ff */
[----:B------:R-:W-:Y:S01]  /*322a0*/  F2FP.BF16.PACK_AB R3, R7, R5 ;  /* 0x000000050703723e */ /* 0x000fe200000010ff */
[----:B--2---:R-:W-:-:S05]  /*322b0*/  F2FP.BF16.PACK_AB R28, R28, R29 ;  /* 0x0000001d1c1c723e */ /* 0x004fca00000010ff */
[----:B------:R-:W-:Y:S01]  /*322c0*/  STL [R1+0xd4], R28 ;  /* 0x0000d41c01007387 */ /* 0x000fe20000100800 */
[----:B------:R0:W-:Y:S02]  /*322d0*/  STL [R1+0xd0], R2 ;  /* 0x0000d00201007387 */ /* 0x0001e40000100800 */
[----:B------:R1:W-:Y:S02]  /*322e0*/  STL [R1+0xcc], R0 ;  /* 0x0000cc0001007387 */ /* 0x0003e40000100800 */
[----:B------:R2:W-:Y:S01]  /*322f0*/  STL [R1+0xc8], R3 ;  /* 0x0000c80301007387 */ /* 0x0005e20000100800 */
[----:B0-----:R-:W-:Y:S02]  /*32300*/  F2FP.BF16.PACK_AB R2, R12, R13 ;  /* 0x0000000d0c02723e */ /* 0x001fe400000010ff */
[----:B-1----:R-:W-:Y:S02]  /*32310*/  F2FP.BF16.PACK_AB R0, R8, R9 ;  /* 0x000000090800723e */ /* 0x002fe400000010ff */
[----:B--2---:R-:W-:Y:S01]  /*32320*/  F2FP.BF16.PACK_AB R3, R10, R11 ;  /* 0x0000000b0a03723e */ /* 0x004fe200000010ff */
[----:B------:R0:W-:Y:S02]  /*32330*/  STL [R1+0xc4], R2 ;  /* 0x0000c40201007387 */ /* 0x0001e40000100800 */
[----:B------:R1:W-:Y:S02]  /*32340*/  STL [R1+0xc0], R0 ;  /* 0x0000c00001007387 */ /* 0x0003e40000100800 */
[----:B------:R2:W-:Y:S01]  /*32350*/  STL [R1+0xbc], R3 ;  /* 0x0000bc0301007387 */ /* 0x0005e20000100800 */
[----:B0-----:R-:W-:-:S02]  /*32360*/  F2FP.BF16.PACK_AB R2, R24, R25 ;  /* 0x000000191802723e */ /* 0x001fc400000010ff */
[----:B-1----:R-:W-:Y:S02]  /*32370*/  F2FP.BF16.PACK_AB R0, R26, R27 ;  /* 0x0000001b1a00723e */ /* 0x002fe400000010ff */
[----:B--2---:R-:W-:Y:S01]  /*32380*/  F2FP.BF16.PACK_AB R3, R20, R21 ;  /* 0x000000151403723e */ /* 0x004fe200000010ff */
[----:B------:R0:W-:Y:S02]  /*32390*/  STL [R1+0xb8], R2 ;  /* 0x0000b80201007387 */ /* 0x0001e40000100800 */
[----:B------:R1:W-:Y:S02]  /*323a0*/  STL [R1+0xb4], R0 ;  /* 0x0000b40001007387 */ /* 0x0003e40000100800 */
[----:B------:R-:W-:Y:S01]  /*323b0*/  STL [R1+0xb0], R3 ;  /* 0x0000b00301007387 */ /* 0x000fe20000100800 */
[----:B0-----:R-:W-:Y:S02]  /*323c0*/  F2FP.BF16.PACK_AB R2, R22, R23 ;  /* 0x000000171602723e */ /* 0x001fe400000010ff */
[----:B-1----:R-:W-:-:S03]  /*323d0*/  F2FP.BF16.PACK_AB R0, R16, R17 ;  /* 0x000000111000723e */ /* 0x002fc600000010ff */
[----:B------:R-:W-:Y:S02]  /*323e0*/  STL [R1+0xac], R2 ;  /* 0x0000ac0201007387 */ /* 0x000fe40000100800 */
[----:B------:R0:W-:Y:S02]  /*323f0*/  STL [R1+0xa8], R0 ;  /* 0x0000a80001007387 */ /* 0x0001e40000100800 */
[----:B0-----:R-:W2:Y:S01]  /*32400*/  LDL.LU R0, [R1+0x278] ;  /* 0x0002780001007983 */ /* 0x001ea20000300800 */
[----:B------:R-:W-:Y:S02]  /*32410*/  F2FP.BF16.PACK_AB R3, R18, R19 ;  /* 0x000000131203723e */ /* 0x000fe400000010ff */
[----:B------:R-:W-:-:S03]  /*32420*/  F2FP.BF16.PACK_AB R2, R14, R15 ;  /* 0x0000000f0e02723e */ /* 0x000fc600000010ff */
[----:B------:R-:W-:Y:S04]  /*32430*/  STL [R1+0xa4], R3 ;  /* 0x0000a40301007387 */ /* 0x000fe80000100800 */
[----:B--2---:R0:W-:Y:S01]  /*32440*/  STL [R1+0x1018], R0 ;  /* 0x0010180001007387 */ /* 0x0041e20000100800 */
[----:B------:R-:W-:Y:S03]  /*32450*/  STL [R1+0xa0], R2 ;  /* 0x0000a00201007387 */ /* 0x000fe60000100800 */
        /* <DEDUP_REMOVED lines=32> */
[----:B0-----:R-:W2:Y:S01]  /*32660*/  LDL.LU R0, [R1+0x1b8] ;  /* 0x0001b80001007983 */ /* 0x001ea20000300800 */
[----:B------:R-:W3:Y:S03]  /*32670*/  LDL.LU R28, [R1+0x25c] ;  /* 0x00025c00011c7983 */ /* 0x000ee60000300800 */
        /* <DEDUP_REMOVED lines=35> */
[----:B0-----:R-:W2:Y:S01]  /*328b0*/  LDL.LU R28, [R1+0x1bc] ;  /* 0x0001bc00011c7983 */ /* 0x001ea20000300800 */
[----:B------:R-:W3:Y:S02]  /*328c0*/  LDL.LU R29, [R1+0x258] ;  /* 0x00025800011d7983 */ /* 0x000ee40000300800 */
[----:B------:R-:W4:Y:S02]  /*328d0*/  LDL.LU R4, [R1+0x24c] ;  /* 0x00024c0001047983 */ /* 0x000f240000300800 */
[----:B------:R-:W4:Y:S01]  /*328e0*/  LDL.LU R2, [R1+0x248] ;  /* 0x0002480001027983 */ /* 0x000f220000300800 */
[----:B------:R-:W3:Y:S01]  /*328f0*/  LDL.LU R3, [R1+0x2a4] ;  /* 0x0002a40001037983 */ /* 0x000ee20000300800 */
[----:B------:R-:W3:Y:S02]  /*32900*/  LDL.LU R6, [R1+0x2a0] ;  /* 0x0002a00001067983 */ /* 0x000ee40000300800 */
[----:B------:R-:W3:Y:S02]  /*32910*/  LDL.LU R7, [R1+0x274] ;  /* 0x0002740001077983 */ /* 0x000ee40000300800 */
[----:B------:R-:W3:Y:S01]  /*32920*/  LDL.LU R5, [R1+0x270] ;  /* 0x0002700001057983 */ /* 0x000ee20000300800 */
        /* <DEDUP_REMOVED lines=90> */
[----:B------:R4:W-:Y:S01]  /*32ed0*/  STL [R1+0x58], R0 ;  /* 0x0000580001007387 */ /* 0x0009e20000100800 */
[----:B---3--:R-:W-:-:S02]  /*32ee0*/  F2FP.BF16.PACK_AB R3, R3, R6 ;  /* 0x000000060303723e */ /* 0x008fc400000010ff */
[----:B----4-:R-:W-:Y:S01]  /*32ef0*/  F2FP.BF16.PACK_AB R0, R4, R2 ;  /* 0x000000020400723e */ /* 0x010fe200000010ff */
        /* <DEDUP_REMOVED lines=17> */
[----:B------:R2:W-:Y:S01]  /*33010*/  STL [R1+0x30], R2 ;  /* 0x0000300201007387 */ /* 0x0005e20000100800 */
[----:B0-----:R-:W-:Y:S02]  /*33020*/  F2FP.BF16.PACK_AB R0, R22, R23 ;  /* 0x000000171600723e */ /* 0x001fe400000010ff */
[----:B-1----:R-:W-:-:S03]  /*33030*/  F2FP.BF16.PACK_AB R3, R16, R17 ;  /* 0x000000111003723e */ /* 0x002fc600000010ff */
[----:B------:R0:W-:Y:S02]  /*33040*/  STL [R1+0x2c], R0 ;  /* 0x00002c0001007387 */ /* 0x0001e40000100800 */
[----:B------:R-:W-:Y:S02]  /*33050*/  STL [R1+0x28], R3 ;  /* 0x0000280301007387 */ /* 0x000fe40000100800 */
[----:B------:R-:W3:Y:S01]  /*33060*/  LDL.LU R7, [R1+0x5f8] ;  /* 0x0005f80001077983 */ /* 0x000ee20000300800 */
[----:B--2---:R-:W-:Y:S02]  /*33070*/  F2FP.BF16.PACK_AB R2, R18, R19 ;  /* 0x000000131202723e */ /* 0x004fe400000010ff */
[----:B0-----:R-:W-:-:S03]  /*33080*/  F2FP.BF16.PACK_AB R0, R14, R15 ;  /* 0x0000000f0e00723e */ /* 0x001fc600000010ff */
[----:B------:R-:W-:Y:S04]  /*33090*/  STL [R1+0x24], R2 ;  /* 0x0000240201007387 */ /* 0x000fe80000100800 */
[----:B---3--:R0:W-:Y:S01]  /*330a0*/  STL [R1+0xfd4], R7 ;  /* 0x000fd40701007387 */ /* 0x0081e20000100800 */
        /* <DEDUP_REMOVED lines=35> */
[----:B------:R-:W3:Y:S03]  /*332e0*/  LDL.LU R5, [R1+0x358] ;  /* 0x0003580001057983 */ /* 0x000ee60000300800 */
[----:B---3--:R0:W-:Y:S04]  /*332f0*/  STL [R1+0xfcc], R5 ;  /* 0x000fcc0501007387 */ /* 0x0081e80000100800 */
[----:B0-----:R-:W3:Y:S01]  /*33300*/  LDL.LU R5, [R1+0x47c] ;  /* 0x00047c0001057983 */ /* 0x001ee20000300800 */
[----:B------:R-:W4:Y:S03]  /*33310*/  LDL.LU R4, [R1+0x2f8] ;  /* 0x0002f80001047983 */ /* 0x000f260000300800 */
[----:B----4-:R0:W-:Y:S04]  /*33320*/  STL [R1+0xfc8], R4 ;  /* 0x000fc80401007387 */ /* 0x0101e80000100800 */
[----:B0-----:R-:W4:Y:S01]  /*33330*/  LDL.LU R4, [R1+0x35c] ;  /* 0x00035c0001047983 */ /* 0x001f220000300800 */
[----:B------:R-:W2:Y:S03]  /*33340*/  LDL.LU R11, [R1+0x5f0] ;  /* 0x0005f000010b7983 */ /* 0x000ea60000300800 */
[----:B--2---:R0:W-:Y:S04]  /*33350*/  STL [R1+0xfc4], R11 ;  /* 0x000fc40b01007387 */ /* 0x0041e80000100800 */
[----:B0-----:R-:W2:Y:S01]  /*33360*/  LDL.LU R11, [R1+0x2fc] ;  /* 0x0002fc00010b7983 */ /* 0x001ea20000300800 */
        /* <DEDUP_REMOVED lines=42> */
[----:B------:R-:W2:Y:S01]  /*33610*/  LDL.LU R0, [R1+0x87c] ;  /* 0x00087c0001007983 */ /* 0x000ea20000300800 */
[----:B------:R-:W-:-:S02]  /*33620*/  F2FP.BF16.PACK_AB R7, R6, R7 ;  /* 0x000000070607723e */ /* 0x000fc400000010ff */
[----:B--2---:R0:W-:Y:S04]  /*33630*/  STL [R1+0xf88], R0 ;  /* 0x000f880001007387 */ /* 0x0041e80000100800 */
[----:B0-----:R-:W2:Y:S01]  /*33640*/  LDL.LU R0, [R1+0x8bc] ;  /* 0x0008bc0001007983 */ /* 0x001ea20000300800 */
        /* <DEDUP_REMOVED lines=38> */
[----:B------:R0:W-:Y:S02]  /*338b0*/  STL [R1], R7 ;  /* 0x0000000701007387 */ /* 0x0001e40000100800 */
[----:B0-----:R-:W2:Y:S02]  /*338c0*/  LDL.LU R7, [R1+0xfd4] ;  /* 0x000fd40001077983 */ /* 0x001ea40000300800 */
[----:B--2---:R-:W-:Y:S02]  /*338d0*/  F2FP.BF16.PACK_AB R7, R6, R7 ;  /* 0x000000070607723e */ /* 0x004fe400000010ff */
[----:B------:R-:W3:Y:S02]  /*338e0*/  LDL.LU R6, [R1+0xfd0] ;  /* 0x000fd00001067983 */ /* 0x000ee40000300800 */
[----:B---3--:R-:W-:-:S02]  /*338f0*/  F2FP.BF16.PACK_AB R6, R5, R6 ;  /* 0x000000060506723e */ /* 0x008fc400000010ff */
[----:B------:R-:W4:Y:S02]  /*33900*/  LDL.LU R5, [R1+0xfcc] ;  /* 0x000fcc0001057983 */ /* 0x000f240000300800 */
[----:B----4-:R-:W-:Y:S02]  /*33910*/  F2FP.BF16.PACK_AB R5, R4, R5 ;  /* 0x000000050405723e */ /* 0x010fe400000010ff */
[----:B------:R-:W2:Y:S02]  /*33920*/  LDL.LU R4, [R1+0xfc8] ;  /* 0x000fc80001047983 */ /* 0x000ea40000300800 */
[----:B--2---:R-:W-:Y:S02]  /*33930*/  F2FP.BF16.PACK_AB R4, R11, R4 ;  /* 0x000000040b04723e */ /* 0x004fe400000010ff */
[----:B------:R-:W2:Y:S02]  /*33940*/  LDL.LU R11, [R1+0xfc4] ;  /* 0x000fc400010b7983 */ /* 0x000ea40000300800 */
[----:B--2---:R-:W-:-:S02]  /*33950*/  F2FP.BF16.PACK_AB R11, R10, R11 ;  /* 0x0000000b0a0b723e */ /* 0x004fc400000010ff */
[----:B------:R-:W2:Y:S02]  /*33960*/  LDL.LU R10, [R1+0xfc0] ;  /* 0x000fc000010a7983 */ /* 0x000ea40000300800 */
[----:B--2---:R-:W-:Y:S02]  /*33970*/  F2FP.BF16.PACK_AB R10, R9, R10 ;  /* 0x0000000a090a723e */ /* 0x004fe400000010ff */
        /* <DEDUP_REMOVED lines=26> */
[----:B------:R-:W2:Y:S01]  /*33b20*/  LDL.LU R0, [R1+0xf88] ;  /* 0x000f880001007983 */ /* 0x000ea20000300800 */
[----:B------:R-:W-:Y:S02]  /*33b30*/  F2FP.BF16.PACK_AB R27, R28, R27 ;  /* 0x0000001b1c1b723e */ /* 0x000fe400000010ff */
[----:B------:R-:W-:-:S02]  /*33b40*/  F2FP.BF16.PACK_AB R26, R29, R26 ;  /* 0x0000001a1d1a723e */ /* 0x000fc400000010ff */
[----:B------:R-:W-:Y:S02]  /*33b50*/  F2FP.BF16.PACK_AB R25, R2, R25 ;  /* 0x000000190219723e */ /* 0x000fe400000010ff */
[----:B------:R-:W-:Y:S02]  /*33b60*/  F2FP.BF16.PACK_AB R24, R3, R24 ;  /* 0x000000180318723e */ /* 0x000fe400000010ff */
[----:B--2---:R-:W-:Y:S02]  /*33b70*/  F2FP.BF16.PACK_AB R20, R0, R20 ;  /* 0x000000140014723e */ /* 0x004fe400000010ff */
.L_x_1:
[----:B-1----:R-:W2:Y:S04]  /*33b80*/  LDL.LU R2, [R1+0xf84] ;  /* 0x000f840001027983 */ /* 0x002ea80000300800 */
[----:B------:R-:W3:Y:S04]  /*33b90*/  LDL.LU R29, [R1+0xf7c] ;  /* 0x000f7c00011d7983 */ /* 0x000ee80000300800 */
[----:B------:R-:W1:Y:S04]  /*33ba0*/  S2R R0, SR_TID.X ;  /* 0x0000000000007919 */ /* 0x000e680000002100 */
[----:B0-----:R-:W0:Y:S01]  /*33bb0*/  S2R R3, SR_TID.X ;  /* 0x0000000000037919 */ /* 0x001e220000002100 */
[----:B-1----:R-:W-:Y:S01]  /*33bc0*/  LOP3.LUT R28, R0, 0x1ff, RZ, 0xc0, !PT ;  /* 0x000001ff001c7812 */ /* 0x002fe200078ec0ff */
[----:B0-----:R-:W-:-:S02]  /*33bd0*/  IMAD.SHL.U32 R0, R3, 0x4000, RZ ;  /* 0x0000400003007824 */ /* 0x001fc400078e00ff */
[----:B------:R-:W-:-:S03]  /*33be0*/  IMAD.SHL.U32 R3, R3, 0x4, RZ ;  /* 0x0000000403037824 */ /* 0x000fc600078e00ff */
[----:B------:R-:W-:-:S05]  /*33bf0*/  LOP3.LUT R0, R0, 0x18000, RZ, 0xc0, !PT ;  /* 0x0001800000007812 */ /* 0x000fca00078ec0ff */
[----:B------:R-:W-:Y:S01]  /*33c00*/  IMAD R0, R28, 0x10, R0 ;  /* 0x000000101c007824 */ /* 0x000fe200078e0200 */
[----:B------:R-:W-:Y:S04]  /*33c10*/  STL [R1+0x11c8], R26 ;  /* 0x0011c81a01007387 */ /* 0x000fe80000100800 */
[----:B------:R-:W-:Y:S01]  /*33c20*/  BAR.SYNC.DEFER_BLOCKING 0x0 ;  /* 0x0000000000007b1d */ /* 0x000fe20000010000 */
[----:B--2---:R-:W-:-:S04]  /*33c30*/  LOP3.LUT R2, R2, 0x60, RZ, 0xc0, !PT ;  /* 0x0000006002027812 */ /* 0x004fc800078ec0ff */
[----:B------:R-:W-:Y:S02]  /*33c40*/  LOP3.LUT R2, R2, 0x70, R3, 0x78, !PT ;  /* 0x0000007002027812 */ /* 0x000fe400078e7803 */
[----:B------:R-:W0:Y:S02]  /*33c50*/  S2R R3, SR_TID.X ;  /* 0x0000000000037919 */ /* 0x000e240000002100 */
[C---:B0-----:R-:W-:Y:S02]  /*33c60*/  IMAD.SHL.U32 R28, R3.reuse, 0x1000, RZ ;  /* 0x00001000031c7824 */ /* 0x041fe400078e00ff */
[----:B------:R-:W-:-:S03]  /*33c70*/  IMAD.SHL.U32 R3, R3, 0x100, RZ ;  /* 0x0000010003037824 */ /* 0x000fc600078e00ff */
[----:B------:R-:W-:Y:S02]  /*33c80*/  LOP3.LUT R28, R28, 0x18000, RZ, 0xc0, !PT ;  /* 0x000180001c1c7812 */ /* 0x000fe400078ec0ff */
[----:B------:R-:W-:-:S04]  /*33c90*/  LOP3.LUT R3, R3, 0x6000, RZ, 0xc0, !PT ;  /* 0x0000600003037812 */ /* 0x000fc800078ec0ff */
[----:B------:R-:W-:Y:S02]  /*33ca0*/  IADD3 R3, R2, R28, R3 ;  /* 0x0000001c02037210 */ /* 0x000fe40007ffe003 */
[----:B---3--:R-:W-:-:S05]  /*33cb0*/  LOP3.LUT R2, R29, 0x300, RZ, 0xc0, !PT ;  /* 0x000003001d027812 */ /* 0x008fca00078ec0ff */
[----:B------:R-:W-:-:S05]  /*33cc0*/  IMAD.IADD R2, R3, 0x1, R2 ;  /* 0x0000000103027824 */ /* 0x000fca00078e0202 */
[----:B------:R0:W-:Y:S04]  /*33cd0*/  STS.128 [R2], R24 ;  /* 0x0000001802007388 */ /* 0x0001e80000000c00 */
[----:B0-----:R-:W2:Y:S04]  /*33ce0*/  LDL.LU R24, [R1+0x40] ;  /* 0x0000400001187983 */ /* 0x001ea80000300800 */
[----:B------:R-:W2:Y:S04]  /*33cf0*/  LDL.LU R25, [R1+0x44] ;  /* 0x0000440001197983 */ /* 0x000ea80000300800 */
[----:B------:R-:W3:Y:S04]  /*33d00*/  LDL.LU R26, [R1+0x48] ;  /* 0x00004800011a7983 */ /* 0x000ee80000300800 */
[----:B------:R-:W3:Y:S04]  /*33d10*/  LDL.LU R27, [R1+0x4c] ;  /* 0x00004c00011b7983 */ /* 0x000ee80000300800 */
[----:B---3--:R-:W-:Y:S04]  /*33d20*/  STL.64 [R1+0x11d8], R26 ;  /* 0x0011d81a01007387 */ /* 0x008fe80000100a00 */
[----:B--2---:R0:W-:Y:S04]  /*33d30*/  STL.64 [R1+0x11d0], R24 ;  /* 0x0011d01801007387 */ /* 0x0041e80000100a00 */
        /* <DEDUP_REMOVED lines=16> */
[----:B------:R-:W-:Y:S04]  /*33e40*/  STS.128 [R2+0x80], R20 ;  /* 0x0000801402007388 */ /* 0x000fe80000000c00 */
[----:B------:R-:W-:Y:S04]  /*33e50*/  STS.128 [R2+0x400], R16 ;  /* 0x0004001002007388 */ /* 0x000fe80000000c00 */
[----:B---3--:R-:W-:Y:S04]  /*33e60*/  STL.64 [R1+0x1208], R26 ;  /* 0x0012081a01007387 */ /* 0x008fe80000100a00 */
[----:B--2---:R0:W-:Y:S04]  /*33e70*/  STL.64 [R1+0x1200], R24 ;  /* 0x0012001801007387 */ /* 0x0041e80000100a00 */
[----:B0-----:R-:W2:Y:S04]  /*33e80*/  LDL.LU R24, [R1] ;  /* 0x0000000001187983 */ /* 0x001ea80000300800 */
[----:B------:R-:W2:Y:S04]  /*33e90*/  LDL.LU R25, [R1+0x4] ;  /* 0x0000040001197983 */ /* 0x000ea80000300800 */
[----:B------:R-:W2:Y:S04]  /*33ea0*/  LDL.LU R26, [R1+0x8] ;  /* 0x00000800011a7983 */ /* 0x000ea80000300800 */
[----:B------:R-:W2:Y:S04]  /*33eb0*/  LDL.LU R27, [R1+0xc] ;  /* 0x00000c00011b7983 */ /* 0x000ea80000300800 */
[----:B------:R-:W3:Y:S04]  /*33ec0*/  LDL.LU R20, [R1+0x90] ;  /* 0x0000900001147983 */ /* 0x000ee80000300800 */
[----:B------:R-:W3:Y:S04]  /*33ed0*/  LDL.LU R21, [R1+0x94] ;  /* 0x0000940001157983 */ /* 0x000ee80000300800 */
[----:B------:R-:W3:Y:S04]  /*33ee0*/  LDL.LU R22, [R1+0x98] ;  /* 0x0000980001167983 */ /* 0x000ee80000300800 */
[----:B------:R-:W3:Y:S04]  /*33ef0*/  LDL.LU R23, [R1+0x9c] ;  /* 0x00009c0001177983 */ /* 0x000ee80000300800 */
[----:B------:R-:W4:Y:S04]  /*33f00*/  LDL.LU R16, [R1+0x80] ;  /* 0x0000800001107983 */ /* 0x000f280000300800 */
[----:B------:R-:W4:Y:S04]  /*33f10*/  LDL.LU R17, [R1+0x84] ;  /* 0x0000840001117983 */ /* 0x000f280000300800 */
[----:B------:R-:W4:Y:S04]  /*33f20*/  LDL.LU R18, [R1+0x88] ;  /* 0x0000880001127983 */ /* 0x000f280000300800 */
[----:B------:R-:W4:Y:S04]  /*33f30*/  LDL.LU R19, [R1+0x8c] ;  /* 0x00008c0001137983 */ /* 0x000f280000300800 */
[----:B------:R0:W-:Y:S04]  /*33f40*/  STS.128 [R2+0x480], R12 ;  /* 0x0004800c02007388 */ /* 0x0001e80000000c00 */
[----:B------:R1:W-:Y:S04]  /*33f50*/  STS.128 [R2+0x800], R8 ;  /* 0x0008000802007388 */ /* 0x0003e80000000c00 */
[----:B------:R5:W-:Y:S04]  /*33f60*/  STS.128 [R2+0x880], R4 ;  /* 0x0008800402007388 */ /* 0x000be80000000c00 */
[----:B0-----:R-:W3:Y:S04]  /*33f70*/  LDL.LU R12, [R1+0x70] ;  /* 0x00007000010c7983 */ /* 0x001ee80000300800 */
[----:B------:R-:W3:Y:S04]  /*33f80*/  LDL.LU R13, [R1+0x74] ;  /* 0x00007400010d7983 */ /* 0x000ee80000300800 */
[----:B------:R-:W3:Y:S04]  /*33f90*/  LDL.LU R14, [R1+0x78] ;  /* 0x00007800010e7983 */ /* 0x000ee80000300800 */
[----:B------:R-:W3:Y:S04]  /*33fa0*/  LDL.LU R15, [R1+0x7c] ;  /* 0x00007c00010f7983 */ /* 0x000ee80000300800 */
[----:B-1----:R-:W3:Y:S04]  /*33fb0*/  LDL.LU R8, [R1+0x60] ;  /* 0x0000600001087983 */ /* 0x002ee80000300800 */
[----:B------:R-:W3:Y:S04]  /*33fc0*/  LDL.LU R9, [R1+0x64] ;  /* 0x0000640001097983 */ /* 0x000ee80000300800 */
[----:B------:R-:W3:Y:S04]  /*33fd0*/  LDL.LU R10, [R1+0x68] ;  /* 0x00006800010a7983 */ /* 0x000ee80000300800 */
[----:B------:R-:W3:Y:S04]  /*33fe0*/  LDL.LU R11, [R1+0x6c] ;  /* 0x00006c00010b7983 */ /* 0x000ee80000300800 */
[----:B-----5:R-:W5:Y:S04]  /*33ff0*/  LDL.LU R4, [R1+0x50] ;  /* 0x0000500001047983 */ /* 0x020f680000300800 */
[----:B------:R-:W5:Y:S04]  /*34000*/  LDL.LU R5, [R1+0x54] ;  /* 0x0000540001057983 */ /* 0x000f680000300800 */
[----:B------:R-:W5:Y:S04]  /*34010*/  LDL.LU R6, [R1+0x58] ;  /* 0x0000580001067983 */ /* 0x000f680000300800 */
[----:B------:R-:W5:Y:S04]  /*34020*/  LDL.LU R7, [R1+0x5c] ;  /* 0x00005c0001077983 */ /* 0x000f680000300800 */
[----:B--2---:R0:W-:Y:S04]  /*34030*/  STS.128 [R2+0xc00], R24 ;  /* 0x000c001802007388 */ /* 0x0041e80000000c00 */
[----:B0-----:R-:W2:Y:S04]  /*34040*/  LDL.LU.64 R26, [R1+0x1208] ;  /* 0x00120800011a7983 */ /* 0x001ea80000300a00 */
[----:B------:R-:W2:Y:S04]  /*34050*/  LDL.LU.64 R24, [R1+0x1200] ;  /* 0x0012000001187983 */ /* 0x000ea80000300a00 */
        /* <DEDUP_REMOVED lines=9> */
[----:B-----5:R-:W-:Y:S04]  /*340f0*/  STS.128 [R2+0x1480], R4 ;  /* 0x0014800402007388 */ /* 0x020fe80000000c00 */
[----:B---3--:R-:W-:Y:S04]  /*34100*/  STS.128 [R2+0x1800], R8 ;  /* 0x0018000802007388 */ /* 0x008fe80000000c00 */
[----:B------:R-:W-:Y:S04]  /*34110*/  STS.128 [R2+0x1880], R12 ;  /* 0x0018800c02007388 */ /* 0x000fe80000000c00 */
[----:B----4-:R-:W-:Y:S04]  /*34120*/  STS.128 [R2+0x1c00], R16 ;  /* 0x001c001002007388 */ /* 0x010fe80000000c00 */
[----:B------:R-:W-:Y:S04]  /*34130*/  STS.128 [R2+0x1c80], R20 ;  /* 0x001c801402007388 */ /* 0x000fe80000000c00 */
[----:B--2---:R0:W-:Y:S04]  /*34140*/  STS.128 [R2+0x1400], R24 ;  /* 0x0014001802007388 */ /* 0x0041e80000000c00 */
[----:B------:R-:W-:Y:S06]  /*34150*/  BAR.SYNC.DEFER_BLOCKING 0x0 ;  /* 0x0000000000007b1d */ /* 0x000fec0000010000 */
[----:B0-----:R-:W2:Y:S04]  /*34160*/  LDL.LU R26, [R1+0x11c8] ;  /* 0x0011c800011a7983 */ /* 0x001ea80000300800 */
[----:B------:R-:W0:Y:S04]  /*34170*/  LDS.128 R4, [R0] ;  /* 0x0000000000047984 */ /* 0x000e280000000c00 */
[----:B0-----:R-:W-:Y:S01]  /*34180*/  STL [R1+0x4], R5 ;  /* 0x0000040501007387 */ /* 0x001fe20000100800 */
[----:B------:R-:W-:-:S03]  /*34190*/  IMAD.MOV.U32 R27, RZ, RZ, R4 ;  /* 0x000000ffff1b7224 */ /* 0x000fc600078e0004 */
[----:B------:R-:W-:Y:S04]  /*341a0*/  STL.64 [R1+0x8], R6 ;  /* 0x0000080601007387 */ /* 0x000fe80000100a00 */
[----:B------:R-:W0:Y:S04]  /*341b0*/  LDS.128 R4, [R0+0x2000] ;  /* 0x0020000000047984 */ /* 0x000e280000000c00 */
[----:B--2---:R1:W-:Y:S04]  /*341c0*/  STL.64 [R1+0xfc8], R26 ;  /* 0x000fc81a01007387 */ /* 0x0043e80000100a00 */
[----:B------:R-:W2:Y:S04]  /*341d0*/  LDL.LU R16, [R1+0x1e0] ;  /* 0x0001e00001107983 */ /* 0x000ea80000300800 */
[----:B0-----:R-:W-:Y:S04]  /*341e0*/  STL.64 [R1+0x40], R4 ;  /* 0x0000400401007387 */ /* 0x001fe80000100a00 */
[----:B------:R-:W-:Y:S04]  /*341f0*/  STL.64 [R1+0x48], R6 ;  /* 0x0000480601007387 */ /* 0x000fe80000100a00 */
[----:B------:R-:W2:Y:S04]  /*34200*/  LDL.LU R17, [R1+0x1e4] ;  /* 0x0001e40001117983 */ /* 0x000ea80000300800 */
[----:B------:R-:W3:Y:S04]  /*34210*/  LDL.LU R18, [R1+0x1e8] ;  /* 0x0001e80001127983 */ /* 0x000ee80000300800 */
[----:B------:R-:W3:Y:S04]  /*34220*/  LDL.LU R19, [R1+0x1ec] ;  /* 0x0001ec0001137983 */ /* 0x000ee80000300800 */
[----:B---3--:R-:W-:Y:S04]  /*34230*/  STL.64 [R1+0x1120], R18 ;  /* 0x0011201201007387 */ /* 0x008fe80000100a00 */
[----:B--2---:R0:W-:Y:S04]  /*34240*/  STL.64 [R1+0x1118], R16 ;  /* 0x0011181001007387 */ /* 0x0041e80000100a00 */
[----:B------:R-:W2:Y:S04]  /*34250*/  LDL.LU R12, [R1+0x1d0] ;  /* 0x0001d000010c7983 */ /* 0x000ea80000300800 */
[----:B------:R-:W2:Y:S04]  /*34260*/  LDL.LU R13, [R1+0x1d4] ;  /* 0x0001d400010d7983 */ /* 0x000ea80000300800 */
[----:B------:R-:W3:Y:S04]  /*34270*/  LDL.LU R14, [R1+0x1d8] ;  /* 0x0001d800010e7983 */ /* 0x000ee80000300800 */
[----:B------:R-:W3:Y:S04]  /*34280*/  LDL.LU R15, [R1+0x1dc] ;  /* 0x0001dc00010f7983 */ /* 0x000ee80000300800 */
[----:B---3--:R-:W-:Y:S04]  /*34290*/  STL.64 [R1+0x1130], R14 ;  /* 0x0011300e01007387 */ /* 0x008fe80000100a00 */
[----:B--2---:R2:W-:Y:S04]  /*342a0*/  STL.64 [R1+0x1128], R12 ;  /* 0x0011280c01007387 */ /* 0x0045e80000100a00 */
[----:B------:R-:W3:Y:S04]  /*342b0*/  LDL.LU R8, [R1+0x1a0] ;  /* 0x0001a00001087983 */ /* 0x000ee80000300800 */
[----:B------:R-:W3:Y:S04]  /*342c0*/  LDL.LU R9, [R1+0x1a4] ;  /* 0x0001a40001097983 */ /* 0x000ee80000300800 */
[----:B------:R-:W4:Y:S04]  /*342d0*/  LDL.LU R10, [R1+0x1a8] ;  /* 0x0001a800010a7983 */ /* 0x000f280000300800 */
[----:B------:R-:W4:Y:S04]  /*342e0*/  LDL.LU R11, [R1+0x1ac] ;  /* 0x0001ac00010b7983 */ /* 0x000f280000300800 */
[----:B----4-:R-:W-:Y:S04]  /*342f0*/  STL.64 [R1+0x1140], R10 ;  /* 0x0011400a01007387 */ /* 0x010fe80000100a00 */
[----:B---3--:R-:W-:Y:S04]  /*34300*/  STL.64 [R1+0x1138], R8 ;  /* 0x0011380801007387 */ /* 0x008fe80000100a00 */
[----:B------:R-:W3:Y:S04]  /*34310*/  LDL.LU R24, [R1+0x170] ;  /* 0x0001700001187983 */ /* 0x000ee80000300800 */
[----:B------:R-:W3:Y:S04]  /*34320*/  LDL.LU R25, [R1+0x174] ;  /* 0x0001740001197983 */ /* 0x000ee80000300800 */
[----:B-1----:R-:W4:Y:S04]  /*34330*/  LDL.LU R26, [R1+0x178] ;  /* 0x00017800011a7983 */ /* 0x002f280000300800 */
[----:B------:R-:W4:Y:S04]  /*34340*/  LDL.LU R27, [R1+0x17c] ;  /* 0x00017c00011b7983 */ /* 0x000f280000300800 */
[----:B----4-:R-:W-:Y:S04]  /*34350*/  STL.64 [R1+0x1150], R26 ;  /* 0x0011501a01007387 */ /* 0x010fe80000100a00 */
[----:B---3--:R1:W-:Y:S04]  /*34360*/  STL.64 [R1+0x1148], R24 ;  /* 0x0011481801007387 */ /* 0x0083e80000100a00 */
[----:B0-----:R-:W3:Y:S04]  /*34370*/  LDL.LU R16, [R1+0x140] ;  /* 0x0001400001107983 */ /* 0x001ee80000300800 */
[----:B------:R-:W3:Y:S04]  /*34380*/  LDL.LU R17, [R1+0x144] ;  /* 0x0001440001117983 */ /* 0x000ee80000300800 */
[----:B------:R-:W4:Y:S04]  /*34390*/  LDL.LU R18, [R1+0x148] ;  /* 0x0001480001127983 */ /* 0x000f280000300800 */
[----:B------:R-:W4:Y:S04]  /*343a0*/  LDL.LU R19, [R1+0x14c] ;  /* 0x00014c0001137983 */ /* 0x000f280000300800 */
[----:B----4-:R-:W-:Y:S04]  /*343b0*/  STL.64 [R1+0x1160], R18 ;  /* 0x0011601201007387 */ /* 0x010fe80000100a00 */
[----:B---3--:R0:W-:Y:S04]  /*343c0*/  STL.64 [R1+0x1158], R16 ;  /* 0x0011581001007387 */ /* 0x0081e80000100a00 */
[----:B--2---:R-:W2:Y:S04]  /*343d0*/  LDL.LU R12, [R1+0x130] ;  /* 0x00013000010c7983 */ /* 0x004ea80000300800 */
[----:B------:R-:W2:Y:S04]  /*343e0*/  LDL.LU R13, [R1+0x134] ;  /* 0x00013400010d7983 */ /* 0x000ea80000300800 */
[----:B------:R-:W3:Y:S04]  /*343f0*/  LDL.LU R14, [R1+0x138] ;  /* 0x00013800010e7983 */ /* 0x000ee80000300800 */
[----:B------:R-:W3:Y:S04]  /*34400*/  LDL.LU R15, [R1+0x13c] ;  /* 0x00013c00010f7983 */ /* 0x000ee80000300800 */
[----:B---3--:R-:W-:Y:S04]  /*34410*/  STL.64 [R1+0x1170], R14 ;  /* 0x0011700e01007387 */ /* 0x008fe80000100a00 */
[----:B--2---:R2:W-:Y:S04]  /*34420*/  STL.64 [R1+0x1168], R12 ;  /* 0x0011680c01007387 */ /* 0x0045e80000100a00 */
[----:B-1----:R-:W3:Y:S04]  /*34430*/  LDL.LU R24, [R1+0x100] ;  /* 0x0001000001187983 */ /* 0x002ee80000300800 */
[----:B------:R-:W3:Y:S04]  /*34440*/  LDL.LU R25, [R1+0x104] ;  /* 0x0001040001197983 */ /* 0x000ee80000300800 */
[----:B------:R-:W4:Y:S04]  /*34450*/  LDL.LU R26, [R1+0x108] ;  /* 0x00010800011a7983 */ /* 0x000f280000300800 */
[----:B------:R-:W4:Y:S04]  /*34460*/  LDL.LU R27, [R1+0x10c] ;  /* 0x00010c00011b7983 */ /* 0x000f280000300800 */
[----:B----4-:R-:W-:Y:S04]  /*34470*/  STL.64 [R1+0x1180], R26 ;  /* 0x0011801a01007387 */ /* 0x010fe80000100a00 */
[----:B---3--:R-:W-:Y:S04]  /*34480*/  STL.64 [R1+0x1178], R24 ;  /* 0x0011781801007387 */ /* 0x008fe80000100a00 */
        /* <DEDUP_REMOVED lines=18> */
[----:B-1----:R-:W2:Y:S04]  /*345b0*/  LDL.LU R12, [R1+0xb0] ;  /* 0x0000b000010c7983 */ /* 0x002ea80000300800 */
[----:B------:R-:W2:Y:S04]  /*345c0*/  LDL.LU R13, [R1+0xb4] ;  /* 0x0000b400010d7983 */ /* 0x000ea80000300800 */
[----:B------:R-:W3:Y:S04]  /*345d0*/  LDL.LU R14, [R1+0xb8] ;  /* 0x0000b800010e7983 */ /* 0x000ee80000300800 */
[----:B------:R-:W3:Y:S01]  /*345e0*/  LDL.LU R15, [R1+0xbc] ;  /* 0x0000bc00010f7983 */ /* 0x000ee20000300800 */
[----:B------:R-:W-:-:S02]  /*345f0*/  LOP3.LUT R28, R0, 0x20, RZ, 0x3c, !PT ;  /* 0x00000020001c7812 */ /* 0x000fc400078e3cff */
[C---:B------:R-:W-:Y:S01]  /*34600*/  LOP3.LUT R29, R0.reuse, 0x40, RZ, 0x3c, !PT ;  /* 0x00000040001d7812 */ /* 0x040fe200078e3cff */
[----:B---3--:R-:W-:Y:S04]  /*34610*/  STL.64 [R1+0x11c0], R14 ;  /* 0x0011c00e01007387 */ /* 0x008fe80000100a00 */
[----:B--2---:R-:W-:Y:S04]  /*34620*/  STL.64 [R1+0x11b8], R12 ;  /* 0x0011b80c01007387 */ /* 0x004fe80000100a00 */
[----:B------:R-:W1:Y:S04]  /*34630*/  LDS.128 R12, [R0+0x4000] ;  /* 0x00400000000c7984 */ /* 0x000e680000000c00 */
[----:B0-----:R-:W2:Y:S04]  /*34640*/  LDL.LU R16, [R1+0xa0] ;  /* 0x0000a00001107983 */ /* 0x001ea80000300800 */
        /* <DEDUP_REMOVED lines=11> */
[----:B------:R-:W5:Y:S04]  /*34700*/  LDL.LU R4, [R1+0x180] ;  /* 0x0001800001047983 */ /* 0x000f680000300800 */
[----:B------:R-:W5:Y:S04]  /*34710*/  LDL.LU R5, [R1+0x184] ;  /* 0x0001840001057983 */ /* 0x000f680000300800 */
[----:B------:R-:W5:Y:S04]  /*34720*/  LDL.LU R6, [R1+0x188] ;  /* 0x0001880001067983 */ /* 0x000f680000300800 */
[----:B------:R-:W5:Y:S04]  /*34730*/  LDL.LU R7, [R1+0x18c] ;  /* 0x00018c0001077983 */ /* 0x000f680000300800 */
[----:B------:R-:W2:Y:S04]  /*34740*/  LDL.LU R20, [R1+0x200] ;  /* 0x0002000001147983 */ /* 0x000ea80000300800 */
[----:B------:R-:W2:Y:S04]  /*34750*/  LDL.LU R21, [R1+0x204] ;  /* 0x0002040001157983 */ /* 0x000ea80000300800 */
[----:B------:R-:W2:Y:S04]  /*34760*/  LDL.LU R22, [R1+0x208] ;  /* 0x0002080001167983 */ /* 0x000ea80000300800 */
[----:B------:R-:W2:Y:S04]  /*34770*/  LDL.LU R23, [R1+0x20c] ;  /* 0x00020c0001177983 */ /* 0x000ea80000300800 */
[----:B-1----:R-:W-:Y:S04]  /*34780*/  STL.64 [R1+0x80], R12 ;  /* 0x0000800c01007387 */ /* 0x002fe80000100a00 */
[----:B------:R-:W-:Y:S04]  /*34790*/  STL.64 [R1+0x88], R14 ;  /* 0x0000880e01007387 */ /* 0x000fe80000100a00 */
[----:B------:R-:W0:Y:S04]  /*347a0*/  LDS.128 R12, [R0+0x6000] ;  /* 0x00600000000c7984 */ /* 0x000e280000000c00 */
[----:B0-----:R-:W-:Y:S04]  /*347b0*/  STL.64 [R1+0x190], R12 ;  /* 0x0001900c01007387 */ /* 0x001fe80000100a00 */
[----:B------:R-:W-:Y:S04]  /*347c0*/  STL.64 [R1+0x198], R14 ;  /* 0x0001980e01007387 */ /* 0x000fe80000100a00 */
[----:B------:R-:W0:Y:S04]  /*347d0*/  LDS.128 R12, [R28] ;  /* 0x000000001c0c7984 */ /* 0x000e280000000c00 */
[----:B0-----:R-:W-:Y:S04]  /*347e0*/  STL.64 [R1+0x10], R12 ;  /* 0x0000100c01007387 */ /* 0x001fe80000100a00 */
[----:B------:R-:W-:Y:S04]  /*347f0*/  STL.64 [R1+0x18], R14 ;  /* 0x0000180e01007387 */ /* 0x000fe80000100a00 */
[----:B------:R-:W0:Y:S04]  /*34800*/  LDS.128 R12, [R28+0x2000] ;  /* 0x002000001c0c7984 */ /* 0x000e280000000c00 */
        /* <DEDUP_REMOVED lines=14> */
[----:B------:R-:W0:Y:S01]  /*348f0*/  LDS.128 R12, [R29+0x4000] ;  /* 0x004000001d0c7984 */ /* 0x000e220000000c00 */
[----:B------:R-:W-:-:S03]  /*34900*/  LOP3.LUT R3, R0, 0x60, RZ, 0x3c, !PT ;  /* 0x0000006000037812 */ /* 0x000fc600078e3cff */
        /* <DEDUP_REMOVED lines=15> */
[----:B------:R-:W-:Y:S06]  /*34a00*/  BAR.SYNC.DEFER_BLOCKING 0x0 ;  /* 0x0000000000007b1d */ /* 0x000fec0000010000 */
[----:B--2---:R-:W-:Y:S04]  /*34a10*/  STS.128 [R2], R16 ;  /* 0x0000001002007388 */ /* 0x004fe80000000c00 */
[----:B0-----:R-:W-:Y:S04]  /*34a20*/  STL.64 [R1+0x1f0], R12 ;  /* 0x0001f00c01007387 */ /* 0x001fe80000100a00 */
[----:B------:R0:W-:Y:S04]  /*34a30*/  STL.64 [R1+0x1f8], R14 ;  /* 0x0001f80e01007387 */ /* 0x0001e80000100a00 */
[----:B0-----:R-:W2:Y:S04]  /*34a40*/  LDL.LU.64 R14, [R1+0x11c0] ;  /* 0x0011c000010e7983 */ /* 0x001ea80000300a00 */
[----:B------:R-:W2:Y:S04]  /*34a50*/  LDL.LU.64 R12, [R1+0x11b8] ;  /* 0x0011b800010c7983 */ /* 0x000ea80000300a00 */
[----:B------:R-:W3:Y:S04]  /*34a60*/  LDL.LU.64 R18, [R1+0x11b0] ;  /* 0x0011b00001127983 */ /* 0x000ee80000300a00 */
[----:B------:R-:W3:Y:S04]  /*34a70*/  LDL.LU.64 R16, [R1+0x11a8] ;  /* 0x0011a80001107983 */ /* 0x000ee80000300a00 */
[----:B--2---:R0:W-:Y:S04]  /*34a80*/  STS.128 [R2+0x80], R12 ;  /* 0x0000800c02007388 */ /* 0x0041e80000000c00 */
[----:B---3--:R1:W-:Y:S04]  /*34a90*/  STS.128 [R2+0x400], R16 ;  /* 0x0004001002007388 */ /* 0x0083e80000000c00 */
[----:B0-----:R-:W2:Y:S04]  /*34aa0*/  LDL.LU.64 R14, [R1+0x11a0] ;  /* 0x0011a000010e7983 */ /* 0x001ea80000300a00 */
[----:B------:R-:W2:Y:S04]  /*34ab0*/  LDL.LU.64 R12, [R1+0x1198] ;  /* 0x00119800010c7983 */ /* 0x000ea80000300a00 */
[----:B-1----:R-:W3:Y:S04]  /*34ac0*/  LDL.LU.64 R18, [R1+0x1190] ;  /* 0x0011900001127983 */ /* 0x002ee80000300a00 */
[----:B------:R-:W3:Y:S04]  /*34ad0*/  LDL.LU.64 R16, [R1+0x1188] ;  /* 0x0011880001107983 */ /* 0x000ee80000300a00 */
[----:B------:R0:W-:Y:S04]  /*34ae0*/  STS.128 [R2+0x480], R24 ;  /* 0x0004801802007388 */ /* 0x0001e80000000c00 */
[----:B0-----:R-:W4:Y:S04]  /*34af0*/  LDL.LU.64 R26, [R1+0x1180] ;  /* 0x00118000011a7983 */ /* 0x001f280000300a00 */
[----:B------:R-:W4:Y:S04]  /*34b00*/  LDL.LU.64 R24, [R1+0x1178] ;  /* 0x0011780001187983 */ /* 0x000f280000300a00 */
[----:B--2---:R0:W-:Y:S04]  /*34b10*/  STS.128 [R2+0x800], R12 ;  /* 0x0008000c02007388 */ /* 0x0041e80000000c00 */
[----:B---3--:R1:W-:Y:S04]  /*34b20*/  STS.128 [R2+0x880], R16 ;  /* 0x0008801002007388 */ /* 0x0083e80000000c00 */
[----:B0-----:R-:W2:Y:S04]  /*34b30*/  LDL.LU.64 R14, [R1+0x1170] ;  /* 0x00117000010e7983 */ /* 0x001ea80000300a00 */
[----:B------:R-:W2:Y:S04]  /*34b40*/  LDL.LU.64 R12, [R1+0x1168] ;  /* 0x00116800010c7983 */ /* 0x000ea80000300a00 */
[----:B-1----:R-:W3:Y:S04]  /*34b50*/  LDL.LU.64 R18, [R1+0x1160] ;  /* 0x0011600001127983 */ /* 0x002ee80000300a00 */
[----:B------:R-:W3:Y:S04]  /*34b60*/  LDL.LU.64 R16, [R1+0x1158] ;  /* 0x0011580001107983 */ /* 0x000ee80000300a00 */
[----:B----4-:R0:W-:Y:S04]  /*34b70*/  STS.128 [R2+0xc00], R24 ;  /* 0x000c001802007388 */ /* 0x0101e80000000c00 */
[----:B------:R1:W-:Y:S04]  /*34b80*/  STS.128 [R2+0xc80], R8 ;  /* 0x000c800802007388 */ /* 0x0003e80000000c00 */
[----:B0-----:R-:W4:Y:S04]  /*34b90*/  LDL.LU.64 R26, [R1+0x1150] ;  /* 0x00115000011a7983 */ /* 0x001f280000300a00 */
[----:B------:R-:W4:Y:S04]  /*34ba0*/  LDL.LU.64 R24, [R1+0x1148] ;  /* 0x0011480001187983 */ /* 0x000f280000300a00 */
[----:B-1----:R-:W5:Y:S04]  /*34bb0*/  LDL.LU.64 R10, [R1+0x1140] ;  /* 0x00114000010a7983 */ /* 0x002f680000300a00 */
[----:B------:R-:W5:Y:S04]  /*34bc0*/  LDL.LU.64 R8, [R1+0x1138] ;  /* 0x0011380001087983 */ /* 0x000f680000300a00 */
[----:B--2---:R0:W-:Y:S04]  /*34bd0*/  STS.128 [R2+0x1000], R12 ;  /* 0x0010000c02007388 */ /* 0x0041e80000000c00 */
[----:B---3--:R1:W-:Y:S04]  /*34be0*/  STS.128 [R2+0x1080], R16 ;  /* 0x0010801002007388 */ /* 0x0083e80000000c00 */
[----:B0-----:R-:W2:Y:S04]  /*34bf0*/  LDL.LU.64 R14, [R1+0x1130] ;  /* 0x00113000010e7983 */ /* 0x001ea80000300a00 */
[----:B------:R-:W2:Y:S04]  /*34c00*/  LDL.LU.64 R12, [R1+0x1128] ;  /* 0x00112800010c7983 */ /* 0x000ea80000300a00 */
[----:B-1----:R-:W3:Y:S04]  /*34c10*/  LDL.LU.64 R18, [R1+0x1120] ;  /* 0x0011200001127983 */ /* 0x002ee80000300a00 */
[----:B------:R-:W3:Y:S04]  /*34c20*/  LDL.LU.64 R16, [R1+0x1118] ;  /* 0x0011180001107983 */ /* 0x000ee80000300a00 */
[----:B----4-:R-:W-:Y:S04]  /*34c30*/  STS.128 [R2+0x1400], R24 ;  /* 0x0014001802007388 */ /* 0x010fe80000000c00 */
[----:B-----5:R-:W-:Y:S04]  /*34c40*/  STS.128 [R2+0x1480], R4 ;  /* 0x0014800402007388 */ /* 0x020fe80000000c00 */
[----:B------:R-:W-:Y:S04]  /*34c50*/  STS.128 [R2+0x1800], R8 ;  /* 0x0018000802007388 */ /* 0x000fe80000000c00 */
[----:B------:R-:W-:Y:S04]  /*34c60*/  STS.128 [R2+0x1c80], R20 ;  /* 0x001c801402007388 */ /* 0x000fe80000000c00 */
[----:B--2---:R-:W-:Y:S04]  /*34c70*/  STS.128 [R2+0x1880], R12 ;  /* 0x0018800c02007388 */ /* 0x004fe80000000c00 */
[----:B---3--:R0:W-:Y:S04]  /*34c80*/  STS.128 [R2+0x1c00], R16 ;  /* 0x001c001002007388 */ /* 0x0081e80000000c00 */
[----:B------:R-:W-:Y:S06]  /*34c90*/  BAR.SYNC.DEFER_BLOCKING 0x0 ;  /* 0x0000000000007b1d */ /* 0x000fec0000010000 */
[----:B0-----:R-:W2:Y:S04]  /*34ca0*/  LDL.LU R16, [R1+0x4b0] ;  /* 0x0004b00001107983 */ /* 0x001ea80000300800 */
[----:B------:R-:W0:Y:S04]  /*34cb0*/  LDS.128 R8, [R0] ;  /* 0x0000000000087984 */ /* 0x000e280000000c00 */
[----:B------:R-:W1:Y:S04]  /*34cc0*/  LDS.128 R4, [R0+0x2000] ;  /* 0x0020000000047984 */ /* 0x000e680000000c00 */
[----:B0-----:R0:W-:Y:S04]  /*34cd0*/  STL.64 [R1+0xa0], R8 ;  /* 0x0000a00801007387 */ /* 0x0011e80000100a00 */
[----:B------:R3:W-:Y:S04]  /*34ce0*/  STL.64 [R1+0xa8], R10 ;  /* 0x0000a80a01007387 */ /* 0x0007e80000100a00 */
[----:B-1----:R-:W-:Y:S04]  /*34cf0*/  STL.64 [R1+0xe0], R4 ;  /* 0x0000e00401007387 */ /* 0x002fe80000100a00 */
[----:B------:R-:W-:Y:S04]  /*34d00*/  STL.64 [R1+0xe8], R6 ;  /* 0x0000e80601007387 */ /* 0x000fe80000100a00 */
[----:B------:R-:W2:Y:S04]  /*34d10*/  LDL.LU R17, [R1+0x4b4] ;  /* 0x0004b40001117983 */ /* 0x000ea80000300800 */
[----:B------:R-:W4:Y:S04]  /*34d20*/  LDL.LU R18, [R1+0x4b8] ;  /* 0x0004b80001127983 */ /* 0x000f280000300800 */
[----:B------:R-:W4:Y:S04]  /*34d30*/  LDL.LU R19, [R1+0x4bc] ;  /* 0x0004bc0001137983 */ /* 0x000f280000300800 */
[----:B----4-:R-:W-:Y:S04]  /*34d40*/  STL.64 [R1+0x1070], R18 ;  /* 0x0010701201007387 */ /* 0x010fe80000100a00 */
[----:B--2---:R1:W-:Y:S04]  /*34d50*/  STL.64 [R1+0x1068], R16 ;  /* 0x0010681001007387 */ /* 0x0043e80000100a00 */
[----:B------:R-:W2:Y:S04]  /*34d60*/  LDL.LU R12, [R1+0x480] ;  /* 0x00048000010c7983 */ /* 0x000ea80000300800 */
[----:B------:R-:W2:Y:S04]  /*34d70*/  LDL.LU R13, [R1+0x484] ;  /* 0x00048400010d7983 */ /* 0x000ea80000300800 */
[----:B------:R-:W4:Y:S04]  /*34d80*/  LDL.LU R14, [R1+0x488] ;  /* 0x00048800010e7983 */ /* 0x000f280000300800 */
[----:B------:R-:W4:Y:S04]  /*34d90*/  LDL.LU R15, [R1+0x48c] ;  /* 0x00048c00010f7983 */ /* 0x000f280000300800 */
[----:B----4-:R-:W-:Y:S04]  /*34da0*/  STL.64 [R1+0x1080], R14 ;  /* 0x0010800e01007387 */ /* 0x010fe80000100a00 */
[----:B--2---:R2:W-:Y:S04]  /*34db0*/  STL.64 [R1+0x1078], R12 ;  /* 0x0010780c01007387 */ /* 0x0045e80000100a00 */
[----:B0-----:R-:W4:Y:S04]  /*34dc0*/  LDL.LU R8, [R1+0x460] ;  /* 0x0004600001087983 */ /* 0x001f280000300800 */
[----:B------:R-:W4:Y:S04]  /*34dd0*/  LDL.LU R9, [R1+0x464] ;  /* 0x0004640001097983 */ /* 0x000f280000300800 */
[----:B---3--:R-:W3:Y:S04]  /*34de0*/  LDL.LU R10, [R1+0x468] ;  /* 0x00046800010a7983 */ /* 0x008ee80000300800 */
[----:B------:R-:W3:Y:S04]  /*34df0*/  LDL.LU R11, [R1+0x46c] ;  /* 0x00046c00010b7983 */ /* 0x000ee80000300800 */
[----:B---3--:R-:W-:Y:S04]  /*34e00*/  STL.64 [R1+0x1090], R10 ;  /* 0x0010900a01007387 */ /* 0x008fe80000100a00 */
[----:B----4-:R-:W-:Y:S04]  /*34e10*/  STL.64 [R1+0x1088], R8 ;  /* 0x0010880801007387 */ /* 0x010fe80000100a00 */
[----:B------:R-:W3:Y:S04]  /*34e20*/  LDL.LU R24, [R1+0x430] ;  /* 0x0004300001187983 */ /* 0x000ee80000300800 */
[----:B------:R-:W3:Y:S04]  /*34e30*/  LDL.LU R25, [R1+0x434] ;  /* 0x0004340001197983 */ /* 0x000ee80000300800 */
[----:B------:R-:W4:Y:S04]  /*34e40*/  LDL.LU R26, [R1+0x438] ;  /* 0x00043800011a7983 */ /* 0x000f280000300800 */
[----:B------:R-:W4:Y:S04]  /*34e50*/  LDL.LU R27, [R1+0x43c] ;  /* 0x00043c00011b7983 */ /* 0x000f280000300800 */
[----:B----4-:R-:W-:Y:S04]  /*34e60*/  STL.64 [R1+0x10a0], R26 ;  /* 0x0010a01a01007387 */ /* 0x010fe80000100a00 */
[----:B---3--:R0:W-:Y:S04]  /*34e70*/  STL.64 [R1+0x1098], R24 ;  /* 0x0010981801007387 */ /* 0x0081e80000100a00 */
[----:B-1----:R-:W3:Y:S04]  /*34e80*/  LDL.LU R16, [R1+0x420] ;  /* 0x0004200001107983 */ /* 0x002ee80000300800 */
        /* <DEDUP_REMOVED lines=11> */
[----:B0-----:R-:W3:Y:S04]  /*34f40*/  LDL.LU R24, [R1+0x3f0] ;  /* 0x0003f00001187983 */ /* 0x001ee80000300800 */
[----:B------:R-:W3:Y:S04]  /*34f50*/  LDL.LU R25, [R1+0x3f4] ;  /* 0x0003f40001197983 */ /* 0x000ee80000300800 */
[----:B------:R-:W4:Y:S04]  /*34f60*/  LDL.LU R26, [R1+0x3f8] ;  /* 0x0003f800011a7983 */ /* 0x000f280000300800 */
[----:B------:R-:W4:Y:S04]  /*34f70*/  LDL.LU R27, [R1+0x3fc] ;  /* 0x0003fc00011b7983 */ /* 0x000f280000300800 */
[----:B----4-:R-:W-:Y:S04]  /*34f80*/  STL.64 [R1+0x10d0], R26 ;  /* 0x0010d01a01007387 */ /* 0x010fe80000100a00 */
[----:B---3--:R-:W-:Y:S04]  /*34f90*/  STL.64 [R1+0x10c8], R24 ;  /* 0x0010c81801007387 */ /* 0x008fe80000100a00 */
        /* <DEDUP_REMOVED lines=21> */
[----:B------:R-:W3:Y:S04]  /*350f0*/  LDL.LU R15, [R1+0x36c] ;  /* 0x00036c00010f7983 */ /* 0x000ee80000300800 */
        /* <DEDUP_REMOVED lines=102> */
[----:B---3--:R-:W-:Y:S04]  /*35760*/  STS.128 [R2+0x1c00], R16 ;  /* 0x001c001002007388 */ /* 0x008fe80000000c00 */
[----:B------:R-:W-:Y:S06]  /*35770*/  BAR.SYNC.DEFER_BLOCKING 0x0 ;  /* 0x0000000000007b1d */ /* 0x000fec0000010000 */
[----:B------:R-:W0:Y:S04]  /*35780*/  LDS.128 R4, [R0] ;  /* 0x0000000000047984 */ /* 0x000e280000000c00 */
[----:B------:R-:W1:Y:S04]  /*35790*/  LDS.128 R12, [R0+0x2000] ;  /* 0x00200000000c7984 */ /* 0x000e680000000c00 */
[----:B------:R-:W2:Y:S04]  /*357a0*/  LDS.128 R8, [R0+0x4000] ;  /* 0x0040000000087984 */ /* 0x000ea80000000c00 */
[----:B------:R-:W-:Y:S04]  /*357b0*/  LDS.128 R16, [R3] ;  /* 0x0000000003107984 */ /* 0x000fe80000000c00 */
[----:B0-----:R-:W-:Y:S04]  /*357c0*/  STL.64 [R1+0x250], R4 ;  /* 0x0002500401007387 */ /* 0x001fe80000100a00 */
[----:B------:R-:W-:Y:S04]  /*357d0*/  STL.64 [R1+0x258], R6 ;  /* 0x0002580601007387 */ /* 0x000fe80000100a00 */
[----:B------:R-:W0:Y:S04]  /*357e0*/  LDS.128 R4, [R0+0x6000] ;  /* 0x0060000000047984 */ /* 0x000e280000000c00 */
[----:B-1----:R-:W-:Y:S04]  /*357f0*/  STL.64 [R1+0x290], R12 ;  /* 0x0002900c01007387 */ /* 0x002fe80000100a00 */
[----:B------:R-:W-:Y:S04]  /*35800*/  STL.64 [R1+0x298], R14 ;  /* 0x0002980e01007387 */ /* 0x000fe80000100a00 */
[----:B------:R-:W-:Y:S04]  /*35810*/  STL [R1+0xf90], R0 ;  /* 0x000f900001007387 */ /* 0x000fe80000100800 */
[----:B--2---:R-:W-:Y:S04]  /*35820*/  STL.64 [R1+0x2a0], R8 ;  /* 0x0002a00801007387 */ /* 0x004fe80000100a00 */
[----:B------:R-:W-:Y:S04]  /*35830*/  STL.64 [R1+0x2a8], R10 ;  /* 0x0002a80a01007387 */ /* 0x000fe80000100a00 */
[----:B------:R-:W1:Y:S04]  /*35840*/  LDS.128 R8, [R28] ;  /* 0x000000001c087984 */ /* 0x000e680000000c00 */
[----:B------:R-:W-:Y:S04]  /*35850*/  LDS.128 R12, [R3+0x2000] ;  /* 0x00200000030c7984 */ /* 0x000fe80000000c00 */
[----:B0-----:R-:W-:Y:S04]  /*35860*/  STL.64 [R1+0x280], R4 ;  /* 0x0002800401007387 */ /* 0x001fe80000100a00 */
[----:B------:R-:W-:Y:S04]  /*35870*/  STL.64 [R1+0x288], R6 ;  /* 0x0002880601007387 */ /* 0x000fe80000100a00 */
[----:B------:R-:W0:Y:S04]  /*35880*/  LDS.128 R4, [R28+0x2000] ;  /* 0x002000001c047984 */ /* 0x000e280000000c00 */
[----:B------:R-:W2:Y:S04]  /*35890*/  LDL.LU R24, [R1+0x4f0] ;  /* 0x0004f00001187983 */ /* 0x000ea80000300800 */
[----:B-1----:R-:W-:Y:S04]  /*358a0*/  STL.64 [R1+0x260], R8 ;  /* 0x0002600801007387 */ /* 0x002fe80000100a00 */
[----:B------:R-:W-:Y:S04]  /*358b0*/  STL.64 [R1+0x268], R10 ;  /* 0x0002680a01007387 */ /* 0x000fe80000100a00 */
[----:B------:R-:W-:Y:S04]  /*358c0*/  LDS.128 R8, [R29] ;  /* 0x000000001d087984 */ /* 0x000fe80000000c00 */
[----:B0-----:R-:W-:Y:S04]  /*358d0*/  STL.64 [R1+0x270], R4 ;  /* 0x0002700401007387 */ /* 0x001fe80000100a00 */
[----:B------:R-:W-:Y:S04]  /*358e0*/  STL.64 [R1+0x278], R6 ;  /* 0x0002780601007387 */ /* 0x000fe80000100a00 */
[----:B------:R-:W0:Y:S04]  /*358f0*/  LDS.128 R4, [R28+0x4000] ;  /* 0x004000001c047984 */ /* 0x000e280000000c00 */
[----:B------:R-:W2:Y:S04]  /*35900*/  LDL.LU R25, [R1+0x4f4] ;  /* 0x0004f40001197983 */ /* 0x000ea80000300800 */
[----:B------:R-:W2:Y:S04]  /*35910*/  LDL.LU R26, [R1+0x4f8] ;  /* 0x0004f800011a7983 */ /* 0x000ea80000300800 */
[----:B------:R-:W2:Y:S04]  /*35920*/  LDL.LU R27, [R1+0x4fc] ;  /* 0x0004fc00011b7983 */ /* 0x000ea80000300800 */
[----:B------:R-:W3:Y:S04]  /*35930*/  LDL.LU R20, [R1+0x500] ;  /* 0x0005000001147983 */ /* 0x000ee80000300800 */
[----:B------:R-:W3:Y:S04]  /*35940*/  LDL.LU R21, [R1+0x504] ;  /* 0x0005040001157983 */ /* 0x000ee80000300800 */
[----:B------:R-:W3:Y:S04]  /*35950*/  LDL.LU R22, [R1+0x508] ;  /* 0x0005080001167983 */ /* 0x000ee80000300800 */
[----:B------:R-:W3:Y:S04]  /*35960*/  LDL.LU R23, [R1+0x50c] ;  /* 0x00050c0001177983 */ /* 0x000ee80000300800 */
[----:B0-----:R-:W-:Y:S01]  /*35970*/  STL.64 [R1+0x240], R4 ;  /* 0x0002400401007387 */ /* 0x001fe20000100a00 */
[----:B------:R-:W-:-:S03]  /*35980*/  IMAD.MOV.U32 R0, RZ, RZ, R7 ;  /* 0x000000ffff007224 */ /* 0x000fc600078e0007 */
[----:B------:R-:W-:Y:S04]  /*35990*/  STL [R1+0x248], R6 ;  /* 0x0002480601007387 */ /* 0x000fe80000100800 */
[----:B------:R-:W0:Y:S04]  /*359a0*/  LDS.128 R4, [R28+0x6000] ;  /* 0x006000001c047984 */ /* 0x000e280000000c00 */
[----:B------:R-:W-:Y:S04]  /*359b0*/  STL [R1+0xf94], R0 ;  /* 0x000f940001007387 */ /* 0x000fe80000100800 */
[----:B------:R-:W-:Y:S04]  /*359c0*/  STL [R1+0xf98], R28 ;  /* 0x000f981c01007387 */ /* 0x000fe80000100800 */
[----:B0-----:R-:W-:Y:S04]  /*359d0*/  STL.64 [R1+0x230], R4 ;  /* 0x0002300401007387 */ /* 0x001fe80000100a00 */
[----:B------:R-:W-:Y:S04]  /*359e0*/  STL.64 [R1+0x238], R6 ;  /* 0x0002380601007387 */ /* 0x000fe80000100a00 */
[----:B------:R-:W0:Y:S04]  /*359f0*/  LDS.128 R4, [R29+0x2000] ;  /* 0x002000001d047984 */ /* 0x000e280000000c00 */
[----:B0-----:R-:W-:Y:S04]  /*35a00*/  STL.64 [R1+0x210], R4 ;  /* 0x0002100401007387 */ /* 0x001fe80000100a00 */
[----:B------:R-:W-:Y:S04]  /*35a10*/  STL.64 [R1+0x220], R8 ;  /* 0x0002200801007387 */ /* 0x000fe80000100a00 */
[----:B------:R-:W-:Y:S04]  /*35a20*/  STL.64 [R1+0x228], R10 ;  /* 0x0002280a01007387 */ /* 0x000fe80000100a00 */
[----:B------:R-:W0:Y:S01]  /*35a30*/  LDS.128 R8, [R29+0x4000] ;  /* 0x004000001d087984 */ /* 0x000e220000000c00 */
[----:B------:R-:W-:-:S03]  /*35a40*/  IMAD.MOV.U32 R0, RZ, RZ, R7 ;  /* 0x000000ffff007224 */ /* 0x000fc600078e0007 */
[----:B------:R-:W-:Y:S04]  /*35a50*/  STL [R1+0x218], R6 ;  /* 0x0002180601007387 */ /* 0x000fe80000100800 */
[----:B------:R-:W1:Y:S04]  /*35a60*/  LDS.128 R4, [R29+0x6000] ;  /* 0x006000001d047984 */ /* 0x000e680000000c00 */
[----:B------:R-:W-:Y:S04]  /*35a70*/  STL [R1+0xf9c], R0 ;  /* 0x000f9c0001007387 */ /* 0x000fe80000100800 */
[----:B0-----:R-:W-:Y:S04]  /*35a80*/  STL [R1+0x1020], R9 ;  /* 0x0010200901007387 */ /* 0x001fe80000100800 */
[----:B------:R0:W-:Y:S04]  /*35a90*/  STL [R1+0xfa4], R10 ;  /* 0x000fa40a01007387 */ /* 0x0001e80000100800 */
[----:B0-----:R-:W4:Y:S04]  /*35aa0*/  LDL R10, [R1+0x124] ;  /* 0x00012400010a7983 */ /* 0x001f280000100800 */
[----:B------:R-:W-:Y:S04]  /*35ab0*/  STL [R1+0xfa0], R11 ;  /* 0x000fa00b01007387 */ /* 0x000fe80000100800 */
[----:B------:R-:W-:Y:S04]  /*35ac0*/  STL.64 [R1+0xfb0], R18 ;  /* 0x000fb01201007387 */ /* 0x000fe80000100a00 */
[----:B-1----:R-:W-:Y:S04]  /*35ad0*/  STL.64 [R1+0x2b0], R4 ;  /* 0x0002b00401007387 */ /* 0x002fe80000100a00 */
[----:B------:R-:W-:Y:S04]  /*35ae0*/  STL.64 [R1+0x2b8], R6 ;  /* 0x0002b80601007387 */ /* 0x000fe80000100a00 */
[----:B------:R-:W-:Y:S04]  /*35af0*/  STL.64 [R1+0xfa8], R16 ;  /* 0x000fa81001007387 */ /* 0x000fe80000100a00 */
[----:B------:R-:W-:Y:S04]  /*35b00*/  STL.64 [R1+0xfc0], R14 ;  /* 0x000fc00e01007387 */ /* 0x000fe80000100a00 */
[----:B------:R-:W0:Y:S04]  /*35b10*/  LDS.128 R4, [R3+0x4000] ;  /* 0x0040000003047984 */ /* 0x000e280000000c00 */
[----:B------:R-:W-:Y:S04]  /*35b20*/  STL.64 [R1+0xfb8], R12 ;  /* 0x000fb80c01007387 */ /* 0x000fe80000100a00 */
[----:B------:R-:W1:Y:S04]  /*35b30*/  LDS.128 R12, [R3+0x6000] ;  /* 0x00600000030c7984 */ /* 0x000e680000000c00 */
[----:B------:R-:W-:Y:S06]  /*35b40*/  BAR.SYNC.DEFER_BLOCKING 0x0 ;  /* 0x0000000000007b1d */ /* 0x000fec0000010000 */
[----:B0-----:R-:W-:Y:S04]  /*35b50*/  STL.64 [R1+0xfd8], R6 ;  /* 0x000fd80601007387 */ /* 0x001fe80000100a00 */
[----:B------:R-:W-:Y:S01]  /*35b60*/  STL.64 [R1+0xfd0], R4 ;  /* 0x000fd00401007387 */ /* 0x000fe20000100a00 */
[----:B-1----:R-:W-:-:S03]  /*35b70*/  IMAD.MOV.U32 R11, RZ, RZ, R12 ;  /* 0x000000ffff0b7224 */ /* 0x002fc600078e000c */
[----:B------:R0:W-:Y:S01]  /*35b80*/  STL [R1+0x2cc], R15 ;  /* 0x0002cc0f01007387 */ /* 0x0001e20000100800 */
[----:B------:R-:W-:Y:S02]  /*35b90*/  IMAD.MOV.U32 R0, RZ, RZ, R13 ;  /* 0x000000ffff007224 */ /* 0x000fe400078e000d */
[----:B------:R-:W-:Y:S01]  /*35ba0*/  IMAD.MOV.U32 R28, RZ, RZ, R14 ;  /* 0x000000ffff1c7224 */ /* 0x000fe200078e000e */
[----:B------:R-:W5:Y:S04]  /*35bb0*/  LDL.LU R12, [R1+0x650] ;  /* 0x00065000010c7983 */ /* 0x000f680000300800 */
[----:B------:R-:W5:Y:S04]  /*35bc0*/  LDL.LU R13, [R1+0x654] ;  /* 0x00065400010d7983 */ /* 0x000f680000300800 */
[----:B------:R-:W2:Y:S04]  /*35bd0*/  LDL.LU R14, [R1+0x658] ;  /* 0x00065800010e7983 */ /* 0x000ea80000300800 */
[----:B0-----:R-:W2:Y:S04]  /*35be0*/  LDL.LU R15, [R1+0x65c] ;  /* 0x00065c00010f7983 */ /* 0x001ea80000300800 */
[----:B--2---:R-:W-:Y:S04]  /*35bf0*/  STL.64 [R1+0xfe8], R14 ;  /* 0x000fe80e01007387 */ /* 0x004fe80000100a00 */
[----:B-----5:R-:W-:Y:S04]  /*35c00*/  STL.64 [R1+0xfe0], R12 ;  /* 0x000fe00c01007387 */ /* 0x020fe80000100a00 */
[----:B------:R-:W2:Y:S04]  /*35c10*/  LDL.LU R4, [R1+0x630] ;  /* 0x0006300001047983 */ /* 0x000ea80000300800 */
[----:B------:R-:W2:Y:S04]  /*35c20*/  LDL.LU R5, [R1+0x634] ;  /* 0x0006340001057983 */ /* 0x000ea80000300800 */
[----:B------:R-:W5:Y:S04]  /*35c30*/  LDL.LU R6, [R1+0x638] ;  /* 0x0006380001067983 */ /* 0x000f680000300800 */
[----:B------:R-:W5:Y:S04]  /*35c40*/  LDL.LU R7, [R1+0x63c] ;  /* 0x00063c0001077983 */ /* 0x000f680000300800 */
[----:B-----5:R-:W-:Y:S04]  /*35c50*/  STL.64 [R1+0xff8], R6 ;  /* 0x000ff80601007387 */ /* 0x020fe80000100a00 */
[----:B--2---:R0:W-:Y:S04]  /*35c60*/  STL.64 [R1+0xff0], R4 ;  /* 0x000ff00401007387 */ /* 0x0041e80000100a00 */
[----:B0-----:R-:W2:Y:S04]  /*35c70*/  LDL.LU R4, [R1+0x610] ;  /* 0x0006100001047983 */ /* 0x001ea80000300800 */
[----:B------:R-:W2:Y:S04]  /*35c80*/  LDL.LU R5, [R1+0x614] ;  /* 0x0006140001057983 */ /* 0x000ea80000300800 */
[----:B------:R-:W5:Y:S04]  /*35c90*/  LDL.LU R6, [R1+0x618] ;  /* 0x0006180001067983 */ /* 0x000f680000300800 */
[----:B------:R-:W5:Y:S04]  /*35ca0*/  LDL.LU R7, [R1+0x61c] ;  /* 0x00061c0001077983 */ /* 0x000f680000300800 */
[----:B---3--:R-:W-:Y:S04]  /*35cb0*/  STS.128 [R2+0x80], R20 ;  /* 0x0000801402007388 */ /* 0x008fe80000000c00 */
[----:B-----5:R-:W-:Y:S04]  /*35cc0*/  STL.64 [R1+0x1008], R6 ;  /* 0x0010080601007387 */ /* 0x020fe80000100a00 */
[----:B--2---:R0:W-:Y:S04]  /*35cd0*/  STL.64 [R1+0x1000], R4 ;  /* 0x0010000401007387 */ /* 0x0041e80000100a00 */
[----:B0-----:R-:W2:Y:S04]  /*35ce0*/  LDL.LU R4, [R1+0x5e0] ;  /* 0x0005e00001047983 */ /* 0x001ea80000300800 */
[----:B------:R-:W2:Y:S04]  /*35cf0*/  LDL.LU R5, [R1+0x5e4] ;  /* 0x0005e40001057983 */ /* 0x000ea80000300800 */
[----:B------:R-:W3:Y:S04]  /*35d00*/  LDL.LU R6, [R1+0x5e8] ;  /* 0x0005e80001067983 */ /* 0x000ee80000300800 */
[----:B------:R-:W3:Y:S04]  /*35d10*/  LDL.LU R7, [R1+0x5ec] ;  /* 0x0005ec0001077983 */ /* 0x000ee80000300800 */
[----:B------:R-:W5:Y:S04]  /*35d20*/  LDL.LU R20, [R1+0x560] ;  /* 0x0005600001147983 */ /* 0x000f680000300800 */
[----:B------:R-:W5:Y:S04]  /*35d30*/  LDL.LU R21, [R1+0x564] ;  /* 0x0005640001157983 */ /* 0x000f680000300800 */
[----:B------:R-:W2:Y:S04]  /*35d40*/  LDL.LU R22, [R1+0x568] ;  /* 0x0005680001167983 */ /* 0x000ea80000300800 */
[----:B------:R-:W2:Y:S04]  /*35d50*/  LDL.LU R23, [R1+0x56c] ;  /* 0x00056c0001177983 */ /* 0x000ea80000300800 */
[----:B--2---:R-:W-:Y:S04]  /*35d60*/  STL.64 [R1+0x1050], R22 ;  /* 0x0010501601007387 */ /* 0x004fe80000100a00 */
[----:B-----5:R0:W-:Y:S04]  /*35d70*/  STL.64 [R1+0x1048], R20 ;  /* 0x0010481401007387 */ /* 0x0201e80000100a00 */
[----:B0-----:R-:W2:Y:S04]  /*35d80*/  LDL.LU R20, [R1+0x550] ;  /* 0x0005500001147983 */ /* 0x001ea80000300800 */
[----:B------:R-:W2:Y:S04]  /*35d90*/  LDL.LU R21, [R1+0x554] ;  /* 0x0005540001157983 */ /* 0x000ea80000300800 */
[----:B------:R-:W5:Y:S04]  /*35da0*/  LDL.LU R22, [R1+0x558] ;  /* 0x0005580001167983 */ /* 0x000f680000300800 */
[----:B------:R-:W5:Y:S04]  /*35db0*/  LDL.LU R23, [R1+0x55c] ;  /* 0x00055c0001177983 */ /* 0x000f680000300800 */
[----:B-----5:R-:W-:Y:S04]  /*35dc0*/  STL.64 [R1+0x1060], R22 ;  /* 0x0010601601007387 */ /* 0x020fe80000100a00 */
[----:B--2---:R0:W-:Y:S04]  /*35dd0*/  STL.64 [R1+0x1058], R20 ;  /* 0x0010581401007387 */ /* 0x0041e80000100a00 */
[----:B0-----:R-:W2:Y:S04]  /*35de0*/  LDL.LU R20, [R1+0x540] ;  /* 0x0005400001147983 */ /* 0x001ea80000300800 */
[----:B------:R-:W2:Y:S04]  /*35df0*/  LDL.LU R21, [R1+0x544] ;  /* 0x0005440001157983 */ /* 0x000ea80000300800 */
[----:B------:R-:W2:Y:S04]  /*35e00*/  LDL.LU R22, [R1+0x548] ;  /* 0x0005480001167983 */ /* 0x000ea80000300800 */
[----:B------:R-:W2:Y:S04]  /*35e10*/  LDL.LU R23, [R1+0x54c] ;  /* 0x00054c0001177983 */ /* 0x000ea80000300800 */
[----:B---3--:R-:W-:Y:S04]  /*35e20*/  STL.64 [R1+0x1018], R6 ;  /* 0x0010180601007387 */ /* 0x008fe80000100a00 */
[----:B------:R0:W-:Y:S04]  /*35e30*/  STL.64 [R1+0x1010], R4 ;  /* 0x0010100401007387 */ /* 0x0001e80000100a00 */
[----:B0-----:R-:W3:Y:S04]  /*35e40*/  LDL.LU R4, [R1+0x5d0] ;  /* 0x0005d00001047983 */ /* 0x001ee80000300800 */
[----:B------:R-:W3:Y:S04]  /*35e50*/  LDL.LU R5, [R1+0x5d4] ;  /* 0x0005d40001057983 */ /* 0x000ee80000300800 */
[----:B------:R-:W5:Y:S04]  /*35e60*/  LDL.LU R6, [R1+0x5d8] ;  /* 0x0005d80001067983 */ /* 0x000f680000300800 */
[----:B------:R-:W5:Y:S04]  /*35e70*/  LDL.LU R7, [R1+0x5dc] ;  /* 0x0005dc0001077983 */ /* 0x000f680000300800 */
[----:B-----5:R-:W-:Y:S04]  /*35e80*/  STL.64 [R1+0x1030], R6 ;  /* 0x0010300601007387 */ /* 0x020fe80000100a00 */
[----:B---3--:R0:W-:Y:S04]  /*35e90*/  STL.64 [R1+0x1028], R4 ;  /* 0x0010280401007387 */ /* 0x0081e80000100a00 */
[----:B0-----:R-:W3:Y:S04]  /*35ea0*/  LDL.LU R4, [R1+0x5a0] ;  /* 0x0005a00001047983 */ /* 0x001ee80000300800 */
[----:B------:R-:W3:Y:S04]  /*35eb0*/  LDL.LU R5, [R1+0x5a4] ;  /* 0x0005a40001057983 */ /* 0x000ee80000300800 */
[----:B------:R-:W5:Y:S04]  /*35ec0*/  LDL.LU R6, [R1+0x5a8] ;  /* 0x0005a80001067983 */ /* 0x000f680000300800 */
[----:B------:R-:W5:Y:S04]  /*35ed0*/  LDL.LU R7, [R1+0x5ac] ;  /* 0x0005ac0001077983 */ /* 0x000f680000300800 */
[----:B------:R-:W-:Y:S04]  /*35ee0*/  STS.128 [R2], R24 ;  /* 0x0000001802007388 */ /* 0x000fe80000000c00 */
[----:B--2---:R-:W-:Y:S04]  /*35ef0*/  STS.128 [R2+0x400], R20 ;  /* 0x0004001402007388 */ /* 0x004fe80000000c00 */
[----:B-----5:R-:W-:Y:S04]  /*35f00*/  STL.64 [R1+0x1040], R6 ;  /* 0x0010400601007387 */ /* 0x020fe80000100a00 */
[----:B---3--:R0:W-:Y:S04]  /*35f10*/  STL.64 [R1+0x1038], R4 ;  /* 0x0010380401007387 */ /* 0x0081e80000100a00 */
[----:B0-----:R-:W2:Y:S04]  /*35f20*/  LDL.LU R4, [R1+0x580] ;  /* 0x0005800001047983 */ /* 0x001ea80000300800 */
[----:B------:R-:W2:Y:S04]  /*35f30*/  LDL.LU R5, [R1+0x584] ;  /* 0x0005840001057983 */ /* 0x000ea80000300800 */
[----:B------:R-:W2:Y:S04]  /*35f40*/  LDL.LU R6, [R1+0x588] ;  /* 0x0005880001067983 */ /* 0x000ea80000300800 */
[----:B------:R-:W2:Y:S04]  /*35f50*/  LDL.LU R7, [R1+0x58c] ;  /* 0x00058c0001077983 */ /* 0x000ea80000300800 */
[----:B------:R-:W3:Y:S04]  /*35f60*/  LDL.LU R9, [R1+0xf80] ;  /* 0x000f800001097983 */ /* 0x000ee80000300800 */
        /* <DEDUP_REMOVED lines=12> */
[----:B------:R-:W2:Y:S04]  /*36030*/  LDL.LU.64 R22, [R1+0x1060] ;  /* 0x0010600001167983 */ /* 0x000ea80000300a00 */
[----:B------:R-:W2:Y:S04]  /*36040*/  LDL.LU.64 R20, [R1+0x1058] ;  /* 0x0010580001147983 */ /* 0x000ea80000300a00 */
[----:B--2---:R0:W-:Y:S04]  /*36050*/  STS.128 [R2+0x480], R20 ;  /* 0x0004801402007388 */ /* 0x0041e80000000c00 */
[----:B0-----:R-:W2:Y:S04]  /*36060*/  LDL.LU.64 R22, [R1+0x1050] ;  /* 0x0010500001167983 */ /* 0x001ea80000300a00 */
[----:B------:R-:W2:Y:S01]  /*36070*/  LDL.LU.64 R20, [R1+0x1048] ;  /* 0x0010480001147983 */ /* 0x000ea20000300a00 */
[----:B---3--:R-:W-:-:S03]  /*36080*/  ISETP.GE.AND P0, PT, R9, c[0x0][0x178], PT ;  /* 0x00005e0009007a0c */ /* 0x008fc60003f06270 */
[----:B------:R-:W-:Y:S04]  /*36090*/  STS.128 [R2+0x880], R4 ;  /* 0x0008800402007388 */ /* 0x000fe80000000c00 */
[----:B--2---:R4:W-:Y:S02]  /*360a0*/  STS.128 [R2+0x800], R20 ;  /* 0x0008001402007388 */ /* 0x0049e40000000c00 */
[C---:B----4-:R-:W-:Y:S02]  /*360b0*/  IADD3 R20, R10.reuse, 0x2, RZ ;  /* 0x000000020a147810 */ /* 0x050fe40007ffe0ff */
[C---:B------:R-:W-:Y:S02]  /*360c0*/  IADD3 R21, R10.reuse, 0x3, RZ ;  /* 0x000000030a157810 */ /* 0x040fe40007ffe0ff */
[----:B------:R-:W-:-:S02]  /*360d0*/  IADD3 R22, R10, 0x4, RZ ;  /* 0x000000040a167810 */ /* 0x000fc40007ffe0ff */
[----:B------:R-:W-:Y:S02]  /*360e0*/  ISETP.LT.AND P4, PT, R20, c[0x0][0x17c], !P0 ;  /* 0x00005f0014007a0c */ /* 0x000fe40004781270 */
[----:B------:R-:W-:Y:S01]  /*360f0*/  ISETP.LT.AND P3, PT, R21, c[0x0][0x17c], !P0 ;  /* 0x00005f0015007a0c */ /* 0x000fe20004761270 */
[----:B------:R-:W2:Y:S01]  /*36100*/  LDL.LU R20, [R1+0x600] ;  /* 0x0006000001147983 */ /* 0x000ea20000300800 */
[----:B------:R-:W-:-:S03]  /*36110*/  ISETP.LT.AND P2, PT, R22, c[0x0][0x17c], !P0 ;  /* 0x00005f0016007a0c */ /* 0x000fc60004741270 */
[----:B------:R-:W2:Y:S04]  /*36120*/  LDL.LU R21, [R1+0x604] ;  /* 0x0006040001157983 */ /* 0x000ea80000300800 */
[----:B------:R-:W2:Y:S04]  /*36130*/  LDL.LU R22, [R1+0x608] ;  /* 0x0006080001167983 */ /* 0x000ea80000300800 */
[----:B------:R-:W2:Y:S04]  /*36140*/  LDL.LU R23, [R1+0x60c] ;  /* 0x00060c0001177983 */ /* 0x000ea80000300800 */
[----:B------:R-:W3:Y:S04]  /*36150*/  LDL.LU.64 R6, [R1+0x1040] ;  /* 0x0010400001067983 */ /* 0x000ee80000300a00 */
[----:B------:R-:W3:Y:S01]  /*36160*/  LDL.LU.64 R4, [R1+0x1038] ;  /* 0x0010380001047983 */ /* 0x000ee20000300a00 */
[----:B------:R-:W-:-:S03]  /*36170*/  IADD3 R3, R10, 0x1, RZ ;  /* 0x000000010a037810 */ /* 0x000fc60007ffe0ff */
[----:B---3--:R0:W-:Y:S04]  /*36180*/  STS.128 [R2+0xc00], R4 ;  /* 0x000c000402007388 */ /* 0x0081e80000000c00 */
[----:B0-----:R-:W3:Y:S04]  /*36190*/  LDL.LU.64 R6, [R1+0x1030] ;  /* 0x0010300001067983 */ /* 0x001ee80000300a00 */
[----:B------:R-:W3:Y:S01]  /*361a0*/  LDL.LU.64 R4, [R1+0x1028] ;  /* 0x0010280001047983 */ /* 0x000ee20000300a00 */
[----:B------:R-:W-:Y:S01]  /*361b0*/  ISETP.LT.AND P5, PT, R3, c[0x0][0x17c], !P0 ;  /* 0x00005f0003007a0c */ /* 0x000fe200047a1270 */
[----:B------:R-:W-:-:S02]  /*361c0*/  IMAD R3, R9, c[0x0][0x194], RZ ;  /* 0x0000650009037a24 */ /* 0x000fc400078e02ff */
[----:B------:R-:W4:Y:S04]  /*361d0*/  LDL.LU R9, [R1+0x1020] ;  /* 0x0010200001097983 */ /* 0x000f280000300800 */
[----:B---3--:R0:W-:Y:S04]  /*361e0*/  STS.128 [R2+0xc80], R4 ;  /* 0x000c800402007388 */ /* 0x0081e80000000c00 */
[----:B0-----:R-:W3:Y:S04]  /*361f0*/  LDL.LU.64 R6, [R1+0x1018] ;  /* 0x0010180001067983 */ /* 0x001ee80000300a00 */
[----:B------:R-:W3:Y:S04]  /*36200*/  LDL.LU.64 R4, [R1+0x1010] ;  /* 0x0010100001047983 */ /* 0x000ee80000300a00 */
[----:B---3--:R0:W-:Y:S04]  /*36210*/  STS.128 [R2+0x1000], R4 ;  /* 0x0010000402007388 */ /* 0x0081e80000000c00 */
[----:B0-----:R-:W3:Y:S04]  /*36220*/  LDL.LU.64 R6, [R1+0x1008] ;  /* 0x0010080001067983 */ /* 0x001ee80000300a00 */
[----:B------:R-:W3:Y:S04]  /*36230*/  LDL.LU.64 R4, [R1+0x1000] ;  /* 0x0010000001047983 */ /* 0x000ee80000300a00 */
[----:B-----5:R-:W-:Y:S04]  /*36240*/  STS.128 [R2+0x1480], R12 ;  /* 0x0014800c02007388 */ /* 0x020fe80000000c00 */
[----:B---3--:R0:W-:Y:S04]  /*36250*/  STS.128 [R2+0x1400], R4 ;  /* 0x0014000402007388 */ /* 0x0081e80000000c00 */
[----:B0-----:R-:W3:Y:S04]  /*36260*/  LDL.LU.64 R6, [R1+0xff8] ;  /* 0x000ff80001067983 */ /* 0x001ee80000300a00 */
[----:B------:R-:W3:Y:S04]  /*36270*/  LDL.LU.64 R4, [R1+0xff0] ;  /* 0x000ff00001047983 */ /* 0x000ee80000300a00 */
[----:B------:R-:W5:Y:S04]  /*36280*/  LDL.LU.64 R14, [R1+0xfe8] ;  /* 0x000fe800010e7983 */ /* 0x000f680000300a00 */
[----:B------:R-:W5:Y:S04]  /*36290*/  LDL.LU.64 R12, [R1+0xfe0] ;  /* 0x000fe000010c7983 */ /* 0x000f680000300a00 */
[----:B------:R-:W-:Y:S04]  /*362a0*/  STS.128 [R2+0x1880], R24 ;  /* 0x0018801802007388 */ /* 0x000fe80000000c00 */
[----:B--2---:R-:W-:Y:S04]  /*362b0*/  STS.128 [R2+0x1080], R20 ;  /* 0x0010801402007388 */ /* 0x004fe80000000c00 */
[----:B------:R-:W-:Y:S04]  /*362c0*/  STS.128 [R2+0x1c80], R16 ;  /* 0x001c801002007388 */ /* 0x000fe80000000c00 */
[----:B---3--:R0:W-:Y:S04]  /*362d0*/  STS.128 [R2+0x1800], R4 ;  /* 0x0018000402007388 */ /* 0x0081e80000000c00 */
[----:B0-----:R-:W2:Y:S04]  /*362e0*/  LDL.LU.64 R6, [R1+0xfd8] ;  /* 0x000fd80001067983 */ /* 0x001ea80000300a00 */
[----:B------:R-:W3:Y:S04]  /*362f0*/  LDL.LU.64 R4, [R1+0xfd0] ;  /* 0x000fd00001047983 */ /* 0x000ee80000300a00 */
[----:B------:R-:W2:Y:S04]  /*36300*/  LDL.LU.64 R26, [R1+0xfc8] ;  /* 0x000fc800011a7983 */ /* 0x000ea80000300a00 */
[----:B-----5:R0:W-:Y:S01]  /*36310*/  STS.128 [R2+0x1c00], R12 ;  /* 0x001c000c02007388 */ /* 0x0201e20000000c00 */
[----:B------:R-:W-:-:S03]  /*36320*/  IMAD R21, R10, c[0x0][0x198], RZ ;  /* 0x000066000a157a24 */ /* 0x000fc600078e02ff */
[----:B------:R-:W-:Y:S01]  /*36330*/  BAR.SYNC.DEFER_BLOCKING 0x0 ;  /* 0x0000000000007b1d */ /* 0x000fe20000010000 */
[C---:B------:R-:W-:Y:S02]  /*36340*/  LEA R20, P6, R3.reuse, c[0x0][0x170], 0x1 ;  /* 0x00005c0003147a11 */ /* 0x040fe400078c08ff */
[----:B------:R-:W-:Y:S02]  /*36350*/  ISETP.LT.AND P1, PT, R10, c[0x0][0x17c], !P0 ;  /* 0x00005f000a007a0c */ /* 0x000fe40004721270 */
[----:B------:R-:W-:Y:S02]  /*36360*/  LEA.HI.X.SX32 R3, R3, c[0x0][0x174], 0x1, P6 ;  /* 0x00005d0003037a11 */ /* 0x000fe400030f0eff */
[CC--:B------:R-:W-:Y:S02]  /*36370*/  LEA R22, P6, R21.reuse, R20.reuse, 0x1 ;  /* 0x0000001415167211 */ /* 0x0c0fe400078c08ff */
[C---:B------:R-:W-:Y:S02]  /*36380*/  IADD3 R25, R21.reuse, c[0x0][0x198], RZ ;  /* 0x0000660015197a10 */ /* 0x040fe40007ffe0ff */
[----:B------:R-:W-:Y:S01]  /*36390*/  LEA.HI.X.SX32 R23, R21, R3, 0x1, P6 ;  /* 0x0000000315177211 */ /* 0x000fe200030f0eff */
[----:B0-----:R-:W5:Y:S01]  /*363a0*/  LDL.LU.64 R14, [R1+0xfc0] ;  /* 0x000fc000010e7983 */ /* 0x001f620000300a00 */
[----:B------:R-:W-:-:S02]  /*363b0*/  LEA R24, P6, R25, R20, 0x1 ;  /* 0x0000001419187211 */ /* 0x000fc400078c08ff */
[C---:B------:R-:W-:Y:S01]  /*363c0*/  IADD3 R21, R25.reuse, c[0x0][0x198], RZ ;  /* 0x0000660019157a10 */ /* 0x040fe20007ffe0ff */
[----:B------:R-:W3:Y:S01]  /*363d0*/  LDL.LU.64 R12, [R1+0xfb8] ;  /* 0x000fb800010c7983 */ /* 0x000ee20000300a00 */
[----:B------:R-:W-:-:S03]  /*363e0*/  LEA.HI.X.SX32 R25, R25, R3, 0x1, P6 ;  /* 0x0000000319197211 */ /* 0x000fc600030f0eff */
[----:B------:R-:W3:Y:S04]  /*363f0*/  LDL.LU.64 R18, [R1+0xfb0] ;  /* 0x000fb00001127983 */ /* 0x000ee80000300a00 */
[----:B------:R-:W3:Y:S04]  /*36400*/  LDL.LU.64 R16, [R1+0xfa8] ;  /* 0x000fa80001107983 */ /* 0x000ee80000300a00 */
[----:B--2---:R0:W-:Y:S01]  /*36410*/  @P1 STG.E.U16 [R22.64], R27 ;  /* 0x0000001b16001986 */ /* 0x0041e2000c101504 */
[----:B------:R-:W-:-:S05]  /*36420*/  PRMT R26, R27, 0x7632, R26 ;  /* 0x000076321b1a7816 */ /* 0x000fca000000001a */
[----:B------:R1:W-:Y:S01]  /*36430*/  @P5 STG.E.U16 [R24.64], R26 ;  /* 0x0000001a18005986 */ /* 0x0003e2000c101504 */
[----:B0-----:R-:W-:-:S04]  /*36440*/  IADD3 R27, R10, 0x6, RZ ;  /* 0x000000060a1b7810 */ /* 0x001fc80007ffe0ff */
[----:B------:R-:W-:Y:S02]  /*36450*/  ISETP.LT.AND P5, PT, R27, c[0x0][0x17c], !P0 ;  /* 0x00005f001b007a0c */ /* 0x000fe400047a1270 */
[----:B------:R-:W2:Y:S01]  /*36460*/  LDL.LU R27, [R1+0x10] ;  /* 0x00001000011b7983 */ /* 0x000ea20000300800 */
[----:B------:R-:W-:Y:S02]  /*36470*/  IADD3 R2, R10, 0x5, RZ ;  /* 0x000000050a027810 */ /* 0x000fe40007ffe0ff */
[C---:B------:R-:W-:Y:S02]  /*36480*/  LEA R22, P6, R21.reuse, R20, 0x1 ;  /* 0x0000001415167211 */ /* 0x040fe400078c08ff */
[----:B------:R-:W-:Y:S02]  /*36490*/  ISETP.LT.AND P1, PT, R2, c[0x0][0x17c], !P0 ;  /* 0x00005f0002007a0c */ /* 0x000fe40004721270 */
[C---:B------:R-:W-:Y:S02]  /*364a0*/  IADD3 R2, R21.reuse, c[0x0][0x198], RZ ;  /* 0x0000660015027a10 */ /* 0x040fe40007ffe0ff */
[----:B------:R-:W-:-:S02]  /*364b0*/  LEA.HI.X.SX32 R23, R21, R3, 0x1, P6 ;  /* 0x0000000315177211 */ /* 0x000fc400030f0eff */
[----:B-1----:R-:W-:Y:S02]  /*364c0*/  IADD3 R25, R10, 0x7, RZ ;  /* 0x000000070a197810 */ /* 0x002fe40007ffe0ff */
[C---:B------:R-:W-:Y:S01]  /*364d0*/  LEA R24, P6, R2.reuse, R20, 0x1 ;  /* 0x0000001402187211 */ /* 0x040fe200078c08ff */
[----:B--2---:R0:W-:Y:S01]  /*364e0*/  @P4 STG.E.U16 [R22.64], R27 ;  /* 0x0000001b16004986 */ /* 0x0041e2000c101504 */
[----:B------:R-:W-:Y:S02]  /*364f0*/  ISETP.LT.AND P4, PT, R25, c[0x0][0x17c], !P0 ;  /* 0x00005f0019007a0c */ /* 0x000fe40004781270 */
[----:B------:R-:W-:Y:S02]  /*36500*/  LEA.HI.X.SX32 R25, R2, R3, 0x1, P6 ;  /* 0x0000000302197211 */ /* 0x000fe400030f0eff */
[----:B------:R-:W-:Y:S02]  /*36510*/  PRMT R26, R27, 0x7632, R26 ;  /* 0x000076321b1a7816 */ /* 0x000fe4000000001a */
[----:B0-----:R-:W-:-:S03]  /*36520*/  IADD3 R27, R10, 0x8, RZ ;  /* 0x000000080a1b7810 */ /* 0x001fc60007ffe0ff */
[----:B------:R0:W-:Y:S01]  /*36530*/  @P3 STG.E.U16 [R24.64], R26 ;  /* 0x0000001a18003986 */ /* 0x0001e2000c101504 */
[----:B------:R-:W-:-:S03]  /*36540*/  ISETP.LT.AND P3, PT, R27, c[0x0][0x17c], !P0 ;  /* 0x00005f001b007a0c */ /* 0x000fc60004761270 */
[----:B------:R-:W2:Y:S01]  /*36550*/  LDL.LU R27, [R1+0x20] ;  /* 0x00002000011b7983 */ /* 0x000ea20000300800 */
[----:B------:R-:W-:-:S04]  /*36560*/  IADD3 R21, R2, c[0x0][0x198], RZ ;  /* 0x0000660002157a10 */ /* 0x000fc80007ffe0ff */
[CC--:B------:R-:W-:Y:S02]  /*36570*/  LEA R22, P6, R21.reuse, R20.reuse, 0x1 ;  /* 0x0000001415167211 */ /* 0x0c0fe400078c08ff */
[C---:B------:R-:W-:Y:S02]  /*36580*/  IADD3 R2, R21.reuse, c[0x0][0x198], RZ ;  /* 0x0000660015027a10 */ /* 0x040fe40007ffe0ff */
[----:B------:R-:W-:Y:S02]  /*36590*/  LEA.HI.X.SX32 R23, R21, R3, 0x1, P6 ;  /* 0x0000000315177211 */ /* 0x000fe400030f0eff */
[----:B0-----:R-:W-:Y:S02]  /*365a0*/  IADD3 R25, R10, 0x9, RZ ;  /* 0x000000090a197810 */ /* 0x001fe40007ffe0ff */
[----:B------:R-:W-:Y:S01]  /*365b0*/  LEA R24, P6, R2, R20, 0x1 ;  /* 0x0000001402187211 */ /* 0x000fe200078c08ff */
[----:B--2---:R0:W-:Y:S01]  /*365c0*/  @P2 STG.E.U16 [R22.64], R27 ;  /* 0x0000001b16002986 */ /* 0x0041e2000c101504 */
[----:B------:R-:W-:-:S02]  /*365d0*/  ISETP.LT.AND P2, PT, R25, c[0x0][0x17c], !P0 ;  /* 0x00005f0019007a0c */ /* 0x000fc40004741270 */
        /* <DEDUP_REMOVED lines=1797> */
[----:B------:R-:W2:Y:S04]  /*3d630*/  LDL.LU R10, [R1+0xfa4] ;  /* 0x000fa400010a7983 */ /* 0x000ea80000300800 */
[----:B------:R-:W2:Y:S01]  /*3d640*/  LDL.LU R27, [R1+0x124] ;  /* 0x00012400011b7983 */ /* 0x000ea20000300800 */
[----:B------:R-:W-:-:S04]  /*3d650*/  IADD3 R21, R2, c[0x0][0x198], RZ ;  /* 0x0000660002157a10 */ /* 0x000fc80007ffe0ff */
[CC--:B------:R-:W-:Y:S02]  /*3d660*/  LEA R22, P6, R21.reuse, R20.reuse, 0x1 ;  /* 0x0000001415167211 */ /* 0x0c0fe400078c08ff */
[C---:B------:R-:W-:Y:S02]  /*3d670*/  IADD3 R2, R21.reuse, c[0x0][0x198], RZ ;  /* 0x0000660015027a10 */ /* 0x040fe40007ffe0ff */
[----:B------:R-:W-:Y:S02]  /*3d680*/  LEA.HI.X.SX32 R23, R21, R3, 0x1, P6 ;  /* 0x0000000315177211 */ /* 0x000fe400030f0eff */
[----:B0-----:R-:W-:-:S03]  /*3d690*/  LEA R24, P6, R2, R20, 0x1 ;  /* 0x0000001402187211 */ /* 0x001fc600078c08ff */
[----:B---3--:R0:W-:Y:S02]  /*3d6a0*/  @P4 STG.E.U16 [R22.64], R16 ;  /* 0x0000001016004986 */ /* 0x0081e4000c101504 */
[----:B0-----:R-:W-:Y:S02]  /*3d6b0*/  PRMT R16, R16, 0x7632, R16 ;  /* 0x0000763210107816 */ /* 0x001fe40000000010 */
[C---:B--2---:R-:W-:Y:S02]  /*3d6c0*/  IADD3 R25, R27.reuse, 0x10b, RZ ;  /* 0x0000010b1b197810 */ /* 0x044fe40007ffe0ff */
[----:B------:R-:W-:Y:S02]  /*3d6d0*/  IADD3 R26, R27, 0x10c, RZ ;  /* 0x0000010c1b1a7810 */ /* 0x000fe40007ffe0ff */
[----:B------:R-:W-:Y:S02]  /*3d6e0*/  ISETP.LT.AND P4, PT, R25, c[0x0][0x17c], !P0 ;  /* 0x00005f0019007a0c */ /* 0x000fe40004781270 */
[----:B------:R-:W-:-:S05]  /*3d6f0*/  LEA.HI.X.SX32 R25, R2, R3, 0x1, P6 ;  /* 0x0000000302197211 */ /* 0x000fca00030f0eff */
[----:B------:R0:W-:Y:S01]  /*3d700*/  @P3 STG.E.U16 [R24.64], R16 ;  /* 0x0000001018003986 */ /* 0x0001e2000c101504 */
[----:B------:R-:W-:-:S03]  /*3d710*/  ISETP.LT.AND P3, PT, R26, c[0x0][0x17c], !P0 ;  /* 0x00005f001a007a0c */ /* 0x000fc60004761270 */
[----:B------:R-:W2:Y:S01]  /*3d720*/  LDL.LU R26, [R1+0x290] ;  /* 0x00029000011a7983 */ /* 0x000ea20000300800 */
[----:B------:R-:W-:-:S04]  /*3d730*/  IADD3 R21, R2, c[0x0][0x198], RZ ;  /* 0x0000660002157a10 */ /* 0x000fc80007ffe0ff */
[CC--:B------:R-:W-:Y:S02]  /*3d740*/  LEA R22, P6, R21.reuse, R20.reuse, 0x1 ;  /* 0x0000001415167211 */ /* 0x0c0fe400078c08ff */
[C---:B------:R-:W-:Y:S02]  /*3d750*/  IADD3 R2, R21.reuse, c[0x0][0x198], RZ ;  /* 0x0000660015027a10 */ /* 0x040fe40007ffe0ff */
[----:B------:R-:W-:Y:S02]  /*3d760*/  LEA.HI.X.SX32 R23, R21, R3, 0x1, P6 ;  /* 0x0000000315177211 */ /* 0x000fe400030f0eff */
[----:B------:R-:W-:Y:S02]  /*3d770*/  IADD3 R21, R27, 0x10d, RZ ;  /* 0x0000010d1b157810 */ /* 0x000fe40007ffe0ff */
[----:B0-----:R-:W-:-:S04]  /*3d780*/  LEA R24, P6, R2, R20, 0x1 ;  /* 0x0000001402187211 */ /* 0x001fc800078c08ff */
[----:B------:R-:W-:Y:S01]  /*3d790*/  LEA.HI.X.SX32 R25, R2, R3, 0x1, P6 ;  /* 0x0000000302197211 */ /* 0x000fe200030f0eff */
[----:B--2---:R0:W-:Y:S01]  /*3d7a0*/  @P2 STG.E.U16 [R22.64], R26 ;  /* 0x0000001a16002986 */ /* 0x0041e2000c101504 */
[----:B------:R-:W-:Y:S02]  /*3d7b0*/  ISETP.LT.AND P2, PT, R21, c[0x0][0x17c], !P0 ;  /* 0x00005f0015007a0c */ /* 0x000fe40004741270 */
[----:B------:R-:W-:-:S05]  /*3d7c0*/  PRMT R21, R26, 0x7632, R21 ;  /* 0x000076321a157816 */ /* 0x000fca0000000015 */
[----:B------:R1:W-:Y:S01]  /*3d7d0*/  @P1 STG.E.U16 [R24.64], R21 ;  /* 0x0000001518001986 */ /* 0x0003e2000c101504 */
[----:B0-----:R-:W-:-:S04]  /*3d7e0*/  IADD3 R26, R27, 0x10e, RZ ;  /* 0x0000010e1b1a7810 */ /* 0x001fc80007ffe0ff */
[----:B------:R-:W-:Y:S02]  /*3d7f0*/  ISETP.LT.AND P1, PT, R26, c[0x0][0x17c], !P0 ;  /* 0x00005f001a007a0c */ /* 0x000fe40004721270 */
[----:B------:R-:W2:Y:S01]  /*3d800*/  LDL.LU R26, [R1+0x270] ;  /* 0x00027000011a7983 */ /* 0x000ea20000300800 */
[----:B------:R-:W-:-:S04]  /*3d810*/  IADD3 R16, R2, c[0x0][0x198], RZ ;  /* 0x0000660002107a10 */ /* 0x000fc80007ffe0ff */
[CC--:B------:R-:W-:Y:S02]  /*3d820*/  LEA R22, P6, R16.reuse, R20.reuse, 0x1 ;  /* 0x0000001410167211 */ /* 0x0c0fe400078c08ff */
[C---:B------:R-:W-:Y:S02]  /*3d830*/  IADD3 R2, R16.reuse, c[0x0][0x198], RZ ;  /* 0x0000660010027a10 */ /* 0x040fe40007ffe0ff */
[----:B------:R-:W-:Y:S02]  /*3d840*/  LEA.HI.X.SX32 R23, R16, R3, 0x1, P6 ;  /* 0x0000000310177211 */ /* 0x000fe400030f0eff */
[----:B-1----:R-:W-:Y:S02]  /*3d850*/  IADD3 R21, R27, 0x10f, RZ ;  /* 0x0000010f1b157810 */ /* 0x002fe40007ffe0ff */
[----:B------:R-:W-:-:S04]  /*3d860*/  LEA R24, P6, R2, R20, 0x1 ;  /* 0x0000001402187211 */ /* 0x000fc800078c08ff */
        /* <DEDUP_REMOVED lines=13> */
[C---:B------:R-:W-:Y:S02]  /*3d940*/  LEA R24, P6, R2.reuse, R20, 0x1 ;  /* 0x0000001402187211 */ /* 0x040fe400078c08ff */
[----:B------:R-:W-:-:S02]  /*3d950*/  IADD3 R16, R2, c[0x0][0x198], RZ ;  /* 0x0000660002107a10 */ /* 0x000fc40007ffe0ff */
[----:B------:R-:W-:Y:S02]  /*3d960*/  LEA.HI.X.SX32 R25, R2, R3, 0x1, P6 ;  /* 0x0000000302197211 */ /* 0x000fe400030f0eff */
[----:B------:R-:W-:Y:S01]  /*3d970*/  IADD3 R2, R16, c[0x0][0x198], RZ ;  /* 0x0000660010027a10 */ /* 0x000fe20007ffe0ff */
[----:B--2---:R0:W-:Y:S01]  /*3d980*/  @P3 STG.E.U16 [R22.64], R26 ;  /* 0x0000001a16003986 */ /* 0x0041e2000c101504 */
[----:B------:R-:W-:Y:S02]  /*3d990*/  ISETP.LT.AND P3, PT, R21, c[0x0][0x17c], !P0 ;  /* 0x00005f0015007a0c */ /* 0x000fe40004761270 */
[----:B------:R-:W-:Y:S02]  /*3d9a0*/  PRMT R21, R26, 0x7632, R21 ;  /* 0x000076321a157816 */ /* 0x000fe40000000015 */
[----:B0-----:R-:W-:-:S03]  /*3d9b0*/  LEA R22, P6, R16, R20, 0x1 ;  /* 0x0000001410167211 */ /* 0x001fc600078c08ff */
[----:B------:R0:W-:Y:S01]  /*3d9c0*/  @P2 STG.E.U16 [R24.64], R21 ;  /* 0x0000001518002986 */ /* 0x0001e2000c101504 */
[----:B------:R-:W-:Y:S02]  /*3d9d0*/  LEA.HI.X.SX32 R23, R16, R3, 0x1, P6 ;  /* 0x0000000310177211 */ /* 0x000fe400030f0eff */
[----:B------:R-:W-:-:S03]  /*3d9e0*/  IADD3 R26, R27, 0x112, RZ ;  /* 0x000001121b1a7810 */ /* 0x000fc60007ffe0ff */
[----:B------:R1:W-:Y:S01]  /*3d9f0*/  @P1 STG.E.U16 [R22.64], R12 ;  /* 0x0000000c16001986 */ /* 0x0003e2000c101504 */
[----:B0-----:R-:W-:Y:S02]  /*3da00*/  IADD3 R21, R27, 0x113, RZ ;  /* 0x000001131b157810 */ /* 0x001fe40007ffe0ff */
[C---:B------:R-:W-:Y:S02]  /*3da10*/  LEA R24, P6, R2.reuse, R20, 0x1 ;  /* 0x0000001402187211 */ /* 0x040fe400078c08ff */
[----:B------:R-:W-:Y:S02]  /*3da20*/  ISETP.LT.AND P1, PT, R21, c[0x0][0x17c], !P0 ;  /* 0x00005f0015007a0c */ /* 0x000fe40004721270 */
[----:B------:R-:W-:Y:S02]  /*3da30*/  LEA.HI.X.SX32 R25, R2, R3, 0x1, P6 ;  /* 0x0000000302197211 */ /* 0x000fe400030f0eff */
[----:B-1----:R-:W-:Y:S02]  /*3da40*/  PRMT R12, R12, 0x7632, R12 ;  /* 0x000076320c0c7816 */ /* 0x002fe4000000000c */
[----:B------:R-:W-:-:S02]  /*3da50*/  IADD3 R21, R27, 0x114, RZ ;  /* 0x000001141b157810 */ /* 0x000fc40007ffe0ff */
[----:B------:R-:W-:Y:S01]  /*3da60*/  ISETP.LT.AND P2, PT, R26, c[0x0][0x17c], !P0 ;  /* 0x00005f001a007a0c */ /* 0x000fe20004741270 */
[----:B------:R0:W-:Y:S01]  /*3da70*/  @P5 STG.E.U16 [R24.64], R12 ;  /* 0x0000000c18005986 */ /* 0x0001e2000c101504 */
[----:B------:R-:W-:-:S03]  /*3da80*/  ISETP.LT.AND P5, PT, R21, c[0x0][0x17c], !P0 ;  /* 0x00005f0015007a0c */ /* 0x000fc600047a1270 */
[----:B------:R-:W2:Y:S04]  /*3da90*/  LDL.LU R26, [R1+0x240] ;  /* 0x00024000011a7983 */ /* 0x000ea80000300800 */
[----:B------:R-:W3:Y:S01]  /*3daa0*/  LDL.LU R21, [R1+0x2a0] ;  /* 0x0002a00001157983 */ /* 0x000ee20000300800 */
[----:B------:R-:W-:-:S04]  /*3dab0*/  IADD3 R16, R2, c[0x0][0x198], RZ ;  /* 0x0000660002107a10 */ /* 0x000fc80007ffe0ff */
[CC--:B------:R-:W-:Y:S02]  /*3dac0*/  LEA R22, P6, R16.reuse, R20.reuse, 0x1 ;  /* 0x0000001410167211 */ /* 0x0c0fe400078c08ff */
[C---:B------:R-:W-:Y:S02]  /*3dad0*/  IADD3 R2, R16.reuse, c[0x0][0x198], RZ ;  /* 0x0000660010027a10 */ /* 0x040fe40007ffe0ff */
[----:B------:R-:W-:Y:S02]  /*3dae0*/  LEA.HI.X.SX32 R23, R16, R3, 0x1, P6 ;  /* 0x0000000310177211 */ /* 0x000fe400030f0eff */
[----:B------:R-:W-:Y:S02]  /*3daf0*/  IADD3 R16, R27, 0x115, RZ ;  /* 0x000001151b107810 */ /* 0x000fe40007ffe0ff */
[C---:B0-----:R-:W-:Y:S02]  /*3db00*/  LEA R24, P6, R2.reuse, R20, 0x1 ;  /* 0x0000001402187211 */ /* 0x041fe400078c08ff */
[----:B------:R-:W-:-:S02]  /*3db10*/  IADD3 R12, R2, c[0x0][0x198], RZ ;  /* 0x00006600020c7a10 */ /* 0x000fc40007ffe0ff */
[----:B------:R-:W-:Y:S02]  /*3db20*/  LEA.HI.X.SX32 R25, R2, R3, 0x1, P6 ;  /* 0x0000000302197211 */ /* 0x000fe400030f0eff */
[----:B------:R-:W-:Y:S01]  /*3db30*/  IADD3 R2, R12, c[0x0][0x198], RZ ;  /* 0x000066000c027a10 */ /* 0x000fe20007ffe0ff */
[----:B---3--:R0:W-:Y:S01]  /*3db40*/  @P4 STG.E.U16 [R22.64], R21 ;  /* 0x0000001516004986 */ /* 0x0081e2000c101504 */
[----:B------:R-:W-:Y:S02]  /*3db50*/  ISETP.LT.AND P4, PT, R16, c[0x0][0x17c], !P0 ;  /* 0x00005f0010007a0c */ /* 0x000fe40004781270 */
[----:B------:R-:W-:Y:S02]  /*3db60*/  PRMT R16, R21, 0x7632, R16 ;  /* 0x0000763215107816 */ /* 0x000fe40000000010 */
[----:B0-----:R-:W-:-:S03]  /*3db70*/  LEA R22, P6, R12, R20, 0x1 ;  /* 0x000000140c167211 */ /* 0x001fc600078c08ff */
[----:B------:R0:W-:Y:S01]  /*3db80*/  @P3 STG.E.U16 [R24.64], R16 ;  /* 0x0000001018003986 */ /* 0x0001e2000c101504 */
[----:B------:R-:W-:Y:S02]  /*3db90*/  LEA.HI.X.SX32 R23, R12, R3, 0x1, P6 ;  /* 0x000000030c177211 */ /* 0x000fe400030f0eff */
[----:B------:R-:W-:-:S03]  /*3dba0*/  IADD3 R12, R2, c[0x0][0x198], RZ ;  /* 0x00006600020c7a10 */ /* 0x000fc60007ffe0ff */
[----:B--2---:R1:W-:Y:S01]  /*3dbb0*/  @P2 STG.E.U16 [R22.64], R26 ;  /* 0x0000001a16002986 */ /* 0x0043e2000c101504 */
[----:B0-----:R-:W-:Y:S02]  /*3dbc0*/  IADD3 R16, R27, 0x117, RZ ;  /* 0x000001171b107810 */ /* 0x001fe40007ffe0ff */
[-C--:B------:R-:W-:Y:S02]  /*3dbd0*/  LEA R24, P6, R2, R20.reuse, 0x1 ;  /* 0x0000001402187211 */ /* 0x080fe400078c08ff */
[----:B------:R-:W-:Y:S02]  /*3dbe0*/  ISETP.LT.AND P2, PT, R16, c[0x0][0x17c], !P0 ;  /* 0x00005f0010007a0c */ /* 0x000fe40004741270 */
[----:B------:R-:W-:Y:S02]  /*3dbf0*/  LEA.HI.X.SX32 R25, R2, R3, 0x1, P6 ;  /* 0x0000000302197211 */ /* 0x000fe400030f0eff */
[----:B------:R-:W-:Y:S02]  /*3dc00*/  PRMT R16, R26, 0x7632, R16 ;  /* 0x000076321a107816 */ /* 0x000fe40000000010 */
[C---:B-1----:R-:W-:Y:S01]  /*3dc10*/  LEA R22, P6, R12.reuse, R20, 0x1 ;  /* 0x000000140c167211 */ /* 0x042fe200078c08ff */
[----:B------:R-:W2:Y:S01]  /*3dc20*/  LDL.LU R26, [R1+0x2b0] ;  /* 0x0002b000011a7983 */ /* 0x000ea20000300800 */
[----:B------:R-:W-:-:S02]  /*3dc30*/  IADD3 R2, R12, c[0x0][0x198], RZ ;  /* 0x000066000c027a10 */ /* 0x000fc40007ffe0ff */
[----:B------:R-:W-:Y:S01]  /*3dc40*/  LEA.HI.X.SX32 R23, R12, R3, 0x1, P6 ;  /* 0x000000030c177211 */ /* 0x000fe200030f0eff */
[----:B------:R0:W-:Y:S01]  /*3dc50*/  @P1 STG.E.U16 [R24.64], R16 ;  /* 0x0000001018001986 */ /* 0x0001e2000c101504 */
[----:B------:R-:W-:-:S03]  /*3dc60*/  IADD3 R21, R27, 0x116, RZ ;  /* 0x000001161b157810 */ /* 0x000fc60007ffe0ff */
[----:B------:R1:W-:Y:S01]  /*3dc70*/  @P5 STG.E.U16 [R22.64], R8 ;  /* 0x0000000816005986 */ /* 0x0003e2000c101504 */
[----:B------:R-:W-:Y:S02]  /*3dc80*/  ISETP.LT.AND P3, PT, R21, c[0x0][0x17c], !P0 ;  /* 0x00005f0015007a0c */ /* 0x000fe40004761270 */
[C---:B------:R-:W-:Y:S02]  /*3dc90*/  IADD3 R21, R27.reuse, 0x118, RZ ;  /* 0x000001181b157810 */ /* 0x040fe40007ffe0ff */
[----:B0-----:R-:W-:Y:S02]  /*3dca0*/  IADD3 R16, R27, 0x119, RZ ;  /* 0x000001191b107810 */ /* 0x001fe40007ffe0ff */
[----:B------:R-:W-:Y:S02]  /*3dcb0*/  LEA R24, P6, R2, R20, 0x1 ;  /* 0x0000001402187211 */ /* 0x000fe400078c08ff */
[----:B------:R-:W-:Y:S02]  /*3dcc0*/  ISETP.LT.AND P5, PT, R16, c[0x0][0x17c], !P0 ;  /* 0x00005f0010007a0c */ /* 0x000fe400047a1270 */
[----:B------:R-:W-:-:S02]  /*3dcd0*/  LEA.HI.X.SX32 R25, R2, R3, 0x1, P6 ;  /* 0x0000000302197211 */ /* 0x000fc400030f0eff */
[----:B-1----:R-:W-:Y:S02]  /*3dce0*/  PRMT R8, R8, 0x7632, R8 ;  /* 0x0000763208087816 */ /* 0x002fe40000000008 */
[----:B------:R-:W-:Y:S02]  /*3dcf0*/  IADD3 R16, R27, 0x11a, RZ ;  /* 0x0000011a1b107810 */ /* 0x000fe40007ffe0ff */
[----:B------:R-:W-:Y:S01]  /*3dd00*/  ISETP.LT.AND P1, PT, R21, c[0x0][0x17c], !P0 ;  /* 0x00005f0015007a0c */ /* 0x000fe20004721270 */
[----:B------:R0:W-:Y:S01]  /*3dd10*/  @P4 STG.E.U16 [R24.64], R8 ;  /* 0x0000000818004986 */ /* 0x0001e2000c101504 */
[----:B------:R-:W-:-:S03]  /*3dd20*/  ISETP.LT.AND P4, PT, R16, c[0x0][0x17c], !P0 ;  /* 0x00005f0010007a0c */ /* 0x000fc60004781270 */
[----:B------:R-:W3:Y:S04]  /*3dd30*/  LDL.LU R21, [R1+0x230] ;  /* 0x0002300001157983 */ /* 0x000ee80000300800 */
[----:B------:R-:W2:Y:S01]  /*3dd40*/  LDL.LU R16, [R1+0x280] ;  /* 0x0002800001107983 */ /* 0x000ea20000300800 */
[----:B------:R-:W-:-:S04]  /*3dd50*/  IADD3 R12, R2, c[0x0][0x198], RZ ;  /* 0x00006600020c7a10 */ /* 0x000fc80007ffe0ff */
[CC--:B------:R-:W-:Y:S02]  /*3dd60*/  LEA R22, P6, R12.reuse, R20.reuse, 0x1 ;  /* 0x000000140c167211 */ /* 0x0c0fe400078c08ff */
[C---:B------:R-:W-:Y:S02]  /*3dd70*/  IADD3 R2, R12.reuse, c[0x0][0x198], RZ ;  /* 0x000066000c027a10 */ /* 0x040fe40007ffe0ff */
[-C--:B------:R-:W-:Y:S02]  /*3dd80*/  LEA.HI.X.SX32 R23, R12, R3.reuse, 0x1, P6 ;  /* 0x000000030c177211 */ /* 0x080fe400030f0eff */
[C---:B0-----:R-:W-:Y:S02]  /*3dd90*/  LEA R24, P6, R2.reuse, R20, 0x1 ;  /* 0x0000001402187211 */ /* 0x041fe400078c08ff */
[C---:B------:R-:W-:Y:S01]  /*3dda0*/  IADD3 R8, R2.reuse, c[0x0][0x198], RZ ;  /* 0x0000660002087a10 */ /* 0x040fe20007ffe0ff */
[----:B------:R0:W-:Y:S01]  /*3ddb0*/  @P3 STG.E.U16 [R22.64], R4 ;  /* 0x0000000416003986 */ /* 0x0001e2000c101504 */
[----:B------:R-:W-:-:S02]  /*3ddc0*/  LEA.HI.X.SX32 R25, R2, R3, 0x1, P6 ;  /* 0x0000000302197211 */ /* 0x000fc400030f0eff */
[----:B------:R-:W-:Y:S02]  /*3ddd0*/  IADD3 R2, R8, c[0x0][0x198], RZ ;  /* 0x0000660008027a10 */ /* 0x000fe40007ffe0ff */
[----:B0-----:R-:W-:Y:S02]  /*3dde0*/  PRMT R4, R4, 0x7632, R4 ;  /* 0x0000763204047816 */ /* 0x001fe40000000004 */
[----:B------:R-:W-:-:S03]  /*3ddf0*/  LEA R22, P6, R8, R20, 0x1 ;  /* 0x0000001408167211 */ /* 0x000fc600078c08ff */
[----:B------:R0:W-:Y:S01]  /*3de00*/  @P2 STG.E.U16 [R24.64], R4 ;  /* 0x0000000418002986 */ /* 0x0001e2000c101504 */
[-C--:B------:R-:W-:Y:S02]  /*3de10*/  LEA.HI.X.SX32 R23, R8, R3.reuse, 0x1, P6 ;  /* 0x0000000308177211 */ /* 0x080fe400030f0eff */
[C---:B------:R-:W-:Y:S02]  /*3de20*/  IADD3 R8, R27.reuse, 0x11d, RZ ;  /* 0x0000011d1b087810 */ /* 0x040fe40007ffe0ff */
[----:B------:R-:W-:Y:S02]  /*3de30*/  IADD3 R12, R27, 0x11b, RZ ;  /* 0x0000011b1b0c7810 */ /* 0x000fe40007ffe0ff */
[C---:B0-----:R-:W-:Y:S02]  /*3de40*/  LEA R24, P6, R2.reuse, R20, 0x1 ;  /* 0x0000001402187211 */ /* 0x041fe400078c08ff */
[C---:B------:R-:W-:Y:S02]  /*3de50*/  IADD3 R4, R2.reuse, c[0x0][0x198], RZ ;  /* 0x0000660002047a10 */ /* 0x040fe40007ffe0ff */
[----:B------:R-:W-:-:S02]  /*3de60*/  LEA.HI.X.SX32 R25, R2, R3, 0x1, P6 ;  /* 0x0000000302197211 */ /* 0x000fc400030f0eff */
[----:B------:R-:W-:Y:S02]  /*3de70*/  ISETP.LT.AND P3, PT, R12, c[0x0][0x17c], !P0 ;  /* 0x00005f000c007a0c */ /* 0x000fe40004761270 */
[----:B------:R-:W-:Y:S02]  /*3de80*/  IADD3 R2, R4, c[0x0][0x198], RZ ;  /* 0x0000660004027a10 */ /* 0x000fe40007ffe0ff */
[----:B------:R-:W-:-:S04]  /*3de90*/  IADD3 R12, R27, 0x11c, RZ ;  /* 0x0000011c1b0c7810 */ /* 0x000fc80007ffe0ff */
[----:B------:R-:W-:Y:S02]  /*3dea0*/  ISETP.LT.AND P2, PT, R12, c[0x0][0x17c], !P0 ;  /* 0x00005f000c007a0c */ /* 0x000fe40004741270 */
[----:B------:R-:W-:Y:S01]  /*3deb0*/  IADD3 R12, R27, 0x11e, RZ ;  /* 0x0000011e1b0c7810 */ /* 0x000fe20007ffe0ff */
[----:B--2---:R0:W-:Y:S01]  /*3dec0*/  @P1 STG.E.U16 [R22.64], R16 ;  /* 0x0000001016001986 */ /* 0x0041e2000c101504 */
[----:B------:R-:W-:Y:S02]  /*3ded0*/  ISETP.LT.AND P1, PT, R8, c[0x0][0x17c], !P0 ;  /* 0x00005f0008007a0c */ /* 0x000fe40004721270 */
[----:B------:R-:W-:Y:S02]  /*3dee0*/  PRMT R8, R16, 0x7632, R8 ;  /* 0x0000763210087816 */ /* 0x000fe40000000008 */
[----:B0-----:R-:W-:-:S03]  /*3def0*/  LEA R22, P6, R4, R20, 0x1 ;  /* 0x0000001404167211 */ /* 0x001fc600078c08ff */
[----:B------:R0:W-:Y:S01]  /*3df00*/  @P5 STG.E.U16 [R24.64], R8 ;  /* 0x0000000818005986 */ /* 0x0001e2000c101504 */
[----:B------:R-:W-:-:S03]  /*3df10*/  LEA.HI.X.SX32 R23, R4, R3, 0x1, P6 ;  /* 0x0000000304177211 */ /* 0x000fc600030f0eff */
[----:B------:R-:W2:Y:S01]  /*3df20*/  LDL.LU R16, [R1+0x254] ;  /* 0x0002540001107983 */ /* 0x000ea20000300800 */
[----:B------:R-:W-:-:S03]  /*3df30*/  IADD3 R4, R2, c[0x0][0x198], RZ ;  /* 0x0000660002047a10 */ /* 0x000fc60007ffe0ff */
[----:B---3--:R1:W-:Y:S01]  /*3df40*/  @P4 STG.E.U16 [R22.64], R21 ;  /* 0x0000001516004986 */ /* 0x0083e2000c101504 */
[----:B0-----:R-:W-:Y:S02]  /*3df50*/  IADD3 R8, R27, 0x11f, RZ ;  /* 0x0000011f1b087810 */ /* 0x001fe40007ffe0ff */
[-C--:B------:R-:W-:Y:S02]  /*3df60*/  LEA R24, P6, R2, R20.reuse, 0x1 ;  /* 0x0000001402187211 */ /* 0x080fe400078c08ff */
[----:B------:R-:W-:Y:S02]  /*3df70*/  ISETP.LT.AND P4, PT, R8, c[0x0][0x17c], !P0 ;  /* 0x00005f0008007a0c */ /* 0x000fe40004781270 */
[----:B------:R-:W-:Y:S02]  /*3df80*/  LEA.HI.X.SX32 R25, R2, R3, 0x1, P6 ;  /* 0x0000000302197211 */ /* 0x000fe400030f0eff */
[----:B------:R-:W-:Y:S02]  /*3df90*/  PRMT R8, R21, 0x7632, R8 ;  /* 0x0000763215087816 */ /* 0x000fe40000000008 */
[C---:B-1----:R-:W-:Y:S01]  /*3dfa0*/  LEA R22, P6, R4.reuse, R20, 0x1 ;  /* 0x0000001404167211 */ /* 0x042fe200078c08ff */
[----:B------:R-:W3:Y:S01]  /*3dfb0*/  LDL.LU R21, [R1+0x264] ;  /* 0x0002640001157983 */ /* 0x000ee20000300800 */
[----:B------:R-:W-:-:S02]  /*3dfc0*/  IADD3 R2, R4, c[0x0][0x198], RZ ;  /* 0x0000660004027a10 */ /* 0x000fc40007ffe0ff */
[----:B------:R-:W-:Y:S01]  /*3dfd0*/  LEA.HI.X.SX32 R23, R4, R3, 0x1, P6 ;  /* 0x0000000304177211 */ /* 0x000fe200030f0eff */
[----:B------:R0:W-:Y:S01]  /*3dfe0*/  @P3 STG.E.U16 [R24.64], R8 ;  /* 0x0000000818003986 */ /* 0x0001e2000c101504 */
[----:B------:R-:W-:Y:S02]  /*3dff0*/  ISETP.LT.AND P5, PT, R12, c[0x0][0x17c], !P0 ;  /* 0x00005f000c007a0c */ /* 0x000fe400047a1270 */
[C---:B------:R-:W-:Y:S01]  /*3e000*/  IADD3 R4, R2.reuse, c[0x0][0x198], RZ ;  /* 0x0000660002047a10 */ /* 0x040fe20007ffe0ff */
[----:B------:R1:W-:Y:S01]  /*3e010*/  @P2 STG.E.U16 [R22.64], R26 ;  /* 0x0000001a16002986 */ /* 0x0003e2000c101504 */
[----:B0-----:R-:W-:Y:S02]  /*3e020*/  IADD3 R8, R27, 0x121, RZ ;  /* 0x000001211b087810 */ /* 0x001fe40007ffe0ff */
[----:B------:R-:W-:Y:S02]  /*3e030*/  LEA R24, P6, R2, R20, 0x1 ;  /* 0x0000001402187211 */ /* 0x000fe400078c08ff */
[----:B------:R-:W-:-:S02]  /*3e040*/  ISETP.LT.AND P2, PT, R8, c[0x0][0x17c], !P0 ;  /* 0x00005f0008007a0c */ /* 0x000fc40004741270 */
[----:B------:R-:W-:Y:S02]  /*3e050*/  LEA.HI.X.SX32 R25, R2, R3, 0x1, P6 ;  /* 0x0000000302197211 */ /* 0x000fe400030f0eff */
[----:B------:R-:W-:Y:S02]  /*3e060*/  PRMT R8, R26, 0x7632, R8 ;  /* 0x000076321a087816 */ /* 0x000fe40000000008 */
[----:B-1----:R-:W-:-:S03]  /*3e070*/  LEA R22, P6, R4, R20, 0x1 ;  /* 0x0000001404167211 */ /* 0x002fc600078c08ff */
[----:B------:R0:W-:Y:S01]  /*3e080*/  @P1 STG.E.U16 [R24.64], R8 ;  /* 0x0000000818001986 */ /* 0x0001e2000c101504 */
[----:B------:R-:W-:-:S05]  /*3e090*/  LEA.HI.X.SX32 R23, R4, R3, 0x1, P6 ;  /* 0x0000000304177211 */ /* 0x000fca00030f0eff */
[----:B------:R1:W-:Y:S01]  /*3e0a0*/  @P5 STG.E.U16 [R22.64], R11 ;  /* 0x0000000b16005986 */ /* 0x0003e2000c101504 */
[----:B0-----:R-:W-:-:S04]  /*3e0b0*/  IADD3 R8, R27, 0x123, RZ ;  /* 0x000001231b087810 */ /* 0x001fc80007ffe0ff */
[----:B------:R-:W-:Y:S02]  /*3e0c0*/  ISETP.LT.AND P5, PT, R8, c[0x0][0x17c], !P0 ;  /* 0x00005f0008007a0c */ /* 0x000fe400047a1270 */
[----:B------:R-:W-:Y:S02]  /*3e0d0*/  PRMT R8, R11, 0x7632, R8 ;  /* 0x000076320b087816 */ /* 0x000fe40000000008 */
[----:B-1----:R-:W4:Y:S04]  /*3e0e0*/  LDL.LU R11, [R1+0xfa0] ;  /* 0x000fa000010b7983 */ /* 0x002f280000300800 */
[----:B------:R-:W4:Y:S01]  /*3e0f0*/  LDL.LU R26, [R1+0x224] ;  /* 0x00022400011a7983 */ /* 0x000f220000300800 */
[----:B------:R-:W-:Y:S02]  /*3e100*/  IADD3 R2, R4, c[0x0][0x198], RZ ;  /* 0x0000660004027a10 */ /* 0x000fe40007ffe0ff */
[----:B------:R-:W-:-:S02]  /*3e110*/  IADD3 R12, R27, 0x120, RZ ;  /* 0x000001201b0c7810 */ /* 0x000fc40007ffe0ff */
[-C--:B------:R-:W-:Y:S02]  /*3e120*/  LEA R24, P6, R2, R20.reuse, 0x1 ;  /* 0x0000001402187211 */ /* 0x080fe400078c08ff */
[----:B------:R-:W-:Y:S02]  /*3e130*/  ISETP.LT.AND P3, PT, R12, c[0x0][0x17c], !P0 ;  /* 0x00005f000c007a0c */ /* 0x000fe40004761270 */
[C---:B------:R-:W-:Y:S02]  /*3e140*/  IADD3 R4, R2.reuse, c[0x0][0x198], RZ ;  /* 0x0000660002047a10 */ /* 0x040fe40007ffe0ff */
[----:B------:R-:W-:Y:S02]  /*3e150*/  LEA.HI.X.SX32 R25, R2, R3, 0x1, P6 ;  /* 0x0000000302197211 */ /* 0x000fe400030f0eff */
[C---:B------:R-:W-:Y:S02]  /*3e160*/  LEA R22, P6, R4.reuse, R20, 0x1 ;  /* 0x0000001404167211 */ /* 0x040fe400078c08ff */
[----:B------:R-:W-:-:S02]  /*3e170*/  IADD3 R2, R4, c[0x0][0x198], RZ ;  /* 0x0000660004027a10 */ /* 0x000fc40007ffe0ff */
[C---:B------:R-:W-:Y:S01]  /*3e180*/  IADD3 R12, R27.reuse, 0x122, RZ ;  /* 0x000001221b0c7810 */ /* 0x040fe20007ffe0ff */
[----:B------:R0:W-:Y:S01]  /*3e190*/  @P4 STG.E.U16 [R24.64], R8 ;  /* 0x0000000818004986 */ /* 0x0001e2000c101504 */
[----:B------:R-:W-:Y:S02]  /*3e1a0*/  LEA.HI.X.SX32 R23, R4, R3, 0x1, P6 ;  /* 0x0000000304177211 */ /* 0x000fe400030f0eff */
[----:B------:R-:W-:Y:S02]  /*3e1b0*/  ISETP.LT.AND P1, PT, R12, c[0x0][0x17c], !P0 ;  /* 0x00005f000c007a0c */ /* 0x000fe40004721270 */
[C---:B------:R-:W-:Y:S02]  /*3e1c0*/  IADD3 R4, R2.reuse, c[0x0][0x198], RZ ;  /* 0x0000660002047a10 */ /* 0x040fe40007ffe0ff */
[----:B0-----:R-:W-:Y:S02]  /*3e1d0*/  IADD3 R8, R27, 0x125, RZ ;  /* 0x000001251b087810 */ /* 0x001fe40007ffe0ff */
[----:B------:R-:W-:-:S04]  /*3e1e0*/  LEA R24, P6, R2, R20, 0x1 ;  /* 0x0000001402187211 */ /* 0x000fc800078c08ff */
[----:B------:R-:W-:Y:S02]  /*3e1f0*/  LEA.HI.X.SX32 R25, R2, R3, 0x1, P6 ;  /* 0x0000000302197211 */ /* 0x000fe400030f0eff */
        /* <DEDUP_REMOVED lines=9> */
[----:B------:R-:W-:Y:S02]  /*3e290*/  LEA.HI.X.SX32 R23, R4, R3, 0x1, P6 ;  /* 0x0000000304177211 */ /* 0x000fe400030f0eff */
        /* <DEDUP_REMOVED lines=12> */
[----:B------:R-:W-:Y:S02]  /*3e360*/  ISETP.LT.AND P2, PT, R12, c[0x0][0x17c], !P0 ;  /* 0x00005f000c007a0c */ /* 0x000fe40004741270 */
[C---:B------:R-:W-:Y:S02]  /*3e370*/  IADD3 R4, R2.reuse, c[0x0][0x198], RZ ;  /* 0x0000660002047a10 */ /* 0x040fe40007ffe0ff */
[----:B0-----:R-:W-:Y:S02]  /*3e380*/  IADD3 R8, R27, 0x129, RZ ;  /* 0x000001291b087810 */ /* 0x001fe40007ffe0ff */
[----:B------:R-:W-:-:S04]  /*3e390*/  LEA R24, P6, R2, R20, 0x1 ;  /* 0x0000001402187211 */ /* 0x000fc800078c08ff */
[----:B------:R-:W-:Y:S02]  /*3e3a0*/  LEA.HI.X.SX32 R25, R2, R3, 0x1, P6 ;  /* 0x0000000302197211 */ /* 0x000fe400030f0eff */
[----:B------:R-:W-:Y:S01]  /*3e3b0*/  IADD3 R2, R4, c[0x0][0x198], RZ ;  /* 0x0000660004027a10 */ /* 0x000fe20007ffe0ff */
[----:B----4-:R0:W-:Y:S01]  /*3e3c0*/  @P4 STG.E.U16 [R22.64], R26 ;  /* 0x0000001a16004986 */ /* 0x0101e2000c101504 */
[----:B------:R-:W-:Y:S02]  /*3e3d0*/  ISETP.LT.AND P4, PT, R8, c[0x0][0x17c], !P0 ;  /* 0x00005f0008007a0c */ /* 0x000fe40004781270 */
[----:B------:R-:W-:Y:S02]  /*3e3e0*/  PRMT R8, R26, 0x7632, R8 ;  /* 0x000076321a087816 */ /* 0x000fe40000000008 */
[----:B0-----:R-:W-:-:S03]  /*3e3f0*/  LEA R22, P6, R4, R20, 0x1 ;  /* 0x0000001404167211 */ /* 0x001fc600078c08ff */
[----:B------:R0:W-:Y:S01]  /*3e400*/  @P3 STG.E.U16 [R24.64], R8 ;  /* 0x0000000818003986 */ /* 0x0001e2000c101504 */
[----:B------:R-:W-:-:S03]  /*3e410*/  LEA.HI.X.SX32 R23, R4, R3, 0x1, P6 ;  /* 0x0000000304177211 */ /* 0x000fc600030f0eff */
[----:B------:R-:W3:Y:S04]  /*3e420*/  LDL.LU R26, [R1+0x214] ;  /* 0x00021400011a7983 */ /* 0x000ee80000300800 */
[----:B------:R-:W-:Y:S01]  /*3e430*/  @P2 STG.E.U16 [R22.64], R17 ;  /* 0x0000001116002986 */ /* 0x000fe2000c101504 */
[----:B0-----:R-:W-:Y:S02]  /*3e440*/  IADD3 R8, R27, 0x12b, RZ ;  /* 0x0000012b1b087810 */ /* 0x001fe40007ffe0ff */
[----:B------:R-:W-:Y:S02]  /*3e450*/  LEA R24, P6, R2, R20, 0x1 ;  /* 0x0000001402187211 */ /* 0x000fe400078c08ff */
[----:B------:R-:W-:Y:S02]  /*3e460*/  ISETP.LT.AND P2, PT, R8, c[0x0][0x17c], !P0 ;  /* 0x00005f0008007a0c */ /* 0x000fe40004741270 */
[----:B------:R-:W-:-:S02]  /*3e470*/  LEA.HI.X.SX32 R25, R2, R3, 0x1, P6 ;  /* 0x0000000302197211 */ /* 0x000fc400030f0eff */
[----:B------:R-:W-:-:S05]  /*3e480*/  PRMT R8, R17, 0x7632, R8 ;  /* 0x0000763211087816 */ /* 0x000fca0000000008 */
[----:B------:R0:W-:Y:S04]  /*3e490*/  @P1 STG.E.U16 [R24.64], R8 ;  /* 0x0000000818001986 */ /* 0x0001e8000c101504 */
[----:B0-----:R-:W4:Y:S01]  /*3e4a0*/  LDL.LU R25, [R1+0x294] ;  /* 0x0002940001197983 */ /* 0x001f220000300800 */
[----:B------:R-:W-:Y:S02]  /*3e4b0*/  IADD3 R12, R27, 0x128, RZ ;  /* 0x000001281b0c7810 */ /* 0x000fe40007ffe0ff */
[----:B------:R-:W-:Y:S02]  /*3e4c0*/  IADD3 R4, R2, c[0x0][0x198], RZ ;  /* 0x0000660002047a10 */ /* 0x000fe40007ffe0ff */
[----:B------:R-:W-:Y:S02]  /*3e4d0*/  ISETP.LT.AND P5, PT, R12, c[0x0][0x17c], !P0 ;  /* 0x00005f000c007a0c */ /* 0x000fe400047a1270 */
[----:B------:R-:W-:-:S02]  /*3e4e0*/  LEA R16, P6, R4, R20, 0x1 ;  /* 0x0000001404107211 */ /* 0x000fc400078c08ff */
[C---:B------:R-:W-:Y:S02]  /*3e4f0*/  IADD3 R2, R4.reuse, c[0x0][0x198], RZ ;  /* 0x0000660004027a10 */ /* 0x040fe40007ffe0ff */
[C---:B------:R-:W-:Y:S02]  /*3e500*/  IADD3 R12, R27.reuse, 0x12a, RZ ;  /* 0x0000012a1b0c7810 */ /* 0x040fe40007ffe0ff */
[----:B------:R-:W-:Y:S02]  /*3e510*/  LEA.HI.X.SX32 R17, R4, R3, 0x1, P6 ;  /* 0x0000000304117211 */ /* 0x000fe400030f0eff */
[----:B------:R-:W-:Y:S02]  /*3e520*/  IADD3 R8, R27, 0x12d, RZ ;  /* 0x0000012d1b087810 */ /* 0x000fe40007ffe0ff */
[----:B------:R-:W-:Y:S02]  /*3e530*/  LEA R22, P6, R2, R20, 0x1 ;  /* 0x0000001402167211 */ /* 0x000fe400078c08ff */
[----:B------:R-:W-:-:S02]  /*3e540*/  ISETP.LT.AND P3, PT, R12, c[0x0][0x17c], !P0 ;  /* 0x00005f000c007a0c */ /* 0x000fc40004761270 */
[C---:B------:R-:W-:Y:S02]  /*3e550*/  IADD3 R4, R2.reuse, c[0x0][0x198], RZ ;  /* 0x0000660002047a10 */ /* 0x040fe40007ffe0ff */
[----:B------:R-:W-:Y:S02]  /*3e560*/  LEA.HI.X.SX32 R23, R2, R3, 0x1, P6 ;  /* 0x0000000302177211 */ /* 0x000fe400030f0eff */
[----:B------:R-:W-:Y:S02]  /*3e570*/  IADD3 R2, R4, c[0x0][0x198], RZ ;  /* 0x0000660004027a10 */ /* 0x000fe40007ffe0ff */
[----:B------:R-:W-:-:S04]  /*3e580*/  IADD3 R12, R27, 0x12c, RZ ;  /* 0x0000012c1b0c7810 */ /* 0x000fc80007ffe0ff */
[----:B------:R-:W-:Y:S01]  /*3e590*/  ISETP.LT.AND P1, PT, R12, c[0x0][0x17c], !P0 ;  /* 0x00005f000c007a0c */ /* 0x000fe20004721270 */
[----:B----4-:R0:W-:Y:S01]  /*3e5a0*/  @P5 STG.E.U16 [R16.64], R25 ;  /* 0x0000001910005986 */ /* 0x0101e2000c101504 */
        /* <DEDUP_REMOVED lines=10> */
[-C--:B------:R-:W-:Y:S02]  /*3e650*/  LEA.HI.X.SX32 R23, R2, R3.reuse, 0x1, P6 ;  /* 0x0000000302177211 */ /* 0x080fe400030f0eff */
[----:B------:R-:W-:Y:S02]  /*3e660*/  PRMT R8, R21, 0x7632, R8 ;  /* 0x0000763215087816 */ /* 0x000fe40000000008 */
[C---:B-1----:R-:W-:Y:S01]  /*3e670*/  LEA R16, P6, R4.reuse, R20, 0x1 ;  /* 0x0000001404107211 */ /* 0x042fe200078c08ff */
[----:B------:R-:W2:Y:S03]  /*3e680*/  LDL.LU R21, [R1+0x2a4] ;  /* 0x0002a40001157983 */ /* 0x000ea60000300800 */
[----:B------:R-:W-:Y:S01]  /*3e690*/  LEA.HI.X.SX32 R17, R4, R3, 0x1, P6 ;  /* 0x0000000304117211 */ /* 0x000fe200030f0eff */
[----:B------:R0:W-:Y:S04]  /*3e6a0*/  @P2 STG.E.U16 [R22.64], R8 ;  /* 0x0000000816002986 */ /* 0x0001e8000c101504 */
[----:B---3--:R1:W-:Y:S01]  /*3e6b0*/  @P1 STG.E.U16 [R16.64], R26 ;  /* 0x0000001a10001986 */ /* 0x0083e2000c101504 */
[----:B0-----:R-:W-:-:S04]  /*3e6c0*/  IADD3 R8, R27, 0x131, RZ ;  /* 0x000001311b087810 */ /* 0x001fc80007ffe0ff */
[----:B------:R-:W-:Y:S02]  /*3e6d0*/  ISETP.LT.AND P1, PT, R8, c[0x0][0x17c], !P0 ;  /* 0x00005f0008007a0c */ /* 0x000fe40004721270 */
[----:B------:R-:W-:Y:S02]  /*3e6e0*/  PRMT R8, R26, 0x7632, R8 ;  /* 0x000076321a087816 */ /* 0x000fe40000000008 */
[----:B-1----:R-:W3:Y:S01]  /*3e6f0*/  LDL.LU R26, [R1+0x244] ;  /* 0x00024400011a7983 */ /* 0x002ee20000300800 */
[----:B------:R-:W-:Y:S02]  /*3e700*/  IADD3 R2, R4, c[0x0][0x198], RZ ;  /* 0x0000660004027a10 */ /* 0x000fe40007ffe0ff */
[----:B------:R-:W-:Y:S01]  /*3e710*/  IADD3 R12, R27, 0x12e, RZ ;  /* 0x0000012e1b0c7810 */ /* 0x000fe20007ffe0ff */
[----:B------:R-:W4:Y:S01]  /*3e720*/  LDL.LU R24, [R1+0x284] ;  /* 0x0002840001187983 */ /* 0x000f220000300800 */
[----:B------:R-:W-:Y:S02]  /*3e730*/  LEA R22, P6, R2, R20, 0x1 ;  /* 0x0000001402167211 */ /* 0x000fe400078c08ff */
[----:B------:R-:W-:Y:S01]  /*3e740*/  ISETP.LT.AND P4, PT, R12, c[0x0][0x17c], !P0 ;  /* 0x00005f000c007a0c */ /* 0x000fe20004781270 */
[----:B------:R-:W4:Y:S01]  /*3e750*/  LDL.LU R25, [R1+0x234] ;  /* 0x0002340001197983 */ /* 0x000f220000300800 */
[----:B------:R-:W-:-:S02]  /*3e760*/  IADD3 R4, R2, c[0x0][0x198], RZ ;  /* 0x0000660002047a10 */ /* 0x000fc40007ffe0ff */
[-C--:B------:R-:W-:Y:S02]  /*3e770*/  LEA.HI.X.SX32 R23, R2, R3.reuse, 0x1, P6 ;  /* 0x0000000302177211 */ /* 0x080fe400030f0eff */
[C---:B------:R-:W-:Y:S02]  /*3e780*/  LEA R16, P6, R4.reuse, R20, 0x1 ;  /* 0x0000001404107211 */ /* 0x040fe400078c08ff */
[----:B------:R-:W-:Y:S02]  /*3e790*/  IADD3 R12, R27, 0x130, RZ ;  /* 0x000001301b0c7810 */ /* 0x000fe40007ffe0ff */
[C---:B------:R-:W-:Y:S01]  /*3e7a0*/  IADD3 R2, R4.reuse, c[0x0][0x198], RZ ;  /* 0x0000660004027a10 */ /* 0x040fe20007ffe0ff */
[----:B------:R0:W-:Y:S01]  /*3e7b0*/  @P5 STG.E.U16 [R22.64], R8 ;  /* 0x0000000816005986 */ /* 0x0001e2000c101504 */
[----:B------:R-:W-:Y:S02]  /*3e7c0*/  LEA.HI.X.SX32 R17, R4, R3, 0x1, P6 ;  /* 0x0000000304117211 */ /* 0x000fe400030f0eff */
[----:B------:R-:W-:-:S02]  /*3e7d0*/  ISETP.LT.AND P2, PT, R12, c[0x0][0x17c], !P0 ;  /* 0x00005f000c007a0c */ /* 0x000fc40004741270 */
[C---:B------:R-:W-:Y:S01]  /*3e7e0*/  IADD3 R12, R27.reuse, 0x132, RZ ;  /* 0x000001321b0c7810 */ /* 0x040fe20007ffe0ff */
[----:B------:R1:W-:Y:S01]  /*3e7f0*/  @P4 STG.E.U16 [R16.64], R13 ;  /* 0x0000000d10004986 */ /* 0x0003e2000c101504 */
[C---:B------:R-:W-:Y:S02]  /*3e800*/  IADD3 R4, R2.reuse, c[0x0][0x198], RZ ;  /* 0x0000660002047a10 */ /* 0x040fe40007ffe0ff */
[----:B0-----:R-:W-:Y:S02]  /*3e810*/  IADD3 R8, R27, 0x133, RZ ;  /* 0x000001331b087810 */ /* 0x001fe40007ffe0ff */
[----:B------:R-:W-:Y:S02]  /*3e820*/  LEA R22, P6, R2, R20, 0x1 ;  /* 0x0000001402167211 */ /* 0x000fe400078c08ff */
[----:B------:R-:W-:Y:S02]  /*3e830*/  ISETP.LT.AND P4, PT, R8, c[0x0][0x17c], !P0 ;  /* 0x00005f0008007a0c */ /* 0x000fe40004781270 */
[----:B------:R-:W-:-:S02]  /*3e840*/  ISETP.LT.AND P5, PT, R12, c[0x0][0x17c], !P0 ;  /* 0x00005f000c007a0c */ /* 0x000fc400047a1270 */
[-C--:B------:R-:W-:Y:S02]  /*3e850*/  LEA.HI.X.SX32 R23, R2, R3.reuse, 0x1, P6 ;  /* 0x0000000302177211 */ /* 0x080fe400030f0eff */
[----:B------:R-:W-:Y:S02]  /*3e860*/  PRMT R8, R13, 0x7632, R8 ;  /* 0x000076320d087816 */ /* 0x000fe40000000008 */
[C---:B------:R-:W-:Y:S02]  /*3e870*/  LEA R12, P6, R4.reuse, R20, 0x1 ;  /* 0x00000014040c7211 */ /* 0x040fe400078c08ff */
[----:B-1----:R-:W-:Y:S02]  /*3e880*/  IADD3 R16, R27, 0x134, RZ ;  /* 0x000001341b107810 */ /* 0x002fe40007ffe0ff */
[C---:B------:R-:W-:Y:S01]  /*3e890*/  IADD3 R2, R4.reuse, c[0x0][0x198], RZ ;  /* 0x0000660004027a10 */ /* 0x040fe20007ffe0ff */
[----:B------:R0:W-:Y:S01]  /*3e8a0*/  @P3 STG.E.U16 [R22.64], R8 ;  /* 0x0000000816003986 */ /* 0x0001e2000c101504 */
[----:B------:R-:W-:-:S02]  /*3e8b0*/  LEA.HI.X.SX32 R13, R4, R3, 0x1, P6 ;  /* 0x00000003040d7211 */ /* 0x000fc400030f0eff */
[----:B------:R-:W-:Y:S02]  /*3e8c0*/  ISETP.LT.AND P3, PT, R16, c[0x0][0x17c], !P0 ;  /* 0x00005f0010007a0c */ /* 0x000fe40004761270 */
[C---:B------:R-:W-:Y:S02]  /*3e8d0*/  LEA R16, P6, R2.reuse, R20, 0x1 ;  /* 0x0000001402107211 */ /* 0x040fe400078c08ff */
[C---:B------:R-:W-:Y:S02]  /*3e8e0*/  IADD3 R4, R2.reuse, c[0x0][0x198], RZ ;  /* 0x0000660002047a10 */ /* 0x040fe40007ffe0ff */
[----:B0-----:R-:W-:Y:S02]  /*3e8f0*/  IADD3 R8, R27, 0x135, RZ ;  /* 0x000001351b087810 */ /* 0x001fe40007ffe0ff */
[----:B------:R-:W-:Y:S01]  /*3e900*/  LEA.HI.X.SX32 R17, R2, R3, 0x1, P6 ;  /* 0x0000000302117211 */ /* 0x000fe200030f0eff */
[----:B--2---:R0:W-:Y:S01]  /*3e910*/  @P2 STG.E.U16 [R12.64], R21 ;  /* 0x000000150c002986 */ /* 0x0041e2000c101504 */
[----:B------:R-:W-:-:S02]  /*3e920*/  ISETP.LT.AND P2, PT, R8, c[0x0][0x17c], !P0 ;  /* 0x00005f0008007a0c */ /* 0x000fc40004741270 */
[----:B------:R-:W-:Y:S02]  /*3e930*/  PRMT R8, R21, 0x7632, R8 ;  /* 0x0000763215087816 */ /* 0x000fe40000000008 */
[----:B0-----:R-:W-:-:S03]  /*3e940*/  LEA R12, P6, R4, R20, 0x1 ;  /* 0x00000014040c7211 */ /* 0x001fc600078c08ff */
[----:B------:R0:W-:Y:S01]  /*3e950*/  @P1 STG.E.U16 [R16.64], R8 ;  /* 0x0000000810001986 */ /* 0x0001e2000c101504 */
[----:B------:R-:W-:Y:S02]  /*3e960*/  LEA.HI.X.SX32 R13, R4, R3, 0x1, P6 ;  /* 0x00000003040d7211 */ /* 0x000fe400030f0eff */
[----:B0-----:R-:W-:-:S03]  /*3e970*/  IADD3 R8, R27, 0x137, RZ ;  /* 0x000001371b087810 */ /* 0x001fc60007ffe0ff */
[----:B---3--:R0:W-:Y:S01]  /*3e980*/  @P5 STG.E.U16 [R12.64], R26 ;  /* 0x0000001a0c005986 */ /* 0x0081e2000c101504 */
[----:B------:R-:W-:Y:S02]  /*3e990*/  ISETP.LT.AND P5, PT, R8, c[0x0][0x17c], !P0 ;  /* 0x00005f0008007a0c */ /* 0x000fe400047a1270 */
[----:B------:R-:W-:Y:S02]  /*3e9a0*/  PRMT R8, R26, 0x7632, R8 ;  /* 0x000076321a087816 */ /* 0x000fe40000000008 */
[----:B0-----:R-:W2:Y:S01]  /*3e9b0*/  LDL.LU R26, [R1+0x2b4] ;  /* 0x0002b400011a7983 */ /* 0x001ea20000300800 */
[----:B------:R-:W-:-:S04]  /*3e9c0*/  IADD3 R2, R4, c[0x0][0x198], RZ ;  /* 0x0000660004027a10 */ /* 0x000fc80007ffe0ff */
[CC--:B------:R-:W-:Y:S02]  /*3e9d0*/  LEA R16, P6, R2.reuse, R20.reuse, 0x1 ;  /* 0x0000001402107211 */ /* 0x0c0fe400078c08ff */
[C---:B------:R-:W-:Y:S02]  /*3e9e0*/  IADD3 R4, R2.reuse, c[0x0][0x198], RZ ;  /* 0x0000660002047a10 */ /* 0x040fe40007ffe0ff */
[-C--:B------:R-:W-:Y:S02]  /*3e9f0*/  LEA.HI.X.SX32 R17, R2, R3.reuse, 0x1, P6 ;  /* 0x0000000302117211 */ /* 0x080fe400030f0eff */
[C---:B------:R-:W-:Y:S02]  /*3ea00*/  LEA R12, P6, R4.reuse, R20, 0x1 ;  /* 0x00000014040c7211 */ /* 0x040fe400078c08ff */
[C---:B------:R-:W-:Y:S02]  /*3ea10*/  IADD3 R2, R4.reuse, c[0x0][0x198], RZ ;  /* 0x0000660004027a10 */ /* 0x040fe40007ffe0ff */
[----:B------:R-:W-:Y:S01]  /*3ea20*/  IADD3 R21, R27, 0x136, RZ ;  /* 0x000001361b157810 */ /* 0x000fe20007ffe0ff */
[----:B------:R0:W-:Y:S01]  /*3ea30*/  @P4 STG.E.U16 [R16.64], R8 ;  /* 0x0000000810004986 */ /* 0x0001e2000c101504 */
[----:B------:R-:W-:-:S02]  /*3ea40*/  LEA.HI.X.SX32 R13, R4, R3, 0x1, P6 ;  /* 0x00000003040d7211 */ /* 0x000fc400030f0eff */
[----:B------:R-:W-:Y:S02]  /*3ea50*/  ISETP.LT.AND P1, PT, R21, c[0x0][0x17c], !P0 ;  /* 0x00005f0015007a0c */ /* 0x000fe40004721270 */
[C---:B------:R-:W-:Y:S01]  /*3ea60*/  IADD3 R4, R2.reuse, c[0x0][0x198], RZ ;  /* 0x0000660002047a10 */ /* 0x040fe20007ffe0ff */
[----:B------:R1:W-:Y:S01]  /*3ea70*/  @P3 STG.E.U16 [R12.64], R9 ;  /* 0x000000090c003986 */ /* 0x0003e2000c101504 */
[----:B0-----:R-:W-:Y:S02]  /*3ea80*/  IADD3 R8, R27, 0x139, RZ ;  /* 0x000001391b087810 */ /* 0x001fe40007ffe0ff */
[----:B------:R-:W-:Y:S02]  /*3ea90*/  LEA R16, P6, R2, R20, 0x1 ;  /* 0x0000001402107211 */ /* 0x000fe400078c08ff */
[----:B------:R-:W-:Y:S02]  /*3eaa0*/  ISETP.LT.AND P3, PT, R8, c[0x0][0x17c], !P0 ;  /* 0x00005f0008007a0c */ /* 0x000fe40004761270 */
[----:B------:R-:W-:-:S02]  /*3eab0*/  LEA.HI.X.SX32 R17, R2, R3, 0x1, P6 ;  /* 0x0000000302117211 */ /* 0x000fc400030f0eff */
[C---:B------:R-:W-:Y:S02]  /*3eac0*/  LEA R8, P6, R4.reuse, R20, 0x1 ;  /* 0x0000001404087211 */ /* 0x040fe400078c08ff */
[----:B-1----:R-:W-:Y:S02]  /*3ead0*/  PRMT R12, R9, 0x7632, R12 ;  /* 0x00007632090c7816 */ /* 0x002fe4000000000c */
[C---:B------:R-:W-:Y:S02]  /*3eae0*/  LEA.HI.X.SX32 R9, R4.reuse, R3, 0x1, P6 ;  /* 0x0000000304097211 */ /* 0x040fe400030f0eff */
[----:B------:R-:W-:Y:S02]  /*3eaf0*/  IADD3 R2, R4, c[0x0][0x198], RZ ;  /* 0x0000660004027a10 */ /* 0x000fe40007ffe0ff */
[C---:B------:R-:W-:Y:S01]  /*3eb00*/  IADD3 R21, R27.reuse, 0x138, RZ ;  /* 0x000001381b157810 */ /* 0x040fe20007ffe0ff */
[----:B------:R0:W-:Y:S01]  /*3eb10*/  @P2 STG.E.U16 [R16.64], R12 ;  /* 0x0000000c10002986 */ /* 0x0001e2000c101504 */
[----:B------:R-:W-:-:S02]  /*3eb20*/  IADD3 R13, R27, 0x13a, RZ ;  /* 0x0000013a1b0d7810 */ /* 0x000fc40007ffe0ff */
[----:B------:R-:W-:Y:S01]  /*3eb30*/  IADD3 R4, R27, 0x13b, RZ ;  /* 0x0000013b1b047810 */ /* 0x000fe20007ffe0ff */
[----:B------:R1:W-:Y:S01]  /*3eb40*/  @P1 STG.E.U16 [R8.64], R5 ;  /* 0x0000000508001986 */ /* 0x0003e2000c101504 */
[----:B------:R-:W-:Y:S02]  /*3eb50*/  ISETP.LT.AND P4, PT, R21, c[0x0][0x17c], !P0 ;  /* 0x00005f0015007a0c */ /* 0x000fe40004781270 */
[----:B------:R-:W-:Y:S02]  /*3eb60*/  ISETP.LT.AND P2, PT, R13, c[0x0][0x17c], !P0 ;  /* 0x00005f000d007a0c */ /* 0x000fe40004741270 */
[C---:B0-----:R-:W-:Y:S02]  /*3eb70*/  LEA R12, P6, R2.reuse, R20, 0x1 ;  /* 0x00000014020c7211 */ /* 0x041fe400078c08ff */
[----:B-1----:R-:W-:Y:S02]  /*3eb80*/  IADD3 R8, R2, c[0x0][0x198], RZ ;  /* 0x0000660002087a10 */ /* 0x002fe40007ffe0ff */
[----:B------:R-:W-:-:S02]  /*3eb90*/  ISETP.LT.AND P1, PT, R4, c[0x0][0x17c], !P0 ;  /* 0x00005f0004007a0c */ /* 0x000fc40004721270 */
[-C--:B------:R-:W-:Y:S02]  /*3eba0*/  LEA.HI.X.SX32 R13, R2, R3.reuse, 0x1, P6 ;  /* 0x00000003020d7211 */ /* 0x080fe400030f0eff */
[CC--:B------:R-:W-:Y:S02]  /*3ebb0*/  LEA R4, P6, R8.reuse, R20.reuse, 0x1 ;  /* 0x0000001408047211 */ /* 0x0c0fe400078c08ff */
[----:B------:R-:W-:Y:S02]  /*3ebc0*/  PRMT R9, R5, 0x7632, R9 ;  /* 0x0000763205097816 */ /* 0x000fe40000000009 */
[C---:B------:R-:W-:Y:S02]  /*3ebd0*/  LEA.HI.X.SX32 R5, R8.reuse, R3, 0x1, P6 ;  /* 0x0000000308057211 */ /* 0x040fe400030f0eff */
[----:B------:R-:W-:Y:S01]  /*3ebe0*/  IADD3 R2, R8, c[0x0][0x198], RZ ;  /* 0x0000660008027a10 */ /* 0x000fe20007ffe0ff */
[----:B------:R0:W-:Y:S03]  /*3ebf0*/  @P5 STG.E.U16 [R12.64], R9 ;  /* 0x000000090c005986 */ /* 0x0001e6000c101504 */
[----:B------:R-:W-:Y:S01]  /*3ec00*/  LEA R8, P6, R2, R20, 0x1 ;  /* 0x0000001402087211 */ /* 0x000fe200078c08ff */
[----:B----4-:R1:W-:Y:S01]  /*3ec10*/  @P4 STG.E.U16 [R4.64], R24 ;  /* 0x0000001804004986 */ /* 0x0103e2000c101504 */
[----:B0-----:R-:W-:-:S02]  /*3ec20*/  IADD3 R9, R27, 0x13d, RZ ;  /* 0x0000013d1b097810 */ /* 0x001fc40007ffe0ff */
[C---:B-1----:R-:W-:Y:S02]  /*3ec30*/  IADD3 R5, R2.reuse, c[0x0][0x198], RZ ;  /* 0x0000660002057a10 */ /* 0x042fe40007ffe0ff */
[----:B------:R-:W-:Y:S02]  /*3ec40*/  ISETP.LT.AND P4, PT, R9, c[0x0][0x17c], !P0 ;  /* 0x00005f0009007a0c */ /* 0x000fe40004781270 */
[-C--:B------:R-:W-:Y:S02]  /*3ec50*/  LEA.HI.X.SX32 R9, R2, R3.reuse, 0x1, P6 ;  /* 0x0000000302097211 */ /* 0x080fe400030f0eff */
[C---:B------:R-:W-:Y:S02]  /*3ec60*/  LEA R4, P6, R5.reuse, R20, 0x1 ;  /* 0x0000001405047211 */ /* 0x040fe400078c08ff */
[----:B------:R-:W-:Y:S02]  /*3ec70*/  PRMT R12, R24, 0x7632, R12 ;  /* 0x00007632180c7816 */ /* 0x000fe4000000000c */
[C---:B------:R-:W-:Y:S01]  /*3ec80*/  IADD3 R2, R5.reuse, c[0x0][0x198], RZ ;  /* 0x0000660005027a10 */ /* 0x040fe20007ffe0ff */
[----:B------:R-:W3:Y:S01]  /*3ec90*/  LDL.LU R24, [R1+0x258] ;  /* 0x0002580001187983 */ /* 0x000ee20000300800 */
[----:B------:R-:W-:-:S02]  /*3eca0*/  LEA.HI.X.SX32 R5, R5, R3, 0x1, P6 ;  /* 0x0000000305057211 */ /* 0x000fc400030f0eff */
[C---:B------:R-:W-:Y:S01]  /*3ecb0*/  IADD3 R16, R27.reuse, 0x13c, RZ ;  /* 0x0000013c1b107810 */ /* 0x040fe20007ffe0ff */
[----:B------:R0:W-:Y:S03]  /*3ecc0*/  @P3 STG.E.U16 [R8.64], R12 ;  /* 0x0000000c08003986 */ /* 0x0001e6000c101504 */
[----:B------:R-:W-:Y:S01]  /*3ecd0*/  ISETP.LT.AND P5, PT, R16, c[0x0][0x17c], !P0 ;  /* 0x00005f0010007a0c */ /* 0x000fe200047a1270 */
[----:B------:R1:W-:Y:S01]  /*3ece0*/  @P2 STG.E.U16 [R4.64], R25 ;  /* 0x0000001904002986 */ /* 0x0003e2000c101504 */
[----:B0-----:R-:W-:Y:S02]  /*3ecf0*/  IADD3 R9, R27, 0x13f, RZ ;  /* 0x0000013f1b097810 */ /* 0x001fe40007ffe0ff */
[C---:B------:R-:W-:Y:S02]  /*3ed00*/  LEA R8, P6, R2.reuse, R20, 0x1 ;  /* 0x0000001402087211 */ /* 0x040fe400078c08ff */
[----:B-1----:R-:W-:-:S02]  /*3ed10*/  IADD3 R5, R2, c[0x0][0x198], RZ ;  /* 0x0000660002057a10 */ /* 0x002fc40007ffe0ff */
[----:B------:R-:W-:Y:S02]  /*3ed20*/  ISETP.LT.AND P2, PT, R9, c[0x0][0x17c], !P0 ;  /* 0x00005f0009007a0c */ /* 0x000fe40004741270 */
[-C--:B------:R-:W-:Y:S02]  /*3ed30*/  LEA.HI.X.SX32 R9, R2, R3.reuse, 0x1, P6 ;  /* 0x0000000302097211 */ /* 0x080fe400030f0eff */
[----:B------:R-:W-:Y:S02]  /*3ed40*/  LEA R4, P6, R5, R20, 0x1 ;  /* 0x0000001405047211 */ /* 0x000fe400078c08ff */
[----:B------:R-:W-:Y:S02]  /*3ed50*/  PRMT R12, R25, 0x7632, R12 ;  /* 0x00007632190c7816 */ /* 0x000fe4000000000c */
[C---:B------:R-:W-:Y:S01]  /*3ed60*/  IADD3 R2, R5.reuse, c[0x0][0x198], RZ ;  /* 0x0000660005027a10 */ /* 0x040fe20007ffe0ff */
[----:B------:R-:W4:Y:S01]  /*3ed70*/  LDL.LU R25, [R1+0x268] ;  /* 0x0002680001197983 */ /* 0x000f220000300800 */
[----:B------:R-:W-:-:S02]  /*3ed80*/  LEA.HI.X.SX32 R5, R5, R3, 0x1, P6 ;  /* 0x0000000305057211 */ /* 0x000fc400030f0eff */
[----:B------:R-:W-:Y:S01]  /*3ed90*/  IADD3 R13, R27, 0x13e, RZ ;  /* 0x0000013e1b0d7810 */ /* 0x000fe20007ffe0ff */
[----:B------:R0:W-:Y:S03]  /*3eda0*/  @P1 STG.E.U16 [R8.64], R12 ;  /* 0x0000000c08001986 */ /* 0x0001e6000c101504 */
[----:B------:R-:W-:Y:S02]  /*3edb0*/  ISETP.LT.AND P3, PT, R13, c[0x0][0x17c], !P0 ;  /* 0x00005f000d007a0c */ /* 0x000fe40004761270 */
[----:B0-----:R-:W-:Y:S02]  /*3edc0*/  IADD3 R9, R27, 0x141, RZ ;  /* 0x000001411b097810 */ /* 0x001fe40007ffe0ff */
[----:B------:R-:W-:Y:S01]  /*3edd0*/  LEA R8, P6, R2, R20, 0x1 ;  /* 0x0000001402087211 */ /* 0x000fe200078c08ff */
[----:B--2---:R0:W-:Y:S01]  /*3ede0*/  @P5 STG.E.U16 [R4.64], R26 ;  /* 0x0000001a04005986 */ /* 0x0041e2000c101504 */
[----:B------:R-:W-:-:S02]  /*3edf0*/  ISETP.LT.AND P5, PT, R9, c[0x0][0x17c], !P0 ;  /* 0x00005f0009007a0c */ /* 0x000fc400047a1270 */
[----:B------:R-:W-:Y:S02]  /*3ee00*/  LEA.HI.X.SX32 R9, R2, R3, 0x1, P6 ;  /* 0x0000000302097211 */ /* 0x000fe400030f0eff */
[----:B------:R-:W-:Y:S02]  /*3ee10*/  PRMT R12, R26, 0x7632, R12 ;  /* 0x000076321a0c7816 */ /* 0x000fe4000000000c */
[----:B0-----:R-:W-:-:S04]  /*3ee20*/  IADD3 R5, R2, c[0x0][0x198], RZ ;  /* 0x0000660002057a10 */ /* 0x001fc80007ffe0ff */
[C---:B------:R-:W-:Y:S02]  /*3ee30*/  LEA R4, P6, R5.reuse, R20, 0x1 ;  /* 0x0000001405047211 */ /* 0x040fe400078c08ff */
[C---:B------:R-:W-:Y:S02]  /*3ee40*/  IADD3 R2, R5.reuse, c[0x0][0x198], RZ ;  /* 0x0000660005027a10 */ /* 0x040fe40007ffe0ff */
[----:B------:R-:W-:Y:S01]  /*3ee50*/  LEA.HI.X.SX32 R5, R5, R3, 0x1, P6 ;  /* 0x0000000305057211 */ /* 0x000fe200030f0eff */
[----:B------:R0:W-:Y:S04]  /*3ee60*/  @P4 STG.E.U16 [R8.64], R12 ;  /* 0x0000000c08004986 */ /* 0x0001e8000c101504 */
[----:B------:R1:W-:Y:S01]  /*3ee70*/  @P3 STG.E.U16 [R4.64], R0 ;  /* 0x0000000004003986 */ /* 0x0003e2000c101504 */
[----:B0-----:R-:W-:-:S03]  /*3ee80*/  PRMT R12, R0, 0x7632, R12 ;  /* 0x00007632000c7816 */ /* 0x001fc6000000000c */
[----:B-1----:R-:W2:Y:S04]  /*3ee90*/  LDL.LU R0, [R1+0xf9c] ;  /* 0x000f9c0001007983 */ /* 0x002ea80000300800 */
[----:B------:R-:W2:Y:S01]  /*3eea0*/  LDL.LU R26, [R1+0x228] ;  /* 0x00022800011a7983 */ /* 0x000ea20000300800 */
[C---:B------:R-:W-:Y:S02]  /*3eeb0*/  IADD3 R13, R27.reuse, 0x140, RZ ;  /* 0x000001401b0d7810 */ /* 0x040fe40007ffe0ff */
[----:B------:R-:W-:Y:S02]  /*3eec0*/  IADD3 R9, R27, 0x143, RZ ;  /* 0x000001431b097810 */ /* 0x000fe40007ffe0ff */
[----:B------:R-:W-:Y:S02]  /*3eed0*/  LEA R8, P6, R2, R20, 0x1 ;  /* 0x0000001402087211 */ /* 0x000fe400078c08ff */
[----:B------:R-:W-:-:S02]  /*3eee0*/  ISETP.LT.AND P1, PT, R13, c[0x0][0x17c], !P0 ;  /* 0x00005f000d007a0c */ /* 0x000fc40004721270 */
[C---:B------:R-:W-:Y:S02]  /*3eef0*/  IADD3 R5, R2.reuse, c[0x0][0x198], RZ ;  /* 0x0000660002057a10 */ /* 0x040fe40007ffe0ff */
[----:B------:R-:W-:Y:S02]  /*3ef00*/  ISETP.LT.AND P3, PT, R9, c[0x0][0x17c], !P0 ;  /* 0x00005f0009007a0c */ /* 0x000fe40004761270 */
[-C--:B------:R-:W-:Y:S02]  /*3ef10*/  LEA.HI.X.SX32 R9, R2, R3.reuse, 0x1, P6 ;  /* 0x0000000302097211 */ /* 0x080fe400030f0eff */
[C---:B------:R-:W-:Y:S02]  /*3ef20*/  LEA R4, P6, R5.reuse, R20, 0x1 ;  /* 0x0000001405047211 */ /* 0x040fe400078c08ff */
[C---:B------:R-:W-:Y:S02]  /*3ef30*/  IADD3 R2, R5.reuse, c[0x0][0x198], RZ ;  /* 0x0000660005027a10 */ /* 0x040fe40007ffe0ff */
[----:B------:R-:W-:Y:S01]  /*3ef40*/  LEA.HI.X.SX32 R5, R5, R3, 0x1, P6 ;  /* 0x0000000305057211 */ /* 0x000fe200030f0eff */
[----:B------:R0:W-:Y:S01]  /*3ef50*/  @P2 STG.E.U16 [R8.64], R12 ;  /* 0x0000000c08002986 */ /* 0x0001e2000c101504 */
[----:B------:R-:W-:-:S04]  /*3ef60*/  IADD3 R13, R27, 0x142, RZ ;  /* 0x000001421b0d7810 */ /* 0x000fc80007ffe0ff */
[----:B------:R-:W-:Y:S02]  /*3ef70*/  ISETP.LT.AND P4, PT, R13, c[0x0][0x17c], !P0 ;  /* 0x00005f000d007a0c */ /* 0x000fe40004781270 */
[C---:B0-----:R-:W-:Y:S02]  /*3ef80*/  IADD3 R9, R27.reuse, 0x145, RZ ;  /* 0x000001451b097810 */ /* 0x041fe40007ffe0ff */
[----:B------:R-:W-:Y:S02]  /*3ef90*/  LEA R8, P6, R2, R20, 0x1 ;  /* 0x0000001402087211 */ /* 0x000fe400078c08ff */
[----:B------:R-:W-:-:S04]  /*3efa0*/  IADD3 R13, R27, 0x144, RZ ;  /* 0x000001441b0d7810 */ /* 0x000fc80007ffe0ff */
[----:B------:R-:W-:Y:S01]  /*3efb0*/  ISETP.LT.AND P2, PT, R13, c[0x0][0x17c], !P0 ;  /* 0x00005f000d007a0c */ /* 0x000fe20004741270 */
[----:B---3--:R0:W-:Y:S01]  /*3efc0*/  @P1 STG.E.U16 [R4.64], R24 ;  /* 0x0000001804001986 */ /* 0x0081e2000c101504 */
[----:B------:R-:W-:Y:S02]  /*3efd0*/  PRMT R12, R24, 0x7632, R12 ;  /* 0x00007632180c7816 */ /* 0x000fe4000000000c */
[----:B------:R-:W-:Y:S02]  /*3efe0*/  ISETP.LT.AND P1, PT, R9, c[0x0][0x17c], !P0 ;  /* 0x00005f0009007a0c */ /* 0x000fe40004721270 */
[C---:B------:R-:W-:Y:S02]  /*3eff0*/  LEA.HI.X.SX32 R9, R2.reuse, R3, 0x1, P6 ;  /* 0x0000000302097211 */ /* 0x040fe400030f0eff */
[----:B0-----:R-:W-:Y:S01]  /*3f000*/  IADD3 R5, R2, c[0x0][0x198], RZ ;  /* 0x0000660002057a10 */ /* 0x001fe20007ffe0ff */
[----:B------:R-:W3:Y:S03]  /*3f010*/  LDL.LU R24, [R1+0x298] ;  /* 0x0002980001187983 */ /* 0x000ee60000300800 */
[----:B------:R-:W-:-:S02]  /*3f020*/  LEA R4, P6, R5, R20, 0x1 ;  /* 0x0000001405047211 */ /* 0x000fc400078c08ff */
[C---:B------:R-:W-:Y:S02]  /*3f030*/  IADD3 R2, R5.reuse, c[0x0][0x198], RZ ;  /* 0x0000660005027a10 */ /* 0x040fe40007ffe0ff */
[----:B------:R-:W-:Y:S01]  /*3f040*/  LEA.HI.X.SX32 R5, R5, R3, 0x1, P6 ;  /* 0x0000000305057211 */ /* 0x000fe200030f0eff */
[----:B------:R0:W-:Y:S04]  /*3f050*/  @P5 STG.E.U16 [R8.64], R12 ;  /* 0x0000000c08005986 */ /* 0x0001e8000c101504 */
[----:B----4-:R1:W-:Y:S01]  /*3f060*/  @P4 STG.E.U16 [R4.64], R25 ;  /* 0x0000001904004986 */ /* 0x0103e2000c101504 */
[----:B0-----:R-:W-:Y:S02]  /*3f070*/  IADD3 R9, R27, 0x147, RZ ;  /* 0x000001471b097810 */ /* 0x001fe40007ffe0ff */
[----:B------:R-:W-:-:S02]  /*3f080*/  LEA R8, P6, R2, R20, 0x1 ;  /* 0x0000001402087211 */ /* 0x000fc400078c08ff */
[----:B------:R-:W-:Y:S02]  /*3f090*/  PRMT R12, R25, 0x7632, R12 ;  /* 0x00007632190c7816 */ /* 0x000fe4000000000c */
[----:B------:R-:W-:Y:S02]  /*3f0a0*/  ISETP.LT.AND P4, PT, R9, c[0x0][0x17c], !P0 ;  /* 0x00005f0009007a0c */ /* 0x000fe40004781270 */
[C---:B-1----:R-:W-:Y:S01]  /*3f0b0*/  IADD3 R5, R2.reuse, c[0x0][0x198], RZ ;  /* 0x0000660002057a10 */ /* 0x042fe20007ffe0ff */
[----:B------:R-:W4:Y:S01]  /*3f0c0*/  LDL.LU R25, [R1+0x278] ;  /* 0x0002780001197983 */ /* 0x000f220000300800 */
[----:B------:R-:W-:Y:S02]  /*3f0d0*/  LEA.HI.X.SX32 R9, R2, R3, 0x1, P6 ;  /* 0x0000000302097211 */ /* 0x000fe400030f0eff */
[C---:B------:R-:W-:Y:S02]  /*3f0e0*/  LEA R4, P6, R5.reuse, R20, 0x1 ;  /* 0x0000001405047211 */ /* 0x040fe400078c08ff */
[----:B------:R-:W-:-:S02]  /*3f0f0*/  IADD3 R2, R5, c[0x0][0x198], RZ ;  /* 0x0000660005027a10 */ /* 0x000fc40007ffe0ff */
[----:B------:R-:W-:Y:S01]  /*3f100*/  LEA.HI.X.SX32 R5, R5, R3, 0x1, P6 ;  /* 0x0000000305057211 */ /* 0x000fe200030f0eff */
[----:B------:R0:W-:Y:S04]  /*3f110*/  @P3 STG.E.U16 [R8.64], R12 ;  /* 0x0000000c08003986 */ /* 0x0001e8000c101504 */
[----:B--2---:R1:W-:Y:S01]  /*3f120*/  @P2 STG.E.U16 [R4.64], R26 ;  /* 0x0000001a04002986 */ /* 0x0043e2000c101504 */
[----:B0-----:R-:W-:-:S03]  /*3f130*/  PRMT R12, R26, 0x7632, R12 ;  /* 0x000076321a0c7816 */ /* 0x001fc6000000000c */
[----:B-1----:R-:W2:Y:S01]  /*3f140*/  LDL.LU R26, [R1+0x218] ;  /* 0x00021800011a7983 */ /* 0x002ea20000300800 */
[C---:B------:R-:W-:Y:S02]  /*3f150*/  IADD3 R13, R27.reuse, 0x146, RZ ;  /* 0x000001461b0d7810 */ /* 0x040fe40007ffe0ff */
[----:B------:R-:W-:Y:S02]  /*3f160*/  IADD3 R9, R27, 0x149, RZ ;  /* 0x000001491b097810 */ /* 0x000fe40007ffe0ff */
[C---:B------:R-:W-:Y:S02]  /*3f170*/  LEA R8, P6, R2.reuse, R20, 0x1 ;  /* 0x0000001402087211 */ /* 0x040fe400078c08ff */
[----:B------:R-:W-:Y:S02]  /*3f180*/  ISETP.LT.AND P5, PT, R13, c[0x0][0x17c], !P0 ;  /* 0x00005f000d007a0c */ /* 0x000fe400047a1270 */
[----:B------:R-:W-:Y:S02]  /*3f190*/  IADD3 R5, R2, c[0x0][0x198], RZ ;  /* 0x0000660002057a10 */ /* 0x000fe40007ffe0ff */
[----:B------:R-:W-:-:S02]  /*3f1a0*/  ISETP.LT.AND P2, PT, R9, c[0x0][0x17c], !P0 ;  /* 0x00005f0009007a0c */ /* 0x000fc40004741270 */
[-C--:B------:R-:W-:Y:S02]  /*3f1b0*/  LEA.HI.X.SX32 R9, R2, R3.reuse, 0x1, P6 ;  /* 0x0000000302097211 */ /* 0x080fe400030f0eff */
[C---:B------:R-:W-:Y:S02]  /*3f1c0*/  LEA R4, P6, R5.reuse, R20, 0x1 ;  /* 0x0000001405047211 */ /* 0x040fe400078c08ff */
[C---:B------:R-:W-:Y:S02]  /*3f1d0*/  IADD3 R2, R5.reuse, c[0x0][0x198], RZ ;  /* 0x0000660005027a10 */ /* 0x040fe40007ffe0ff */
[----:B------:R-:W-:Y:S01]  /*3f1e0*/  LEA.HI.X.SX32 R5, R5, R3, 0x1, P6 ;  /* 0x0000000305057211 */ /* 0x000fe200030f0eff */
[----:B------:R0:W-:Y:S01]  /*3f1f0*/  @P1 STG.E.U16 [R8.64], R12 ;  /* 0x0000000c08001986 */ /* 0x0001e2000c101504 */
[----:B------:R-:W-:-:S03]  /*3f200*/  IADD3 R13, R27, 0x148, RZ ;  /* 0x000001481b0d7810 */ /* 0x000fc60007ffe0ff */
[----:B------:R1:W-:Y:S01]  /*3f210*/  @P5 STG.E.U16 [R4.64], R18 ;  /* 0x0000001204005986 */ /* 0x0003e2000c101504 */
[----:B------:R-:W-:Y:S02]  /*3f220*/  ISETP.LT.AND P3, PT, R13, c[0x0][0x17c], !P0 ;  /* 0x00005f000d007a0c */ /* 0x000fe40004761270 */
[----:B0-----:R-:W-:Y:S02]  /*3f230*/  IADD3 R9, R27, 0x14b, RZ ;  /* 0x0000014b1b097810 */ /* 0x001fe40007ffe0ff */
[C---:B------:R-:W-:Y:S02]  /*3f240*/  LEA R8, P6, R2.reuse, R20, 0x1 ;  /* 0x0000001402087211 */ /* 0x040fe400078c08ff */
[C---:B-1----:R-:W-:Y:S02]  /*3f250*/  IADD3 R5, R2.reuse, c[0x0][0x198], RZ ;  /* 0x0000660002057a10 */ /* 0x042fe40007ffe0ff */
[----:B------:R-:W-:Y:S02]  /*3f260*/  ISETP.LT.AND P5, PT, R9, c[0x0][0x17c], !P0 ;  /* 0x00005f0009007a0c */ /* 0x000fe400047a1270 */
[----:B------:R-:W-:-:S02]  /*3f270*/  LEA.HI.X.SX32 R9, R2, R3, 0x1, P6 ;  /* 0x0000000302097211 */ /* 0x000fc400030f0eff */
[C---:B------:R-:W-:Y:S02]  /*3f280*/  LEA R4, P6, R5.reuse, R20, 0x1 ;  /* 0x0000001405047211 */ /* 0x040fe400078c08ff */
[----:B------:R-:W-:Y:S02]  /*3f290*/  PRMT R18, R18, 0x7632, R18 ;  /* 0x0000763212127816 */ /* 0x000fe40000000012 */
[C---:B------:R-:W-:Y:S02]  /*3f2a0*/  IADD3 R2, R5.reuse, c[0x0][0x198], RZ ;  /* 0x0000660005027a10 */ /* 0x040fe40007ffe0ff */
[----:B------:R-:W-:Y:S01]  /*3f2b0*/  LEA.HI.X.SX32 R5, R5, R3, 0x1, P6 ;  /* 0x0000000305057211 */ /* 0x000fe200030f0eff */
[----:B------:R0:W-:Y:S01]  /*3f2c0*/  @P4 STG.E.U16 [R8.64], R18 ;  /* 0x0000001208004986 */ /* 0x0001e2000c101504 */
[C---:B------:R-:W-:Y:S02]  /*3f2d0*/  IADD3 R13, R27.reuse, 0x14a, RZ ;  /* 0x0000014a1b0d7810 */ /* 0x040fe40007ffe0ff */
[----:B------:R-:W-:-:S02]  /*3f2e0*/  IADD3 R12, R27, 0x14c, RZ ;  /* 0x0000014c1b0c7810 */ /* 0x000fc40007ffe0ff */
[----:B------:R-:W-:Y:S02]  /*3f2f0*/  ISETP.LT.AND P1, PT, R13, c[0x0][0x17c], !P0 ;  /* 0x00005f000d007a0c */ /* 0x000fe40004721270 */
[----:B0-----:R-:W-:Y:S01]  /*3f300*/  IADD3 R9, R27, 0x14d, RZ ;  /* 0x0000014d1b097810 */ /* 0x001fe20007ffe0ff */
[----:B---3--:R0:W-:Y:S01]  /*3f310*/  @P3 STG.E.U16 [R4.64], R24 ;  /* 0x0000001804003986 */ /* 0x0081e2000c101504 */
[C---:B------:R-:W-:Y:S02]  /*3f320*/  LEA R8, P6, R2.reuse, R20, 0x1 ;  /* 0x0000001402087211 */ /* 0x040fe400078c08ff */
[----:B------:R-:W-:Y:S02]  /*3f330*/  ISETP.LT.AND P3, PT, R9, c[0x0][0x17c], !P0 ;  /* 0x00005f0009007a0c */ /* 0x000fe40004761270 */
[----:B------:R-:W-:Y:S02]  /*3f340*/  LEA.HI.X.SX32 R9, R2, R3, 0x1, P6 ;  /* 0x0000000302097211 */ /* 0x000fe400030f0eff */
[----:B------:R-:W-:-:S02]  /*3f350*/  ISETP.LT.AND P4, PT, R12, c[0x0][0x17c], !P0 ;  /* 0x00005f000c007a0c */ /* 0x000fc40004781270 */
[----:B0-----:R-:W-:Y:S02]  /*3f360*/  IADD3 R5, R2, c[0x0][0x198], RZ ;  /* 0x0000660002057a10 */ /* 0x001fe40007ffe0ff */
[----:B------:R-:W-:Y:S02]  /*3f370*/  PRMT R12, R24, 0x7632, R12 ;  /* 0x00007632180c7816 */ /* 0x000fe4000000000c */
[C---:B------:R-:W-:Y:S02]  /*3f380*/  LEA R4, P6, R5.reuse, R20, 0x1 ;  /* 0x0000001405047211 */ /* 0x040fe400078c08ff */
[C---:B------:R-:W-:Y:S02]  /*3f390*/  IADD3 R2, R5.reuse, c[0x0][0x198], RZ ;  /* 0x0000660005027a10 */ /* 0x040fe40007ffe0ff */
[----:B------:R-:W-:Y:S01]  /*3f3a0*/  LEA.HI.X.SX32 R5, R5, R3, 0x1, P6 ;  /* 0x0000000305057211 */ /* 0x000fe200030f0eff */
[----:B------:R0:W-:Y:S04]  /*3f3b0*/  @P2 STG.E.U16 [R8.64], R12 ;  /* 0x0000000c08002986 */ /* 0x0001e8000c101504 */
[----:B----4-:R1:W-:Y:S01]  /*3f3c0*/  @P1 STG.E.U16 [R4.64], R25 ;  /* 0x0000001904001986 */ /* 0x0103e2000c101504 */
[----:B0-----:R-:W-:-:S02]  /*3f3d0*/  IADD3 R9, R27, 0x14f, RZ ;  /* 0x0000014f1b097810 */ /* 0x001fc40007ffe0ff */
[CC--:B------:R-:W-:Y:S02]  /*3f3e0*/  LEA R8, P6, R2.reuse, R20.reuse, 0x1 ;  /* 0x0000001402087211 */ /* 0x0c0fe400078c08ff */
[----:B------:R-:W-:Y:S02]  /*3f3f0*/  PRMT R12, R25, 0x7632, R12 ;  /* 0x00007632190c7816 */ /* 0x000fe4000000000c */
[----:B------:R-:W-:Y:S02]  /*3f400*/  ISETP.LT.AND P1, PT, R9, c[0x0][0x17c], !P0 ;  /* 0x00005f0009007a0c */ /* 0x000fe40004721270 */
[C---:B-1----:R-:W-:Y:S01]  /*3f410*/  IADD3 R5, R2.reuse, c[0x0][0x198], RZ ;  /* 0x0000660002057a10 */ /* 0x042fe20007ffe0ff */
[----:B------:R-:W3:Y:S01]  /*3f420*/  LDL.LU R25, [R1+0x2a8] ;  /* 0x0002a80001197983 */ /* 0x000ee20000300800 */
[----:B------:R-:W-:Y:S02]  /*3f430*/  LEA.HI.X.SX32 R9, R2, R3, 0x1, P6 ;  /* 0x0000000302097211 */ /* 0x000fe400030f0eff */
[----:B------:R-:W-:-:S02]  /*3f440*/  LEA R4, P6, R5, R20, 0x1 ;  /* 0x0000001405047211 */ /* 0x000fc400078c08ff */
[C---:B------:R-:W-:Y:S02]  /*3f450*/  IADD3 R2, R5.reuse, c[0x0][0x198], RZ ;  /* 0x0000660005027a10 */ /* 0x040fe40007ffe0ff */
[----:B------:R-:W-:Y:S01]  /*3f460*/  LEA.HI.X.SX32 R5, R5, R3, 0x1, P6 ;  /* 0x0000000305057211 */ /* 0x000fe200030f0eff */
[----:B------:R0:W-:Y:S04]  /*3f470*/  @P5 STG.E.U16 [R8.64], R12 ;  /* 0x0000000c08005986 */ /* 0x0001e8000c101504 */
[----:B--2---:R1:W-:Y:S01]  /*3f480*/  @P4 STG.E.U16 [R4.64], R26 ;  /* 0x0000001a04004986 */ /* 0x0043e2000c101504 */
[----:B0-----:R-:W-:-:S03]  /*3f490*/  PRMT R12, R26, 0x7632, R12 ;  /* 0x000076321a0c7816 */ /* 0x001fc6000000000c */
[----:B-1----:R-:W2:Y:S01]  /*3f4a0*/  LDL.LU R26, [R1+0x248] ;  /* 0x00024800011a7983 */ /* 0x002ea20000300800 */
[C---:B------:R-:W-:Y:S02]  /*3f4b0*/  IADD3 R13, R27.reuse, 0x14e, RZ ;  /* 0x0000014e1b0d7810 */ /* 0x040fe40007ffe0ff */
[----:B------:R-:W-:Y:S01]  /*3f4c0*/  IADD3 R9, R27, 0x151, RZ ;  /* 0x000001511b097810 */ /* 0x000fe20007ffe0ff */
[----:B------:R-:W4:Y:S01]  /*3f4d0*/  LDL.LU R24, [R1+0x288] ;  /* 0x0002880001187983 */ /* 0x000f220000300800 */
        /* <DEDUP_REMOVED lines=10> */
[----:B-----5:R1:W-:Y:S01]  /*3f580*/  @P2 STG.E.U16 [R4.64], R14 ;  /* 0x0000000e04002986 */ /* 0x0203e2000c101504 */
        /* <DEDUP_REMOVED lines=8> */
[----:B------:R-:W-:Y:S02]  /*3f610*/  IADD3 R2, R5, c[0x0][0x198], RZ ;  /* 0x0000660005027a10 */ /* 0x000fe40007ffe0ff */
[----:B------:R-:W-:Y:S02]  /*3f620*/  IADD3 R12, R27, 0x154, RZ ;  /* 0x000001541b0c7810 */ /* 0x000fe40007ffe0ff */
[----:B------:R-:W-:Y:S01]  /*3f630*/  LEA.HI.X.SX32 R5, R5, R3, 0x1, P6 ;  /* 0x0000000305057211 */ /* 0x000fe200030f0eff */
[----:B------:R0:W-:Y:S01]  /*3f640*/  @P1 STG.E.U16 [R8.64], R14 ;  /* 0x0000000e08001986 */ /* 0x0001e2000c101504 */
[----:B------:R-:W-:-:S02]  /*3f650*/  IADD3 R13, R27, 0x152, RZ ;  /* 0x000001521b0d7810 */ /* 0x000fc40007ffe0ff */
[----:B------:R-:W-:Y:S02]  /*3f660*/  ISETP.LT.AND P1, PT, R12, c[0x0][0x17c], !P0 ;  /* 0x00005f000c007a0c */ /* 0x000fe40004721270 */
[----:B------:R-:W-:Y:S02]  /*3f670*/  ISETP.LT.AND P3, PT, R13, c[0x0][0x17c], !P0 ;  /* 0x00005f000d007a0c */ /* 0x000fe40004761270 */
[----:B0-----:R-:W-:Y:S02]  /*3f680*/  IADD3 R9, R27, 0x155, RZ ;  /* 0x000001551b097810 */ /* 0x001fe40007ffe0ff */
[----:B------:R-:W-:Y:S01]  /*3f690*/  LEA R8, P6, R2, R20, 0x1 ;  /* 0x0000001402087211 */ /* 0x000fe200078c08ff */
[----:B---3--:R0:W-:Y:S01]  /*3f6a0*/  @P5 STG.E.U16 [R4.64], R25 ;  /* 0x0000001904005986 */ /* 0x0081e2000c101504 */
[----:B------:R-:W-:Y:S02]  /*3f6b0*/  PRMT R12, R25, 0x7632, R12 ;  /* 0x00007632190c7816 */ /* 0x000fe4000000000c */
[----:B------:R-:W-:-:S02]  /*3f6c0*/  ISETP.LT.AND P5, PT, R9, c[0x0][0x17c], !P0 ;  /* 0x00005f0009007a0c */ /* 0x000fc400047a1270 */
[CC--:B------:R-:W-:Y:S02]  /*3f6d0*/  LEA.HI.X.SX32 R9, R2.reuse, R3.reuse, 0x1, P6 ;  /* 0x0000000302097211 */ /* 0x0c0fe400030f0eff */
[----:B0-----:R-:W-:Y:S01]  /*3f6e0*/  IADD3 R5, R2, c[0x0][0x198], RZ ;  /* 0x0000660002057a10 */ /* 0x001fe20007ffe0ff */
[----:B------:R-:W3:Y:S03]  /*3f6f0*/  LDL.LU R25, [R1+0x238] ;  /* 0x0002380001197983 */ /* 0x000ee60000300800 */
[C---:B------:R-:W-:Y:S02]  /*3f700*/  LEA R4, P6, R5.reuse, R20, 0x1 ;  /* 0x0000001405047211 */ /* 0x040fe400078c08ff */
[C---:B------:R-:W-:Y:S02]  /*3f710*/  IADD3 R2, R5.reuse, c[0x0][0x198], RZ ;  /* 0x0000660005027a10 */ /* 0x040fe40007ffe0ff */
[----:B------:R-:W-:Y:S01]  /*3f720*/  LEA.HI.X.SX32 R5, R5, R3, 0x1, P6 ;  /* 0x0000000305057211 */ /* 0x000fe200030f0eff */
[----:B------:R0:W-:Y:S04]  /*3f730*/  @P4 STG.E.U16 [R8.64], R12 ;  /* 0x0000000c08004986 */ /* 0x0001e8000c101504 */
[----:B--2---:R1:W-:Y:S01]  /*3f740*/  @P3 STG.E.U16 [R4.64], R26 ;  /* 0x0000001a04003986 */ /* 0x0043e2000c101504 */
[----:B0-----:R-:W-:-:S03]  /*3f750*/  PRMT R12, R26, 0x7632, R12 ;  /* 0x000076321a0c7816 */ /* 0x001fc6000000000c */
[----:B-1----:R-:W2:Y:S01]  /*3f760*/  LDL.LU R26, [R1+0x2b8] ;  /* 0x0002b800011a7983 */ /* 0x002ea20000300800 */
[----:B------:R-:W-:Y:S02]  /*3f770*/  IADD3 R9, R27, 0x157, RZ ;  /* 0x000001571b097810 */ /* 0x000fe40007ffe0ff */
[CC--:B------:R-:W-:Y:S02]  /*3f780*/  LEA R8, P6, R2.reuse, R20.reuse, 0x1 ;  /* 0x0000001402087211 */ /* 0x0c0fe400078c08ff */
[C---:B------:R-:W-:Y:S02]  /*3f790*/  IADD3 R5, R2.reuse, c[0x0][0x198], RZ ;  /* 0x0000660002057a10 */ /* 0x040fe40007ffe0ff */
[----:B------:R-:W-:Y:S02]  /*3f7a0*/  ISETP.LT.AND P3, PT, R9, c[0x0][0x17c], !P0 ;  /* 0x00005f0009007a0c */ /* 0x000fe40004761270 */
[----:B------:R-:W-:Y:S02]  /*3f7b0*/  LEA.HI.X.SX32 R9, R2, R3, 0x1, P6 ;  /* 0x0000000302097211 */ /* 0x000fe400030f0eff */
[----:B------:R-:W-:-:S02]  /*3f7c0*/  LEA R4, P6, R5, R20, 0x1 ;  /* 0x0000001405047211 */ /* 0x000fc400078c08ff */
        /* <DEDUP_REMOVED lines=24> */
[CC--:B------:R-:W-:Y:S02]  /*3f950*/  LEA R4, P6, R5.reuse, R20.reuse, 0x1 ;  /* 0x0000001405047211 */ /* 0x0c0fe400078c08ff */
[----:B------:R-:W-:Y:S02]  /*3f960*/  PRMT R6, R6, 0x7632, R6 ;  /* 0x0000763206067816 */ /* 0x000fe40000000006 */
[C---:B------:R-:W-:Y:S02]  /*3f970*/  IADD3 R2, R5.reuse, c[0x0][0x198], RZ ;  /* 0x0000660005027a10 */ /* 0x040fe40007ffe0ff */
[----:B------:R-:W-:Y:S02]  /*3f980*/  LEA.HI.X.SX32 R5, R5, R3, 0x1, P6 ;  /* 0x0000000305057211 */ /* 0x000fe400030f0eff */
[----:B------:R-:W-:Y:S01]  /*3f990*/  IADD3 R12, R27, 0x15a, RZ ;  /* 0x0000015a1b0c7810 */ /* 0x000fe20007ffe0ff */
[----:B------:R0:W-:Y:S03]  /*3f9a0*/  @P3 STG.E.U16 [R8.64], R6 ;  /* 0x0000000608003986 */ /* 0x0001e6000c101504 */
[----:B------:R-:W-:Y:S01]  /*3f9b0*/  ISETP.LT.AND P5, PT, R12, c[0x0][0x17c], !P0 ;  /* 0x00005f000c007a0c */ /* 0x000fe200047a1270 */
[----:B----4-:R1:W-:Y:S01]  /*3f9c0*/  @P2 STG.E.U16 [R4.64], R24 ;  /* 0x0000001804002986 */ /* 0x0103e2000c101504 */
[----:B0-----:R-:W-:-:S02]  /*3f9d0*/  LEA R8, P6, R2, R20, 0x1 ;  /* 0x0000001402087211 */ /* 0x001fc400078c08ff */
[----:B------:R-:W-:Y:S02]  /*3f9e0*/  IADD3 R6, R27, 0x15d, RZ ;  /* 0x0000015d1b067810 */ /* 0x000fe40007ffe0ff */
[C---:B-1----:R-:W-:Y:S02]  /*3f9f0*/  IADD3 R5, R2.reuse, c[0x0][0x198], RZ ;  /* 0x0000660002057a10 */ /* 0x042fe40007ffe0ff */
[----:B------:R-:W-:Y:S02]  /*3fa00*/  LEA.HI.X.SX32 R9, R2, R3, 0x1, P6 ;  /* 0x0000000302097211 */ /* 0x000fe400030f0eff */
[----:B------:R-:W-:Y:S02]  /*3fa10*/  LEA R4, P6, R5, R20, 0x1 ;  /* 0x0000001405047211 */ /* 0x000fe400078c08ff */
[----:B------:R-:W-:Y:S02]  /*3fa20*/  ISETP.LT.AND P2, PT, R6, c[0x0][0x17c], !P0 ;  /* 0x00005f0006007a0c */ /* 0x000fe40004741270 */
[----:B------:R-:W-:-:S02]  /*3fa30*/  PRMT R6, R24, 0x7632, R6 ;  /* 0x0000763218067816 */ /* 0x000fc40000000006 */
[C---:B------:R-:W-:Y:S01]  /*3fa40*/  IADD3 R2, R5.reuse, c[0x0][0x198], RZ ;  /* 0x0000660005027a10 */ /* 0x040fe20007ffe0ff */
[----:B------:R-:W4:Y:S01]  /*3fa50*/  LDL.LU R24, [R1+0x25c] ;  /* 0x00025c0001187983 */ /* 0x000f220000300800 */
[----:B------:R-:W-:Y:S02]  /*3fa60*/  LEA.HI.X.SX32 R5, R5, R3, 0x1, P6 ;  /* 0x0000000305057211 */ /* 0x000fe400030f0eff */
[----:B------:R-:W-:Y:S01]  /*3fa70*/  IADD3 R10, R27, 0x15c, RZ ;  /* 0x0000015c1b0a7810 */ /* 0x000fe20007ffe0ff */
[----:B------:R0:W-:Y:S03]  /*3fa80*/  @P1 STG.E.U16 [R8.64], R6 ;  /* 0x0000000608001986 */ /* 0x0001e6000c101504 */
[----:B------:R-:W-:Y:S01]  /*3fa90*/  ISETP.LT.AND P3, PT, R10, c[0x0][0x17c], !P0 ;  /* 0x00005f000a007a0c */ /* 0x000fe20004761270 */
[----:B---3--:R1:W-:Y:S01]  /*3faa0*/  @P5 STG.E.U16 [R4.64], R25 ;  /* 0x0000001904005986 */ /* 0x0083e2000c101504 */
        /* <DEDUP_REMOVED lines=8> */
[----:B------:R-:W3:Y:S01]  /*3fb30*/  LDL.LU R25, [R1+0x26c] ;  /* 0x00026c0001197983 */ /* 0x000ee20000300800 */
[----:B------:R-:W-:Y:S02]  /*3fb40*/  LEA.HI.X.SX32 R5, R5, R3, 0x1, P6 ;  /* 0x0000000305057211 */ /* 0x000fe400030f0eff */
[C---:B------:R-:W-:Y:S01]  /*3fb50*/  IADD3 R10, R27.reuse, 0x15e, RZ ;  /* 0x0000015e1b0a7810 */ /* 0x040fe20007ffe0ff */
[----:B------:R0:W-:Y:S03]  /*3fb60*/  @P4 STG.E.U16 [R8.64], R6 ;  /* 0x0000000608004986 */ /* 0x0001e6000c101504 */
[----:B------:R-:W-:Y:S02]  /*3fb70*/  ISETP.LT.AND P1, PT, R10, c[0x0][0x17c], !P0 ;  /* 0x00005f000a007a0c */ /* 0x000fe40004721270 */
[----:B0-----:R-:W-:-:S02]  /*3fb80*/  IADD3 R6, R27, 0x161, RZ ;  /* 0x000001611b067810 */ /* 0x001fc40007ffe0ff */
[----:B------:R-:W-:-:S04]  /*3fb90*/  LEA R8, P6, R2, R20, 0x1 ;  /* 0x0000001402087211 */ /* 0x000fc800078c08ff */
[----:B------:R-:W-:Y:S01]  /*3fba0*/  LEA.HI.X.SX32 R9, R2, R3, 0x1, P6 ;  /* 0x0000000302097211 */ /* 0x000fe200030f0eff */
[----:B--2---:R0:W-:Y:S01]  /*3fbb0*/  @P3 STG.E.U16 [R4.64], R26 ;  /* 0x0000001a04003986 */ /* 0x0041e2000c101504 */
[----:B------:R-:W-:Y:S02]  /*3fbc0*/  ISETP.LT.AND P3, PT, R6, c[0x0][0x17c], !P0 ;  /* 0x00005f0006007a0c */ /* 0x000fe40004761270 */
[----:B------:R-:W-:Y:S02]  /*3fbd0*/  PRMT R6, R26, 0x7632, R6 ;  /* 0x000076321a067816 */ /* 0x000fe40000000006 */
[----:B0-----:R-:W-:-:S04]  /*3fbe0*/  IADD3 R5, R2, c[0x0][0x198], RZ ;  /* 0x0000660002057a10 */ /* 0x001fc80007ffe0ff */
[C---:B------:R-:W-:Y:S02]  /*3fbf0*/  LEA R4, P6, R5.reuse, R20, 0x1 ;  /* 0x0000001405047211 */ /* 0x040fe400078c08ff */
[C---:B------:R-:W-:Y:S01]  /*3fc00*/  IADD3 R2, R5.reuse, c[0x0][0x198], RZ ;  /* 0x0000660005027a10 */ /* 0x040fe20007ffe0ff */
[----:B------:R0:W-:Y:S01]  /*3fc10*/  @P2 STG.E.U16 [R8.64], R6 ;  /* 0x0000000608002986 */ /* 0x0001e2000c101504 */
[----:B------:R-:W-:-:S05]  /*3fc20*/  LEA.HI.X.SX32 R5, R5, R3, 0x1, P6 ;  /* 0x0000000305057211 */ /* 0x000fca00030f0eff */
[----:B------:R1:W-:Y:S01]  /*3fc30*/  @P1 STG.E.U16 [R4.64], R28 ;  /* 0x0000001c04001986 */ /* 0x0003e2000c101504 */
[----:B0-----:R-:W-:-:S04]  /*3fc40*/  IADD3 R6, R27, 0x163, RZ ;  /* 0x000001631b067810 */ /* 0x001fc80007ffe0ff */
[----:B------:R-:W-:Y:S02]  /*3fc50*/  ISETP.LT.AND P1, PT, R6, c[0x0][0x17c], !P0 ;  /* 0x00005f0006007a0c */ /* 0x000fe40004721270 */
[----:B------:R-:W-:Y:S02]  /*3fc60*/  PRMT R6, R28, 0x7632, R6 ;  /* 0x000076321c067816 */ /* 0x000fe40000000006 */
[----:B-1----:R-:W2:Y:S04]  /*3fc70*/  LDL.LU R28, [R1+0xf98] ;  /* 0x000f9800011c7983 */ /* 0x002ea80000300800 */
[----:B------:R-:W5:Y:S01]  /*3fc80*/  LDL.LU R26, [R1+0x22c] ;  /* 0x00022c00011a7983 */ /* 0x000f620000300800 */
[----:B------:R-:W-:Y:S02]  /*3fc90*/  IADD3 R10, R27, 0x160, RZ ;  /* 0x000001601b0a7810 */ /* 0x000fe40007ffe0ff */
[----:B------:R-:W-:-:S02]  /*3fca0*/  LEA R8, P6, R2, R20, 0x1 ;  /* 0x0000001402087211 */ /* 0x000fc400078c08ff */
[----:B------:R-:W-:Y:S02]  /*3fcb0*/  ISETP.LT.AND P4, PT, R10, c[0x0][0x17c], !P0 ;  /* 0x00005f000a007a0c */ /* 0x000fe40004781270 */
[C---:B------:R-:W-:Y:S02]  /*3fcc0*/  IADD3 R5, R2.reuse, c[0x0][0x198], RZ ;  /* 0x0000660002057a10 */ /* 0x040fe40007ffe0ff */
[-C--:B------:R-:W-:Y:S02]  /*3fcd0*/  LEA.HI.X.SX32 R9, R2, R3.reuse, 0x1, P6 ;  /* 0x0000000302097211 */ /* 0x080fe400030f0eff */
[C---:B------:R-:W-:Y:S02]  /*3fce0*/  LEA R4, P6, R5.reuse, R20, 0x1 ;  /* 0x0000001405047211 */ /* 0x040fe400078c08ff */
[C---:B------:R-:W-:Y:S02]  /*3fcf0*/  IADD3 R2, R5.reuse, c[0x0][0x198], RZ ;  /* 0x0000660005027a10 */ /* 0x040fe40007ffe0ff */
[----:B------:R-:W-:-:S02]  /*3fd00*/  LEA.HI.X.SX32 R5, R5, R3, 0x1, P6 ;  /* 0x0000000305057211 */ /* 0x000fc400030f0eff */
[C---:B------:R-:W-:Y:S01]  /*3fd10*/  IADD3 R10, R27.reuse, 0x162, RZ ;  /* 0x000001621b0a7810 */ /* 0x040fe20007ffe0ff */
[----:B------:R0:W-:Y:S03]  /*3fd20*/  @P5 STG.E.U16 [R8.64], R6 ;  /* 0x0000000608005986 */ /* 0x0001e6000c101504 */
[----:B------:R-:W-:Y:S02]  /*3fd30*/  ISETP.LT.AND P2, PT, R10, c[0x0][0x17c], !P0 ;  /* 0x00005f000a007a0c */ /* 0x000fe40004741270 */
[C---:B------:R-:W-:Y:S02]  /*3fd40*/  IADD3 R10, R27.reuse, 0x164, RZ ;  /* 0x000001641b0a7810 */ /* 0x040fe40007ffe0ff */
[----:B0-----:R-:W-:Y:S02]  /*3fd50*/  IADD3 R6, R27, 0x165, RZ ;  /* 0x000001651b067810 */ /* 0x001fe40007ffe0ff */
[----:B------:R-:W-:-:S02]  /*3fd60*/  LEA R8, P6, R2, R20, 0x1 ;  /* 0x0000001402087211 */ /* 0x000fc400078c08ff */
[----:B------:R-:W-:Y:S02]  /*3fd70*/  ISETP.LT.AND P5, PT, R10, c[0x0][0x17c], !P0 ;  /* 0x00005f000a007a0c */ /* 0x000fe400047a1270 */
[----:B------:R-:W-:Y:S02]  /*3fd80*/  LEA.HI.X.SX32 R9, R2, R3, 0x1, P6 ;  /* 0x0000000302097211 */ /* 0x000fe400030f0eff */
[C---:B------:R-:W-:Y:S02]  /*3fd90*/  IADD3 R10, R27.reuse, 0x166, RZ ;  /* 0x000001661b0a7810 */ /* 0x040fe40007ffe0ff */
[----:B------:R-:W-:Y:S01]  /*3fda0*/  IADD3 R12, R27, 0x167, RZ ;  /* 0x000001671b0c7810 */ /* 0x000fe20007ffe0ff */
[----:B----4-:R0:W-:Y:S01]  /*3fdb0*/  @P4 STG.E.U16 [R4.64], R24 ;  /* 0x0000001804004986 */ /* 0x0101e2000c101504 */
[----:B------:R-:W-:Y:S02]  /*3fdc0*/  ISETP.LT.AND P4, PT, R6, c[0x0][0x17c], !P0 ;  /* 0x00005f0006007a0c */ /* 0x000fe40004781270 */
[----:B------:R-:W-:-:S02]  /*3fdd0*/  PRMT R6, R24, 0x7632, R6 ;  /* 0x0000763218067816 */ /* 0x000fc40000000006 */
[----:B0-----:R-:W-:-:S04]  /*3fde0*/  IADD3 R5, R2, c[0x0][0x198], RZ ;  /* 0x0000660002057a10 */ /* 0x001fc80007ffe0ff */
[CC--:B------:R-:W-:Y:S02]  /*3fdf0*/  LEA R4, P6, R5.reuse, R20.reuse, 0x1 ;  /* 0x0000001405047211 */ /* 0x0c0fe400078c08ff */
[C---:B------:R-:W-:Y:S01]  /*3fe00*/  IADD3 R2, R5.reuse, c[0x0][0x198], RZ ;  /* 0x0000660005027a10 */ /* 0x040fe20007ffe0ff */
[----:B------:R0:W-:Y:S01]  /*3fe10*/  @P3 STG.E.U16 [R8.64], R6 ;  /* 0x0000000608003986 */ /* 0x0001e2000c101504 */
[----:B------:R-:W-:Y:S02]  /*3fe20*/  LEA.HI.X.SX32 R5, R5, R3, 0x1, P6 ;  /* 0x0000000305057211 */ /* 0x000fe400030f0eff */
[----:B------:R-:W-:Y:S02]  /*3fe30*/  ISETP.LT.AND P3, PT, R10, c[0x0][0x17c], !P0 ;  /* 0x00005f000a007a0c */ /* 0x000fe40004761270 */
[C---:B------:R-:W-:Y:S02]  /*3fe40*/  IADD3 R10, R2.reuse, c[0x0][0x198], RZ ;  /* 0x00006600020a7a10 */ /* 0x040fe40007ffe0ff */
[----:B0-----:R-:W-:Y:S01]  /*3fe50*/  LEA R8, P6, R2, R20, 0x1 ;  /* 0x0000001402087211 */ /* 0x001fe200078c08ff */
[----:B---3--:R0:W-:Y:S01]  /*3fe60*/  @P2 STG.E.U16 [R4.64], R25 ;  /* 0x0000001904002986 */ /* 0x0081e2000c101504 */
[----:B------:R-:W-:-:S02]  /*3fe70*/  PRMT R13, R25, 0x7632, R13 ;  /* 0x00007632190d7816 */ /* 0x000fc4000000000d */
[----:B------:R-:W-:Y:S02]  /*3fe80*/  LEA.HI.X.SX32 R9, R2, R3, 0x1, P6 ;  /* 0x0000000302097211 */ /* 0x000fe400030f0eff */
[----:B------:R-:W-:Y:S02]  /*3fe90*/  ISETP.LT.AND P2, PT, R12, c[0x0][0x17c], !P0 ;  /* 0x00005f000c007a0c */ /* 0x000fe40004741270 */
[----:B------:R-:W-:Y:S01]  /*3fea0*/  IADD3 R12, R27, 0x168, RZ ;  /* 0x000001681b0c7810 */ /* 0x000fe20007ffe0ff */
[----:B0-----:R-:W3:Y:S01]  /*3feb0*/  LDL.LU R25, [R1+0x29c] ;  /* 0x00029c0001197983 */ /* 0x001ee20000300800 */
[----:B------:R-:W-:-:S04]  /*3fec0*/  LEA R4, P6, R10, R20, 0x1 ;  /* 0x000000140a047211 */ /* 0x000fc800078c08ff */
[----:B------:R-:W-:Y:S01]  /*3fed0*/  LEA.HI.X.SX32 R5, R10, R3, 0x1, P6 ;  /* 0x000000030a057211 */ /* 0x000fe200030f0eff */
[----:B------:R-:W-:Y:S01]  /*3fee0*/  @P1 STG.E.U16 [R8.64], R13 ;  /* 0x0000000d08001986 */ /* 0x000fe2000c101504 */
[----:B------:R-:W-:-:S03]  /*3fef0*/  ISETP.LT.AND P1, PT, R12, c[0x0][0x17c], !P0 ;  /* 0x00005f000c007a0c */ /* 0x000fc60004721270 */
[----:B-----5:R0:W-:Y:S01]  /*3ff00*/  @P5 STG.E.U16 [R4.64], R26 ;  /* 0x0000001a04005986 */ /* 0x0201e2000c101504 */
[----:B------:R-:W-:-:S03]  /*3ff10*/  PRMT R12, R26, 0x7632, R12 ;  /* 0x000076321a0c7816 */ /* 0x000fc6000000000c */
[----:B0-----:R-:W4:Y:S01]  /*3ff20*/  LDL.LU R26, [R1+0x27c] ;  /* 0x00027c00011a7983 */ /* 0x001f220000300800 */
[----:B------:R-:W-:Y:S02]  /*3ff30*/  IADD3 R2, R10, c[0x0][0x198], RZ ;  /* 0x000066000a027a10 */ /* 0x000fe40007ffe0ff */
[----:B------:R-:W-:Y:S02]  /*3ff40*/  IADD3 R10, R27, 0x169, RZ ;  /* 0x000001691b0a7810 */ /* 0x000fe40007ffe0ff */
[C---:B------:R-:W-:Y:S02]  /*3ff50*/  LEA R8, P6, R2.reuse, R20, 0x1 ;  /* 0x0000001402087211 */ /* 0x040fe400078c08ff */
[C---:B------:R-:W-:Y:S02]  /*3ff60*/  IADD3 R6, R2.reuse, c[0x0][0x198], RZ ;  /* 0x0000660002067a10 */ /* 0x040fe40007ffe0ff */
[----:B------:R-:W-:Y:S02]  /*3ff70*/  LEA.HI.X.SX32 R9, R2, R3, 0x1, P6 ;  /* 0x0000000302097211 */ /* 0x000fe400030f0eff */
[----:B------:R-:W-:-:S02]  /*3ff80*/  ISETP.LT.AND P5, PT, R10, c[0x0][0x17c], !P0 ;  /* 0x00005f000a007a0c */ /* 0x000fc400047a1270 */
[C---:B------:R-:W-:Y:S02]  /*3ff90*/  LEA R4, P6, R6.reuse, R20, 0x1 ;  /* 0x0000001406047211 */ /* 0x040fe400078c08ff */
[C---:B------:R-:W-:Y:S02]  /*3ffa0*/  IADD3 R10, R27.reuse, 0x16a, RZ ;  /* 0x0000016a1b0a7810 */ /* 0x040fe40007ffe0ff */
[C---:B------:R-:W-:Y:S01]  /*3ffb0*/  IADD3 R2, R6.reuse, c[0x0][0x198], RZ ;  /* 0x0000660006027a10 */ /* 0x040fe20007ffe0ff */
[----:B------:R0:W-:Y:S01]  /*3ffc0*/  @P4 STG.E.U16 [R8.64], R12 ;  /* 0x0000000c08004986 */ /* 0x0001e2000c101504 */
[----:B------:R-:W-:Y:S02]  /*3ffd0*/  LEA.HI.X.SX32 R5, R6, R3, 0x1, P6 ;  /* 0x0000000306057211 */ /* 0x000fe400030f0eff */
[----:B------:R-:W-:Y:S02]  /*3ffe0*/  ISETP.LT.AND P4, PT, R10, c[0x0][0x17c], !P0 ;  /* 0x00005f000a007a0c */ /* 0x000fe40004781270 */
[----:B------:R-:W-:-:S02]  /*3fff0*/  IADD3 R10, R27, 0x16b, RZ ;  /* 0x0000016b1b0a7810 */ /* 0x000fc40007ffe0ff */
[C---:B------:R-:W-:Y:S01]  /*40000*/  IADD3 R6, R2.reuse, c[0x0][0x198], RZ ;  /* 0x0000660002067a10 */ /* 0x040fe20007ffe0ff */
[----:B------:R1:W-:Y:S01]  /*40010*/  @P3 STG.E.U16 [R4.64], R19 ;  /* 0x0000001304003986 */ /* 0x0003e2000c101504 */
[CC--:B0-----:R-:W-:Y:S02]  /*40020*/  LEA R8, P6, R2.reuse, R20.reuse, 0x1 ;  /* 0x0000001402087211 */ /* 0x0c1fe400078c08ff */
[----:B------:R-:W-:Y:S02]  /*40030*/  PRMT R13, R19, 0x7632, R13 ;  /* 0x00007632130d7816 */ /* 0x000fe4000000000d */
[----:B------:R-:W-:Y:S02]  /*40040*/  LEA.HI.X.SX32 R9, R2, R3, 0x1, P6 ;  /* 0x0000000302097211 */ /* 0x000fe400030f0eff */
[----:B------:R-:W-:Y:S02]  /*40050*/  ISETP.LT.AND P3, PT, R10, c[0x0][0x17c], !P0 ;  /* 0x00005f000a007a0c */ /* 0x000fe40004761270 */
[----:B-1----:R-:W-:-:S02]  /*40060*/  LEA R4, P6, R6, R20, 0x1 ;  /* 0x0000001406047211 */ /* 0x002fc400078c08ff */
[----:B------:R-:W-:Y:S02]  /*40070*/  IADD3 R10, R27, 0x16c, RZ ;  /* 0x0000016c1b0a7810 */ /* 0x000fe40007ffe0ff */
[C---:B------:R-:W-:Y:S01]  /*40080*/  IADD3 R2, R6.reuse, c[0x0][0x198], RZ ;  /* 0x0000660006027a10 */ /* 0x040fe20007ffe0ff */
[----:B------:R0:W-:Y:S01]  /*40090*/  @P2 STG.E.U16 [R8.64], R13 ;  /* 0x0000000d08002986 */ /* 0x0001e2000c101504 */
[----:B------:R-:W-:Y:S02]  /*400a0*/  LEA.HI.X.SX32 R5, R6, R3, 0x1, P6 ;  /* 0x0000000306057211 */ /* 0x000fe400030f0eff */
[----:B------:R-:W-:Y:S02]  /*400b0*/  ISETP.LT.AND P2, PT, R10, c[0x0][0x17c], !P0 ;  /* 0x00005f000a007a0c */ /* 0x000fe40004741270 */
[C---:B------:R-:W-:Y:S02]  /*400c0*/  IADD3 R10, R2.reuse, c[0x0][0x198], RZ ;  /* 0x00006600020a7a10 */ /* 0x040fe40007ffe0ff */
[----:B0-----:R-:W-:-:S04]  /*400d0*/  LEA R8, P6, R2, R20, 0x1 ;  /* 0x0000001402087211 */ /* 0x001fc800078c08ff */
[----:B------:R-:W-:Y:S02]  /*400e0*/  LEA.HI.X.SX32 R9, R2, R3, 0x1, P6 ;  /* 0x0000000302097211 */ /* 0x000fe400030f0eff */
[----:B------:R-:W-:Y:S01]  /*400f0*/  IADD3 R2, R10, c[0x0][0x198], RZ ;  /* 0x000066000a027a10 */ /* 0x000fe20007ffe0ff */
[----:B------:R-:W-:Y:S01]  /*40100*/  STL [R1+0xf8c], R16 ;  /* 0x000f8c1001007387 */ /* 0x000fe20000100800 */
[----:B---3--:R-:W-:-:S03]  /*40110*/  PRMT R12, R25, 0x7632, R12 ;  /* 0x00007632190c7816 */ /* 0x008fc6000000000c */
[----:B------:R0:W-:Y:S04]  /*40120*/  @P1 STG.E.U16 [R4.64], R25 ;  /* 0x0000001904001986 */ /* 0x0001e8000c101504 */
[----:B------:R1:W-:Y:S01]  /*40130*/  @P5 STG.E.U16 [R8.64], R12 ;  /* 0x0000000c08005986 */ /* 0x0003e2000c101504 */
[----:B----4-:R-:W-:-:S03]  /*40140*/  PRMT R13, R26, 0x7632, R13 ;  /* 0x000076321a0d7816 */ /* 0x010fc6000000000d */
[----:B--2---:R-:W-:Y:S01]  /*40150*/  LDS.128 R16, [R28] ;  /* 0x000000001c107984 */ /* 0x004fe20000000c00 */
[----:B0-----:R-:W-:-:S04]  /*40160*/  LEA R4, P6, R10, R20, 0x1 ;  /* 0x000000140a047211 */ /* 0x001fc800078c08ff */
[-C--:B------:R-:W-:Y:S02]  /*40170*/  LEA.HI.X.SX32 R5, R10, R3.reuse, 0x1, P6 ;  /* 0x000000030a057211 */ /* 0x080fe400030f0eff */
[CC--:B-1----:R-:W-:Y:S02]  /*40180*/  LEA R8, P6, R2.reuse, R20.reuse, 0x1 ;  /* 0x0000001402087211 */ /* 0x0c2fe400078c08ff */
[C---:B------:R-:W-:Y:S01]  /*40190*/  IADD3 R10, R2.reuse, c[0x0][0x198], RZ ;  /* 0x00006600020a7a10 */ /* 0x040fe20007ffe0ff */
[----:B------:R0:W-:Y:S01]  /*401a0*/  @P4 STG.E.U16 [R4.64], R26 ;  /* 0x0000001a04004986 */ /* 0x0001e2000c101504 */
[----:B------:R-:W-:Y:S02]  /*401b0*/  LEA.HI.X.SX32 R9, R2, R3, 0x1, P6 ;  /* 0x0000000302097211 */ /* 0x000fe400030f0eff */
[----:B------:R-:W-:Y:S01]  /*401c0*/  PRMT R12, R0, 0x7632, R12 ;  /* 0x00007632000c7816 */ /* 0x000fe2000000000c */
[----:B0-----:R-:W2:Y:S01]  /*401d0*/  LDL.LU R26, [R1+0x2ac] ;  /* 0x0002ac00011a7983 */ /* 0x001ea20000300800 */
[----:B------:R-:W-:-:S04]  /*401e0*/  LEA R4, P6, R10, R20, 0x1 ;  /* 0x000000140a047211 */ /* 0x000fc800078c08ff */
[----:B------:R-:W-:Y:S01]  /*401f0*/  LEA.HI.X.SX32 R5, R10, R3, 0x1, P6 ;  /* 0x000000030a057211 */ /* 0x000fe200030f0eff */
[----:B------:R-:W-:Y:S04]  /*40200*/  @P3 STG.E.U16 [R8.64], R13 ;  /* 0x0000000d08003986 */ /* 0x000fe8000c101504 */
[----:B------:R0:W-:Y:S04]  /*40210*/  @P2 STG.E.U16 [R4.64], R0 ;  /* 0x0000000004002986 */ /* 0x0001e8000c101504 */
[----:B0-----:R-:W3:Y:S01]  /*40220*/  LDL.LU R0, [R1+0xf94] ;  /* 0x000f940001007983 */ /* 0x001ee20000300800 */
[----:B------:R-:W-:-:S04]  /*40230*/  IADD3 R6, R27, 0x16d, RZ ;  /* 0x0000016d1b067810 */ /* 0x000fc80007ffe0ff */
[----:B------:R-:W-:Y:S02]  /*40240*/  ISETP.LT.AND P1, PT, R6, c[0x0][0x17c], !P0 ;  /* 0x00005f0006007a0c */ /* 0x000fe40004721270 */
[----:B------:R-:W-:-:S04]  /*40250*/  IADD3 R6, R27, 0x16e, RZ ;  /* 0x0000016e1b067810 */ /* 0x000fc80007ffe0ff */
[----:B------:R-:W-:Y:S02]  /*40260*/  ISETP.LT.AND P5, PT, R6, c[0x0][0x17c], !P0 ;  /* 0x00005f0006007a0c */ /* 0x000fe400047a1270 */
[----:B------:R-:W-:-:S04]  /*40270*/  IADD3 R6, R27, 0x16f, RZ ;  /* 0x0000016f1b067810 */ /* 0x000fc80007ffe0ff */
[----:B------:R-:W-:Y:S02]  /*40280*/  ISETP.LT.AND P4, PT, R6, c[0x0][0x17c], !P0 ;  /* 0x00005f0006007a0c */ /* 0x000fe40004781270 */
        /* <DEDUP_REMOVED lines=10> */
[C---:B------:R-:W-:Y:S02]  /*40330*/  IADD3 R10, R6.reuse, c[0x0][0x198], RZ ;  /* 0x00006600060a7a10 */ /* 0x040fe40007ffe0ff */
[----:B------:R-:W-:Y:S01]  /*40340*/  IADD3 R2, R27, 0x171, RZ ;  /* 0x000001711b027810 */ /* 0x000fe20007ffe0ff */
[----:B------:R1:W-:Y:S01]  /*40350*/  @P5 STG.E.U16 [R4.64], R15 ;  /* 0x0000000f04005986 */ /* 0x0003e2000c101504 */
[C---:B0-----:R-:W-:Y:S02]  /*40360*/  LEA R8, P6, R6.reuse, R20, 0x1 ;  /* 0x0000001406087211 */ /* 0x041fe400078c08ff */
[----:B------:R-:W-:Y:S02]  /*40370*/  PRMT R13, R15, 0x7632, R13 ;  /* 0x000076320f0d7816 */ /* 0x000fe4000000000d */
[----:B------:R-:W-:-:S02]  /*40380*/  LEA.HI.X.SX32 R9, R6, R3, 0x1, P6 ;  /* 0x0000000306097211 */ /* 0x000fc400030f0eff */
[----:B------:R-:W-:Y:S02]  /*40390*/  ISETP.LT.AND P2, PT, R2, c[0x0][0x17c], !P0 ;  /* 0x00005f0002007a0c */ /* 0x000fe40004741270 */
[C---:B-1----:R-:W-:Y:S02]  /*403a0*/  LEA R4, P6, R10.reuse, R20, 0x1 ;  /* 0x000000140a047211 */ /* 0x042fe400078c08ff */
[C---:B------:R-:W-:Y:S02]  /*403b0*/  IADD3 R6, R10.reuse, c[0x0][0x198], RZ ;  /* 0x000066000a067a10 */ /* 0x040fe40007ffe0ff */
[----:B------:R-:W-:Y:S01]  /*403c0*/  IADD3 R2, R27, 0x172, RZ ;  /* 0x000001721b027810 */ /* 0x000fe20007ffe0ff */
[----:B------:R0:W-:Y:S01]  /*403d0*/  @P4 STG.E.U16 [R8.64], R13 ;  /* 0x0000000d08004986 */ /* 0x0001e2000c101504 */
[----:B------:R-:W-:Y:S02]  /*403e0*/  LEA.HI.X.SX32 R5, R10, R3, 0x1, P6 ;  /* 0x000000030a057211 */ /* 0x000fe400030f0eff */
[----:B------:R-:W-:-:S02]  /*403f0*/  ISETP.LT.AND P1, PT, R2, c[0x0][0x17c], !P0 ;  /* 0x00005f0002007a0c */ /* 0x000fc40004721270 */
[C---:B------:R-:W-:Y:S02]  /*40400*/  IADD3 R10, R6.reuse, c[0x0][0x198], RZ ;  /* 0x00006600060a7a10 */ /* 0x040fe40007ffe0ff */
[----:B0-----:R-:W-:-:S04]  /*40410*/  LEA R8, P6, R6, R20, 0x1 ;  /* 0x0000001406087211 */ /* 0x001fc800078c08ff */
[----:B------:R-:W-:Y:S01]  /*40420*/  LEA.HI.X.SX32 R9, R6, R3, 0x1, P6 ;  /* 0x0000000306097211 */ /* 0x000fe200030f0eff */
[----:B--2---:R0:W-:Y:S01]  /*40430*/  @P3 STG.E.U16 [R4.64], R26 ;  /* 0x0000001a04003986 */ /* 0x0041e2000c101504 */
[----:B------:R-:W-:Y:S02]  /*40440*/  PRMT R12, R26, 0x7632, R12 ;  /* 0x000076321a0c7816 */ /* 0x000fe4000000000c */
[----:B0-----:R-:W-:-:S04]  /*40450*/  LEA R4, P6, R10, R20, 0x1 ;  /* 0x000000140a047211 */ /* 0x001fc800078c08ff */
[----:B------:R-:W-:Y:S01]  /*40460*/  LEA.HI.X.SX32 R5, R10, R3, 0x1, P6 ;  /* 0x000000030a057211 */ /* 0x000fe200030f0eff */
[----:B------:R-:W-:Y:S04]  /*40470*/  @P2 STG.E.U16 [R8.64], R12 ;  /* 0x0000000c08002986 */ /* 0x000fe8000c101504 */
[----:B---3--:R0:W-:Y:S01]  /*40480*/  @P1 STG.E.U16 [R4.64], R0 ;  /* 0x0000000004001986 */ /* 0x0081e2000c101504 */
[----:B------:R-:W-:-:S03]  /*40490*/  PRMT R13, R0, 0x7632, R13 ;  /* 0x00007632000d7816 */ /* 0x000fc6000000000d */
[----:B0-----:R-:W2:Y:S04]  /*404a0*/  LDL.LU R0, [R1+0xf90] ;  /* 0x000f900001007983 */ /* 0x001ea80000300800 */
[----:B------:R-:W3:Y:S01]  /*404b0*/  LDL.LU R26, [R1+0x28c] ;  /* 0x00028c00011a7983 */ /* 0x000ee20000300800 */
[C---:B------:R-:W-:Y:S02]  /*404c0*/  IADD3 R2, R27.reuse, 0x173, RZ ;  /* 0x000001731b027810 */ /* 0x040fe40007ffe0ff */
[----:B------:R-:W-:Y:S01]  /*404d0*/  IADD3 R6, R10, c[0x0][0x198], RZ ;  /* 0x000066000a067a10 */ /* 0x000fe20007ffe0ff */
[----:B------:R-:W4:Y:S01]  /*404e0*/  LDL.LU R24, [R1+0x23c] ;  /* 0x00023c0001187983 */ /* 0x000f220000300800 */
[----:B------:R-:W-:Y:S02]  /*404f0*/  ISETP.LT.AND P5, PT, R2, c[0x0][0x17c], !P0 ;  /* 0x00005f0002007a0c */ /* 0x000fe400047a1270 */
[----:B------:R-:W-:Y:S01]  /*40500*/  IADD3 R2, R27, 0x174, RZ ;  /* 0x000001741b027810 */ /* 0x000fe20007ffe0ff */
[----:B------:R-:W5:Y:S01]  /*40510*/  LDL.LU R25, [R1+0x2bc] ;  /* 0x0002bc0001197983 */ /* 0x000f620000300800 */
[----:B------:R-:W-:-:S02]  /*40520*/  LEA R8, P6, R6, R20, 0x1 ;  /* 0x0000001406087211 */ /* 0x000fc400078c08ff */
[----:B------:R-:W-:Y:S02]  /*40530*/  ISETP.LT.AND P4, PT, R2, c[0x0][0x17c], !P0 ;  /* 0x00005f0002007a0c */ /* 0x000fe40004781270 */
[C---:B------:R-:W-:Y:S02]  /*40540*/  IADD3 R10, R6.reuse, c[0x0][0x198], RZ ;  /* 0x00006600060a7a10 */ /* 0x040fe40007ffe0ff */
[----:B------:R-:W-:Y:S02]  /*40550*/  IADD3 R2, R27, 0x175, RZ ;  /* 0x000001751b027810 */ /* 0x000fe40007ffe0ff */
[----:B------:R-:W-:Y:S02]  /*40560*/  LEA.HI.X.SX32 R9, R6, R3, 0x1, P6 ;  /* 0x0000000306097211 */ /* 0x000fe400030f0eff */
[----:B------:R-:W-:Y:S02]  /*40570*/  LEA R4, P6, R10, R20, 0x1 ;  /* 0x000000140a047211 */ /* 0x000fe400078c08ff */
[----:B------:R-:W-:-:S02]  /*40580*/  ISETP.LT.AND P3, PT, R2, c[0x0][0x17c], !P0 ;  /* 0x00005f0002007a0c */ /* 0x000fc40004761270 */
[C---:B------:R-:W-:Y:S02]  /*40590*/  IADD3 R6, R10.reuse, c[0x0][0x198], RZ ;  /* 0x000066000a067a10 */ /* 0x040fe40007ffe0ff */
[C---:B------:R-:W-:Y:S01]  /*405a0*/  IADD3 R2, R27.reuse, 0x176, RZ ;  /* 0x000001761b027810 */ /* 0x040fe20007ffe0ff */
[----:B------:R0:W-:Y:S01]  /*405b0*/  @P5 STG.E.U16 [R8.64], R13 ;  /* 0x0000000d08005986 */ /* 0x0001e2000c101504 */
[----:B------:R-:W-:Y:S02]  /*405c0*/  LEA.HI.X.SX32 R5, R10, R3, 0x1, P6 ;  /* 0x000000030a057211 */ /* 0x000fe400030f0eff */
[----:B------:R-:W-:Y:S02]  /*405d0*/  ISETP.LT.AND P2, PT, R2, c[0x0][0x17c], !P0 ;  /* 0x00005f0002007a0c */ /* 0x000fe40004741270 */
[----:B------:R-:W-:Y:S02]  /*405e0*/  IADD3 R10, R6, c[0x0][0x198], RZ ;  /* 0x00006600060a7a10 */ /* 0x000fe40007ffe0ff */
[----:B------:R-:W-:-:S02]  /*405f0*/  IADD3 R2, R27, 0x177, RZ ;  /* 0x000001771b027810 */ /* 0x000fc40007ffe0ff */
[-C--:B0-----:R-:W-:Y:S01]  /*40600*/  LEA R8, P6, R6, R20.reuse, 0x1 ;  /* 0x0000001406087211 */ /* 0x081fe200078c08ff */
[----:B------:R0:W-:Y:S01]  /*40610*/  @P4 STG.E.U16 [R4.64], R11 ;  /* 0x0000000b04004986 */ /* 0x0001e2000c101504 */
[----:B------:R-:W-:Y:S02]  /*40620*/  ISETP.LT.AND P1, PT, R2, c[0x0][0x17c], !P0 ;  /* 0x00005f0002007a0c */ /* 0x000fe40004721270 */
[----:B------:R-:W-:Y:S02]  /*40630*/  LEA.HI.X.SX32 R9, R6, R3, 0x1, P6 ;  /* 0x0000000306097211 */ /* 0x000fe400030f0eff */
[C---:B------:R-:W-:Y:S02]  /*40640*/  LEA R12, P6, R10.reuse, R20, 0x1 ;  /* 0x000000140a0c7211 */ /* 0x040fe400078c08ff */
[----:B------:R-:W-:Y:S02]  /*40650*/  IADD3 R6, R10, c[0x0][0x198], RZ ;  /* 0x000066000a067a10 */ /* 0x000fe40007ffe0ff */
[----:B------:R-:W-:-:S02]  /*40660*/  IADD3 R2, R27, 0x178, RZ ;  /* 0x000001781b027810 */ /* 0x000fc40007ffe0ff */
[-C--:B------:R-:W-:Y:S02]  /*40670*/  LEA.HI.X.SX32 R13, R10, R3.reuse, 0x1, P6 ;  /* 0x000000030a0d7211 */ /* 0x080fe400030f0eff */
[----:B0-----:R-:W-:Y:S02]  /*40680*/  PRMT R5, R11, 0x7632, R5 ;  /* 0x000076320b057816 */ /* 0x001fe40000000005 */
[----:B------:R-:W-:Y:S02]  /*40690*/  LEA R4, P6, R6, R20, 0x1 ;  /* 0x0000001406047211 */ /* 0x000fe400078c08ff */
[----:B------:R-:W-:Y:S02]  /*406a0*/  ISETP.LT.AND P5, PT, R2, c[0x0][0x17c], !P0 ;  /* 0x00005f0002007a0c */ /* 0x000fe400047a1270 */
[C---:B------:R-:W-:Y:S01]  /*406b0*/  IADD3 R10, R6.reuse, c[0x0][0x198], RZ ;  /* 0x00006600060a7a10 */ /* 0x040fe20007ffe0ff */
[----:B------:R0:W-:Y:S04]  /*406c0*/  @P3 STG.E.U16 [R8.64], R5 ;  /* 0x0000000508003986 */ /* 0x0001e8000c101504 */
[----:B------:R1:W-:Y:S01]  /*406d0*/  @P2 STG.E.U16 [R12.64], R7 ;  /* 0x000000070c002986 */ /* 0x0003e2000c101504 */
[----:B0-----:R-:W-:-:S02]  /*406e0*/  LEA.HI.X.SX32 R5, R6, R3, 0x1, P6 ;  /* 0x0000000306057211 */ /* 0x001fc400030f0eff */
[C---:B------:R-:W-:Y:S02]  /*406f0*/  LEA R14, P6, R10.reuse, R20, 0x1 ;  /* 0x000000140a0e7211 */ /* 0x040fe400078c08ff */
[----:B------:R-:W-:Y:S02]  /*40700*/  PRMT R9, R7, 0x7632, R9 ;  /* 0x0000763207097816 */ /* 0x000fe40000000009 */
[----:B------:R-:W-:-:S03]  /*40710*/  LEA.HI.X.SX32 R15, R10, R3, 0x1, P6 ;  /* 0x000000030a0f7211 */ /* 0x000fc600030f0eff */
[----:B------:R-:W-:Y:S01]  /*40720*/  @P1 STG.E.U16 [R4.64], R9 ;  /* 0x0000000904001986 */ /* 0x000fe2000c101504 */
[----:B------:R-:W-:Y:S02]  /*40730*/  IADD3 R2, R27, 0x179, RZ ;  /* 0x000001791b027810 */ /* 0x000fe40007ffe0ff */
[----:B------:R-:W-:Y:S02]  /*40740*/  IADD3 R6, R10, c[0x0][0x198], RZ ;  /* 0x000066000a067a10 */ /* 0x000fe40007ffe0ff */
[----:B------:R-:W-:Y:S02]  /*40750*/  ISETP.LT.AND P4, PT, R2, c[0x0][0x17c], !P0 ;  /* 0x00005f0002007a0c */ /* 0x000fe40004781270 */
[----:B-1----:R-:W-:-:S04]  /*40760*/  LEA R12, P6, R6, R20, 0x1 ;  /* 0x00000014060c7211 */ /* 0x002fc800078c08ff */
[----:B------:R-:W-:Y:S01]  /*40770*/  LEA.HI.X.SX32 R13, R6, R3, 0x1, P6 ;  /* 0x00000003060d7211 */ /* 0x000fe200030f0eff */
[----:B---3--:R0:W-:Y:S02]  /*40780*/  @P5 STG.E.U16 [R14.64], R26 ;  /* 0x0000001a0e005986 */ /* 0x0081e4000c101504 */
[----:B0-----:R-:W-:Y:S02]  /*40790*/  PRMT R15, R26, 0x7632, R15 ;  /* 0x000076321a0f7816 */ /* 0x001fe4000000000f */
[----:B------:R-:W3:Y:S04]  /*407a0*/  LDL.LU R26, [R1+0x2cc] ;  /* 0x0002cc00011a7983 */ /* 0x000ee80000300800 */
[----:B------:R-:W-:Y:S04]  /*407b0*/  @P4 STG.E.U16 [R12.64], R15 ;  /* 0x0000000f0c004986 */ /* 0x000fe8000c101504 */
[----:B------:R-:W-:Y:S04]  /*407c0*/  STL [R1+0xf88], R12 ;  /* 0x000f880c01007387 */ /* 0x000fe80000100800 */
[----:B--2---:R-:W0:Y:S04]  /*407d0*/  LDS.128 R12, [R0] ;  /* 0x00000000000c7984 */ /* 0x004e280000000c00 */
[----:B0-----:R0:W-:Y:S04]  /*407e0*/  STL [R1+0x54], R13 ;  /* 0x0000540d01007387 */ /* 0x0011e80000100800 */
[----:B------:R1:W-:Y:S04]  /*407f0*/  STL.64 [R1+0x58], R14 ;  /* 0x0000580e01007387 */ /* 0x0003e80000100a00 */
[----:B------:R-:W-:Y:S01]  /*40800*/  STL [R1+0x64], R17 ;  /* 0x0000641101007387 */ /* 0x000fe20000100800 */
[----:B0-----:R-:W-:-:S03]  /*40810*/  IMAD.MOV.U32 R13, RZ, RZ, R16 ;  /* 0x000000ffff0d7224 */ /* 0x001fc600078e0010 */
[----:B------:R-:W-:Y:S04]  /*40820*/  STL.64 [R1+0x68], R18 ;  /* 0x0000681201007387 */ /* 0x000fe80000100a00 */
[----:B------:R-:W0:Y:S01]  /*40830*/  LDS.128 R16, [R29] ;  /* 0x000000001d107984 */ /* 0x000e220000000c00 */
[----:B------:R-:W-:Y:S02]  /*40840*/  LOP3.LUT R23, R0, 0x60, RZ, 0x3c, !PT ;  /* 0x0000006000177812 */ /* 0x000fe400078e3cff */
[----:B------:R-:W-:Y:S01]  /*40850*/  IADD3 R2, R27, 0x17a, RZ ;  /* 0x0000017a1b027810 */ /* 0x000fe20007ffe0ff */
[----:B-1----:R-:W-:Y:S01]  /*40860*/  IMAD.MOV.U32 R14, RZ, RZ, R12 ;  /* 0x000000ffff0e7224 */ /* 0x002fe200078e000c */
[----:B------:R-:W-:Y:S02]  /*40870*/  IADD3 R7, R6, c[0x0][0x198], RZ ;  /* 0x0000660006077a10 */ /* 0x000fe40007ffe0ff */
[----:B------:R-:W-:-:S02]  /*40880*/  ISETP.LT.AND P3, PT, R2, c[0x0][0x17c], !P0 ;  /* 0x00005f0002007a0c */ /* 0x000fc40004761270 */
[----:B------:R-:W-:Y:S02]  /*40890*/  IADD3 R2, R27, 0x17b, RZ ;  /* 0x0000017b1b027810 */ /* 0x000fe40007ffe0ff */
[C---:B------:R-:W-:Y:S02]  /*408a0*/  LEA R10, P6, R7.reuse, R20, 0x1 ;  /* 0x00000014070a7211 */ /* 0x040fe400078c08ff */
[C---:B------:R-:W-:Y:S02]  /*408b0*/  IADD3 R4, R7.reuse, c[0x0][0x198], RZ ;  /* 0x0000660007047a10 */ /* 0x040fe40007ffe0ff */
[----:B------:R-:W-:Y:S02]  /*408c0*/  ISETP.LT.AND P2, PT, R2, c[0x0][0x17c], !P0 ;  /* 0x00005f0002007a0c */ /* 0x000fe40004741270 */
[----:B------:R-:W-:Y:S02]  /*408d0*/  LEA.HI.X.SX32 R11, R7, R3, 0x1, P6 ;  /* 0x00000003070b7211 */ /* 0x000fe400030f0eff */
[----:B------:R-:W-:-:S02]  /*408e0*/  IADD3 R2, R27, 0x17c, RZ ;  /* 0x0000017c1b027810 */ /* 0x000fc40007ffe0ff */
[C---:B------:R-:W-:Y:S02]  /*408f0*/  LEA R6, P6, R4.reuse, R20, 0x1 ;  /* 0x0000001404067211 */ /* 0x040fe400078c08ff */
[----:B------:R-:W-:Y:S02]  /*40900*/  IADD3 R5, R4, c[0x0][0x198], RZ ;  /* 0x0000660004057a10 */ /* 0x000fe40007ffe0ff */
[----:B------:R-:W-:Y:S02]  /*40910*/  ISETP.LT.AND P1, PT, R2, c[0x0][0x17c], !P0 ;  /* 0x00005f0002007a0c */ /* 0x000fe40004721270 */
[----:B------:R-:W-:Y:S01]  /*40920*/  LEA.HI.X.SX32 R7, R4, R3, 0x1, P6 ;  /* 0x0000000304077211 */ /* 0x000fe200030f0eff */
[----:B0-----:R-:W-:Y:S01]  /*40930*/  STL [R1+0x34], R17 ;  /* 0x0000341101007387 */ /* 0x001fe20000100800 */
[----:B------:R-:W-:-:S03]  /*40940*/  IMAD.MOV.U32 R12, RZ, RZ, R16 ;  /* 0x000000ffff0c7224 */ /* 0x000fc600078e0010 */
[----:B------:R-:W-:Y:S04]  /*40950*/  STL.64 [R1+0x38], R18 ;  /* 0x0000381201007387 */ /* 0x000fe80000100a00 */
[----:B------:R-:W0:Y:S01]  /*40960*/  LDS.128 R16, [R23] ;  /* 0x0000000017107984 */ /* 0x000e220000000c00 */
[----:B------:R-:W-:Y:S02]  /*40970*/  LEA R8, P6, R5, R20, 0x1 ;  /* 0x0000001405087211 */ /* 0x000fe400078c08ff */
[----:B------:R-:W-:Y:S01]  /*40980*/  IADD3 R2, R27, 0x17d, RZ ;  /* 0x0000017d1b027810 */ /* 0x000fe20007ffe0ff */
[----:B----4-:R1:W-:Y:S01]  /*40990*/  @P3 STG.E.U16 [R10.64], R24 ;  /* 0x000000180a003986 */ /* 0x0103e2000c101504 */
[----:B------:R-:W-:Y:S02]  /*409a0*/  LEA.HI.X.SX32 R9, R5, R3, 0x1, P6 ;  /* 0x0000000305097211 */ /* 0x000fe400030f0eff */
[----:B------:R-:W-:-:S02]  /*409b0*/  ISETP.LT.AND P5, PT, R2, c[0x0][0x17c], !P0 ;  /* 0x00005f0002007a0c */ /* 0x000fc400047a1270 */
[----:B------:R-:W-:Y:S02]  /*409c0*/  IADD3 R5, R5, c[0x0][0x198], RZ ;  /* 0x0000660005057a10 */ /* 0x000fe40007ffe0ff */
[----:B------:R-:W-:Y:S02]  /*409d0*/  IADD3 R2, R27, 0x17e, RZ ;  /* 0x0000017e1b027810 */ /* 0x000fe40007ffe0ff */
[C---:B------:R-:W-:Y:S02]  /*409e0*/  LEA R4, P6, R5.reuse, R20, 0x1 ;  /* 0x0000001405047211 */ /* 0x040fe400078c08ff */
[----:B-1----:R-:W-:Y:S02]  /*409f0*/  PRMT R11, R24, 0x7632, R11 ;  /* 0x00007632180b7816 */ /* 0x002fe4000000000b */
[----:B------:R-:W-:Y:S02]  /*40a00*/  IADD3 R10, R5, c[0x0][0x198], RZ ;  /* 0x00006600050a7a10 */ /* 0x000fe40007ffe0ff */
[----:B------:R-:W-:Y:S01]  /*40a10*/  ISETP.LT.AND P4, PT, R2, c[0x0][0x17c], !P0 ;  /* 0x00005f0002007a0c */ /* 0x000fe20004781270 */
[----:B------:R1:W-:Y:S01]  /*40a20*/  @P2 STG.E.U16 [R6.64], R11 ;  /* 0x0000000b06002986 */ /* 0x0003e2000c101504 */
[----:B------:R-:W-:-:S02]  /*40a30*/  IADD3 R2, R27, 0x17f, RZ ;  /* 0x0000017f1b027810 */ /* 0x000fc40007ffe0ff */
[-C--:B------:R-:W-:Y:S01]  /*40a40*/  LEA.HI.X.SX32 R5, R5, R3.reuse, 0x1, P6 ;  /* 0x0000000305057211 */ /* 0x080fe200030f0eff */
[----:B-----5:R2:W-:Y:S01]  /*40a50*/  @P1 STG.E.U16 [R8.64], R25 ;  /* 0x0000001908001986 */ /* 0x0205e2000c101504 */
[----:B------:R-:W-:Y:S02]  /*40a60*/  ISETP.LT.AND P3, PT, R2, c[0x0][0x17c], !P0 ;  /* 0x00005f0002007a0c */ /* 0x000fe40004761270 */
[C---:B-1----:R-:W-:Y:S02]  /*40a70*/  LEA R6, P6, R10.reuse, R20, 0x1 ;  /* 0x000000140a067211 */ /* 0x042fe400078c08ff */
[C---:B------:R-:W-:Y:S02]  /*40a80*/  IADD3 R11, R10.reuse, c[0x0][0x198], RZ ;  /* 0x000066000a0b7a10 */ /* 0x040fe40007ffe0ff */
[----:B--2---:R-:W-:Y:S02]  /*40a90*/  PRMT R9, R25, 0x7632, R9 ;  /* 0x0000763219097816 */ /* 0x004fe40000000009 */
[----:B------:R-:W-:-:S03]  /*40aa0*/  LEA.HI.X.SX32 R7, R10, R3, 0x1, P6 ;  /* 0x000000030a077211 */ /* 0x000fc600030f0eff */
[----:B------:R1:W-:Y:S01]  /*40ab0*/  @P5 STG.E.U16 [R4.64], R9 ;  /* 0x0000000904005986 */ /* 0x0003e2000c101504 */
[----:B------:R-:W-:Y:S02]  /*40ac0*/  IADD3 R8, R11, c[0x0][0x198], RZ ;  /* 0x000066000b087a10 */ /* 0x000fe40007ffe0ff */
[----:B------:R-:W-:Y:S02]  /*40ad0*/  IADD3 R2, R27, 0x180, RZ ;  /* 0x000001801b027810 */ /* 0x000fe40007ffe0ff */
[----:B-1----:R-:W-:-:S04]  /*40ae0*/  LEA R4, P6, R11, R20, 0x1 ;  /* 0x000000140b047211 */ /* 0x002fc800078c08ff */
[----:B------:R-:W-:Y:S01]  /*40af0*/  LEA.HI.X.SX32 R5, R11, R3, 0x1, P6 ;  /* 0x000000030b057211 */ /* 0x000fe200030f0eff */
[----:B0-----:R-:W-:Y:S01]  /*40b00*/  STL [R1+0x84], R17 ;  /* 0x0000841101007387 */ /* 0x001fe20000100800 */
[----:B------:R-:W-:-:S03]  /*40b10*/  ISETP.LT.AND P2, PT, R2, c[0x0][0x17c], !P0 ;  /* 0x00005f0002007a0c */ /* 0x000fc60004741270 */
[----:B------:R-:W-:Y:S01]  /*40b20*/  STL.64 [R1+0x88], R18 ;  /* 0x0000881201007387 */ /* 0x000fe20000100a00 */
[----:B------:R-:W-:-:S04]  /*40b30*/  IADD3 R2, R27, 0x181, RZ ;  /* 0x000001811b027810 */ /* 0x000fc80007ffe0ff */
[----:B------:R-:W-:Y:S02]  /*40b40*/  ISETP.LT.AND P1, PT, R2, c[0x0][0x17c], !P0 ;  /* 0x00005f0002007a0c */ /* 0x000fe40004721270 */
[----:B------:R-:W-:-:S04]  /*40b50*/  IADD3 R2, R27, 0x182, RZ ;  /* 0x000001821b027810 */ /* 0x000fc80007ffe0ff */
[----:B------:R-:W-:Y:S02]  /*40b60*/  ISETP.LT.AND P5, PT, R2, c[0x0][0x17c], !P0 ;  /* 0x00005f0002007a0c */ /* 0x000fe400047a1270 */
[----:B------:R-:W-:Y:S02]  /*40b70*/  IADD3 R2, R27, 0x183, RZ ;  /* 0x000001831b027810 */ /* 0x000fe40007ffe0ff */
[----:B------:R-:W-:Y:S02]  /*40b80*/  PRMT R9, R14, 0x7632, R9 ;  /* 0x000076320e097816 */ /* 0x000fe40000000009 */
[----:B---3--:R-:W-:Y:S01]  /*40b90*/  PRMT R11, R26, 0x7632, R11 ;  /* 0x000076321a0b7816 */ /* 0x008fe2000000000b */
[----:B------:R-:W-:Y:S04]  /*40ba0*/  @P4 STG.E.U16 [R6.64], R26 ;  /* 0x0000001a06004986 */ /* 0x000fe8000c101504 */
[----:B------:R0:W-:Y:S02]  /*40bb0*/  @P3 STG.E.U16 [R4.64], R11 ;  /* 0x0000000b04003986 */ /* 0x0001e4000c101504 */
[----:B0-----:R-:W-:-:S02]  /*40bc0*/  IMAD.MOV.U32 R11, RZ, RZ, R16 ;  /* 0x000000ffff0b7224 */ /* 0x001fc400078e0010 */
[----:B------:R-:W0:Y:S01]  /*40bd0*/  LDS.128 R16, [R0+0x2000] ;  /* 0x0020000000107984 */ /* 0x000e220000000c00 */
[----:B------:R-:W-:Y:S02]  /*40be0*/  ISETP.LT.AND P4, PT, R2, c[0x0][0x17c], !P0 ;  /* 0x00005f0002007a0c */ /* 0x000fe40004781270 */
[C---:B------:R-:W-:Y:S02]  /*40bf0*/  LEA R6, P6, R8.reuse, R20, 0x1 ;  /* 0x0000001408067211 */ /* 0x040fe400078c08ff */
[----:B------:R-:W-:Y:S02]  /*40c00*/  IADD3 R2, R27, 0x184, RZ ;  /* 0x000001841b027810 */ /* 0x000fe40007ffe0ff */
[----:B------:R-:W-:Y:S02]  /*40c10*/  LEA.HI.X.SX32 R7, R8, R3, 0x1, P6 ;  /* 0x0000000308077211 */ /* 0x000fe400030f0eff */
[----:B------:R-:W-:Y:S02]  /*40c20*/  ISETP.LT.AND P3, PT, R2, c[0x0][0x17c], !P0 ;  /* 0x00005f0002007a0c */ /* 0x000fe40004761270 */
[----:B------:R-:W-:-:S02]  /*40c30*/  IADD3 R8, R8, c[0x0][0x198], RZ ;  /* 0x0000660008087a10 */ /* 0x000fc40007ffe0ff */
[----:B------:R-:W-:Y:S01]  /*40c40*/  IADD3 R2, R27, 0x185, RZ ;  /* 0x000001851b027810 */ /* 0x000fe20007ffe0ff */
[----:B------:R1:W-:Y:S03]  /*40c50*/  @P2 STG.E.U16 [R6.64], R14 ;  /* 0x0000000e06002986 */ /* 0x0003e6000c101504 */
[----:B------:R-:W-:Y:S02]  /*40c60*/  ISETP.LT.AND P2, PT, R2, c[0x0][0x17c], !P0 ;  /* 0x00005f0002007a0c */ /* 0x000fe40004741270 */
[C---:B------:R-:W-:Y:S02]  /*40c70*/  IADD3 R2, R8.reuse, c[0x0][0x198], RZ ;  /* 0x0000660008027a10 */ /* 0x040fe40007ffe0ff */
[----:B-1----:R-:W-:-:S04]  /*40c80*/  LEA R6, P6, R8, R20, 0x1 ;  /* 0x0000001408067211 */ /* 0x002fc800078c08ff */
[-C--:B------:R-:W-:Y:S02]  /*40c90*/  LEA.HI.X.SX32 R7, R8, R3.reuse, 0x1, P6 ;  /* 0x0000000308077211 */ /* 0x080fe400030f0eff */
[CC--:B------:R-:W-:Y:S02]  /*40ca0*/  LEA R4, P6, R2.reuse, R20.reuse, 0x1 ;  /* 0x0000001402047211 */ /* 0x0c0fe400078c08ff */
[C---:B------:R-:W-:Y:S01]  /*40cb0*/  IADD3 R8, R2.reuse, c[0x0][0x198], RZ ;  /* 0x0000660002087a10 */ /* 0x040fe20007ffe0ff */
[----:B------:R1:W-:Y:S01]  /*40cc0*/  @P1 STG.E.U16 [R6.64], R9 ;  /* 0x0000000906001986 */ /* 0x0003e2000c101504 */
[----:B------:R-:W-:Y:S02]  /*40cd0*/  LEA.HI.X.SX32 R5, R2, R3, 0x1, P6 ;  /* 0x0000000302057211 */ /* 0x000fe400030f0eff */
[C---:B------:R-:W-:Y:S01]  /*40ce0*/  IADD3 R2, R8.reuse, c[0x0][0x198], RZ ;  /* 0x0000660008027a10 */ /* 0x040fe20007ffe0ff */
[----:B0-----:R-:W-:Y:S01]  /*40cf0*/  STL [R1+0xb4], R17 ;  /* 0x0000b41101007387 */ /* 0x001fe20000100800 */
[----:B-1----:R-:W-:-:S03]  /*40d00*/  LEA R6, P6, R8, R20, 0x1 ;  /* 0x0000001408067211 */ /* 0x002fc600078c08ff */
[----:B------:R0:W-:Y:S01]  /*40d10*/  @P5 STG.E.U16 [R4.64], R13 ;  /* 0x0000000d04005986 */ /* 0x0001e2000c101504 */
[----:B------:R-:W-:-:S03]  /*40d20*/  LEA.HI.X.SX32 R7, R8, R3, 0x1, P6 ;  /* 0x0000000308077211 */ /* 0x000fc600030f0eff */
[----:B------:R-:W-:Y:S01]  /*40d30*/  STL.64 [R1+0xb8], R18 ;  /* 0x0000b81201007387 */ /* 0x000fe20000100a00 */
[----:B------:R-:W-:Y:S01]  /*40d40*/  PRMT R8, R13, 0x7632, R8 ;  /* 0x000076320d087816 */ /* 0x000fe20000000008 */
[----:B0-----:R-:W-:Y:S02]  /*40d50*/  IMAD.MOV.U32 R13, RZ, RZ, R16 ;  /* 0x000000ffff0d7224 */ /* 0x001fe400078e0010 */
[----:B------:R-:W0:Y:S01]  /*40d60*/  LDS.128 R16, [R28+0x2000] ;  /* 0x002000001c107984 */ /* 0x000e220000000c00 */
[C---:B------:R-:W-:Y:S02]  /*40d70*/  LEA R4, P6, R2.reuse, R20, 0x1 ;  /* 0x0000001402047211 */ /* 0x040fe400078c08ff */
[----:B------:R-:W-:Y:S02]  /*40d80*/  IADD3 R9, R27, 0x188, RZ ;  /* 0x000001881b097810 */ /* 0x000fe40007ffe0ff */
[----:B------:R-:W-:Y:S01]  /*40d90*/  LEA.HI.X.SX32 R5, R2, R3, 0x1, P6 ;  /* 0x0000000302057211 */ /* 0x000fe200030f0eff */
[----:B------:R1:W-:Y:S01]  /*40da0*/  @P4 STG.E.U16 [R6.64], R8 ;  /* 0x0000000806004986 */ /* 0x0003e2000c101504 */
[----:B------:R-:W-:-:S02]  /*40db0*/  ISETP.LT.AND P4, PT, R9, c[0x0][0x17c], !P0 ;  /* 0x00005f0009007a0c */ /* 0x000fc40004781270 */
[----:B------:R-:W-:Y:S01]  /*40dc0*/  PRMT R9, R12, 0x7632, R9 ;  /* 0x000076320c097816 */ /* 0x000fe20000000009 */
[----:B------:R2:W-:Y:S01]  /*40dd0*/  @P3 STG.E.U16 [R4.64], R12 ;  /* 0x0000000c04003986 */ /* 0x0005e2000c101504 */
[----:B------:R-:W-:Y:S02]  /*40de0*/  IADD3 R10, R27, 0x186, RZ ;  /* 0x000001861b0a7810 */ /* 0x000fe40007ffe0ff */
[----:B-1----:R-:W-:Y:S01]  /*40df0*/  IADD3 R7, R2, c[0x0][0x198], RZ ;  /* 0x0000660002077a10 */ /* 0x002fe20007ffe0ff */
[----:B0-----:R-:W-:Y:S01]  /*40e00*/  STL [R1+0xa4], R17 ;  /* 0x0000a41101007387 */ /* 0x001fe20000100800 */
[----:B--2---:R-:W-:-:S03]  /*40e10*/  IMAD.MOV.U32 R12, RZ, RZ, R16 ;  /* 0x000000ffff0c7224 */ /* 0x004fc600078e0010 */
[----:B------:R-:W-:Y:S04]  /*40e20*/  STL.64 [R1+0xa8], R18 ;  /* 0x0000a81201007387 */ /* 0x000fe80000100a00 */
[----:B------:R-:W0:Y:S01]  /*40e30*/  LDS.128 R16, [R29+0x2000] ;  /* 0x002000001d107984 */ /* 0x000e220000000c00 */
[----:B------:R-:W-:Y:S02]  /*40e40*/  IADD3 R2, R27, 0x189, RZ ;  /* 0x000001891b027810 */ /* 0x000fe40007ffe0ff */
[----:B------:R-:W-:Y:S02]  /*40e50*/  LEA R6, P6, R7, R20, 0x1 ;  /* 0x0000001407067211 */ /* 0x000fe400078c08ff */
[----:B------:R-:W-:Y:S02]  /*40e60*/  ISETP.LT.AND P3, PT, R2, c[0x0][0x17c], !P0 ;  /* 0x00005f0002007a0c */ /* 0x000fe40004761270 */
[----:B------:R-:W-:-:S02]  /*40e70*/  ISETP.LT.AND P1, PT, R10, c[0x0][0x17c], !P0 ;  /* 0x00005f000a007a0c */ /* 0x000fc40004721270 */
[C---:B------:R-:W-:Y:S02]  /*40e80*/  IADD3 R2, R7.reuse, c[0x0][0x198], RZ ;  /* 0x0000660007027a10 */ /* 0x040fe40007ffe0ff */
[-C--:B------:R-:W-:Y:S02]  /*40e90*/  LEA.HI.X.SX32 R7, R7, R3.reuse, 0x1, P6 ;  /* 0x0000000307077211 */ /* 0x080fe400030f0eff */
[C---:B------:R-:W-:Y:S02]  /*40ea0*/  LEA R4, P6, R2.reuse, R20, 0x1 ;  /* 0x0000001402047211 */ /* 0x040fe400078c08ff */
[C---:B------:R-:W-:Y:S01]  /*40eb0*/  IADD3 R8, R2.reuse, c[0x0][0x198], RZ ;  /* 0x0000660002087a10 */ /* 0x040fe20007ffe0ff */
[----:B------:R1:W-:Y:S01]  /*40ec0*/  @P2 STG.E.U16 [R6.64], R9 ;  /* 0x0000000906002986 */ /* 0x0003e2000c101504 */
[----:B------:R-:W-:Y:S02]  /*40ed0*/  LEA.HI.X.SX32 R5, R2, R3, 0x1, P6 ;  /* 0x0000000302057211 */ /* 0x000fe400030f0eff */
[----:B------:R-:W-:-:S03]  /*40ee0*/  IADD3 R2, R8, c[0x0][0x198], RZ ;  /* 0x0000660008027a10 */ /* 0x000fc60007ffe0ff */
[----:B------:R2:W-:Y:S01]  /*40ef0*/  @P1 STG.E.U16 [R4.64], R11 ;  /* 0x0000000b04001986 */ /* 0x0005e2000c101504 */
[----:B-1----:R-:W-:Y:S02]  /*40f00*/  IADD3 R7, R27, 0x18b, RZ ;  /* 0x0000018b1b077810 */ /* 0x002fe40007ffe0ff */
[C---:B------:R-:W-:Y:S02]  /*40f10*/  LEA R6, P6, R8.reuse, R20, 0x1 ;  /* 0x0000001408067211 */ /* 0x040fe400078c08ff */
[----:B------:R-:W-:Y:S02]  /*40f20*/  ISETP.LT.AND P1, PT, R7, c[0x0][0x17c], !P0 ;  /* 0x00005f0007007a0c */ /* 0x000fe40004721270 */
[----:B------:R-:W-:Y:S02]  /*40f30*/  LEA.HI.X.SX32 R7, R8, R3, 0x1, P6 ;  /* 0x0000000308077211 */ /* 0x000fe400030f0eff */
[----:B------:R-:W-:Y:S01]  /*40f40*/  PRMT R8, R11, 0x7632, R8 ;  /* 0x000076320b087816 */ /* 0x000fe20000000008 */
[----:B0-----:R-:W-:Y:S01]  /*40f50*/  STL [R1+0x94], R17 ;  /* 0x0000941101007387 */ /* 0x001fe20000100800 */
[----:B--2---:R-:W-:-:S03]  /*40f60*/  IMAD.MOV.U32 R11, RZ, RZ, R16 ;  /* 0x000000ffff0b7224 */ /* 0x004fc600078e0010 */
[----:B------:R-:W-:Y:S04]  /*40f70*/  STL.64 [R1+0x98], R18 ;  /* 0x0000981201007387 */ /* 0x000fe80000100a00 */
[----:B------:R-:W0:Y:S01]  /*40f80*/  LDS.128 R16, [R23+0x2000] ;  /* 0x0020000017107984 */ /* 0x000e220000000c00 */
[----:B------:R-:W-:-:S04]  /*40f90*/  IADD3 R10, R27, 0x187, RZ ;  /* 0x000001871b0a7810 */ /* 0x000fc80007ffe0ff */
[----:B------:R-:W-:Y:S02]  /*40fa0*/  ISETP.LT.AND P5, PT, R10, c[0x0][0x17c], !P0 ;  /* 0x00005f000a007a0c */ /* 0x000fe400047a1270 */
[C---:B------:R-:W-:Y:S02]  /*40fb0*/  LEA R4, P6, R2.reuse, R20, 0x1 ;  /* 0x0000001402047211 */ /* 0x040fe400078c08ff */
[----:B------:R-:W-:Y:S02]  /*40fc0*/  IADD3 R9, R27, 0x18c, RZ ;  /* 0x0000018c1b097810 */ /* 0x000fe40007ffe0ff */
[----:B------:R-:W-:-:S07]  /*40fd0*/  LEA.HI.X.SX32 R5, R2, R3, 0x1, P6 ;  /* 0x0000000302057211 */ /* 0x000fce00030f0eff */
[----:B------:R-:W-:Y:S01]  /*40fe0*/  @P5 STG.E.U16 [R6.64], R8 ;  /* 0x0000000806005986 */ /* 0x000fe2000c101504 */
[----:B------:R-:W-:Y:S02]  /*40ff0*/  ISETP.LT.AND P5, PT, R9, c[0x0][0x17c], !P0 ;  /* 0x00005f0009007a0c */ /* 0x000fe400047a1270 */
[----:B------:R-:W-:Y:S01]  /*41000*/  PRMT R9, R13, 0x7632, R9 ;  /* 0x000076320d097816 */ /* 0x000fe20000000009 */
[----:B------:R1:W-:Y:S04]  /*41010*/  @P4 STG.E.U16 [R4.64], R13 ;  /* 0x0000000d04004986 */ /* 0x0003e8000c101504 */
[----:B0-----:R-:W-:Y:S01]  /*41020*/  STL [R1+0x14], R17 ;  /* 0x0000141101007387 */ /* 0x001fe20000100800 */
[----:B-1----:R-:W-:-:S03]  /*41030*/  IMAD.MOV.U32 R13, RZ, RZ, R16 ;  /* 0x000000ffff0d7224 */ /* 0x002fc600078e0010 */
[----:B------:R-:W-:Y:S04]  /*41040*/  STL.64 [R1+0x18], R18 ;  /* 0x0000181201007387 */ /* 0x000fe80000100a00 */
[----:B------:R-:W0:Y:S01]  /*41050*/  LDS.128 R16, [R0+0x4000] ;  /* 0x0040000000107984 */ /* 0x000e220000000c00 */
[----:B------:R-:W-:Y:S02]  /*41060*/  IADD3 R7, R2, c[0x0][0x198], RZ ;  /* 0x0000660002077a10 */ /* 0x000fe40007ffe0ff */
[C---:B------:R-:W-:Y:S02]  /*41070*/  IADD3 R2, R27.reuse, 0x18d, RZ ;  /* 0x0000018d1b027810 */ /* 0x040fe40007ffe0ff */
[----:B------:R-:W-:Y:S02]  /*41080*/  IADD3 R10, R27, 0x18a, RZ ;  /* 0x0000018a1b0a7810 */ /* 0x000fe40007ffe0ff */
[----:B------:R-:W-:-:S02]  /*41090*/  LEA R6, P6, R7, R20, 0x1 ;  /* 0x0000001407067211 */ /* 0x000fc400078c08ff */
[----:B------:R-:W-:Y:S02]  /*410a0*/  ISETP.LT.AND P4, PT, R2, c[0x0][0x17c], !P0 ;  /* 0x00005f0002007a0c */ /* 0x000fe40004781270 */
[----:B------:R-:W-:Y:S02]  /*410b0*/  ISETP.LT.AND P2, PT, R10, c[0x0][0x17c], !P0 ;  /* 0x00005f000a007a0c */ /* 0x000fe40004741270 */
[C---:B------:R-:W-:Y:S02]  /*410c0*/  IADD3 R2, R7.reuse, c[0x0][0x198], RZ ;  /* 0x0000660007027a10 */ /* 0x040fe40007ffe0ff */
[-C--:B------:R-:W-:Y:S02]  /*410d0*/  LEA.HI.X.SX32 R7, R7, R3.reuse, 0x1, P6 ;  /* 0x0000000307077211 */ /* 0x080fe400030f0eff */
[C---:B------:R-:W-:Y:S02]  /*410e0*/  LEA R4, P6, R2.reuse, R20, 0x1 ;  /* 0x0000001402047211 */ /* 0x040fe400078c08ff */
[C---:B------:R-:W-:Y:S01]  /*410f0*/  IADD3 R8, R2.reuse, c[0x0][0x198], RZ ;  /* 0x0000660002087a10 */ /* 0x040fe20007ffe0ff */
[----:B------:R1:W-:Y:S01]  /*41100*/  @P3 STG.E.U16 [R6.64], R9 ;  /* 0x0000000906003986 */ /* 0x0003e2000c101504 */
[----:B------:R-:W-:-:S02]  /*41110*/  LEA.HI.X.SX32 R5, R2, R3, 0x1, P6 ;  /* 0x0000000302057211 */ /* 0x000fc400030f0eff */
        /* <DEDUP_REMOVED lines=11> */
[----:B------:R-:W-:-:S03]  /*411d0*/  LEA R4, P6, R2, R20, 0x1 ;  /* 0x0000001402047211 */ /* 0x000fc600078c08ff */
[----:B------:R1:W-:Y:S01]  /*411e0*/  @P1 STG.E.U16 [R6.64], R8 ;  /* 0x0000000806001986 */ /* 0x0003e2000c101504 */
[C---:B------:R-:W-:Y:S02]  /*411f0*/  LEA.HI.X.SX32 R5, R2.reuse, R3, 0x1, P6 ;  /* 0x0000000302057211 */ /* 0x040fe400030f0eff */
[C---:B------:R-:W-:Y:S02]  /*41200*/  IADD3 R10, R27.reuse, 0x18e, RZ ;  /* 0x0000018e1b0a7810 */ /* 0x040fe40007ffe0ff */
[C---:B------:R-:W-:Y:S01]  /*41210*/  IADD3 R9, R27.reuse, 0x190, RZ ;  /* 0x000001901b097810 */ /* 0x040fe20007ffe0ff */
[----:B------:R2:W-:Y:S01]  /*41220*/  @P5 STG.E.U16 [R4.64], R11 ;  /* 0x0000000b04005986 */ /* 0x0005e2000c101504 */
[----:B-1----:R-:W-:Y:S02]  /*41230*/  IADD3 R6, R2, c[0x0][0x198], RZ ;  /* 0x0000660002067a10 */ /* 0x002fe40007ffe0ff */
[----:B------:R-:W-:Y:S02]  /*41240*/  IADD3 R2, R27, 0x191, RZ ;  /* 0x000001911b027810 */ /* 0x000fe40007ffe0ff */
[----:B------:R-:W-:-:S02]  /*41250*/  ISETP.LT.AND P3, PT, R10, c[0x0][0x17c], !P0 ;  /* 0x00005f000a007a0c */ /* 0x000fc40004761270 */
[----:B--2---:R-:W-:Y:S02]  /*41260*/  LEA R4, P6, R6, R20, 0x1 ;  /* 0x0000001406047211 */ /* 0x004fe400078c08ff */
[----:B------:R-:W-:Y:S02]  /*41270*/  ISETP.LT.AND P5, PT, R2, c[0x0][0x17c], !P0 ;  /* 0x00005f0002007a0c */ /* 0x000fe400047a1270 */
[C---:B------:R-:W-:Y:S02]  /*41280*/  IADD3 R2, R6.reuse, c[0x0][0x198], RZ ;  /* 0x0000660006027a10 */ /* 0x040fe40007ffe0ff */
[----:B------:R-:W-:Y:S02]  /*41290*/  ISETP.LT.AND P1, PT, R9, c[0x0][0x17c], !P0 ;  /* 0x00005f0009007a0c */ /* 0x000fe40004721270 */
[----:B------:R-:W-:Y:S02]  /*412a0*/  LEA.HI.X.SX32 R5, R6, R3, 0x1, P6 ;  /* 0x0000000306057211 */ /* 0x000fe400030f0eff */
[----:B------:R-:W-:-:S02]  /*412b0*/  PRMT R9, R11, 0x7632, R9 ;  /* 0x000076320b097816 */ /* 0x000fc40000000009 */
[C---:B------:R-:W-:Y:S02]  /*412c0*/  LEA R6, P6, R2.reuse, R20, 0x1 ;  /* 0x0000001402067211 */ /* 0x040fe400078c08ff */
[C---:B------:R-:W-:Y:S01]  /*412d0*/  IADD3 R8, R2.reuse, c[0x0][0x198], RZ ;  /* 0x0000660002087a10 */ /* 0x040fe20007ffe0ff */
[----:B------:R1:W-:Y:S01]  /*412e0*/  @P4 STG.E.U16 [R4.64], R9 ;  /* 0x0000000904004986 */ /* 0x0003e2000c101504 */
[----:B------:R-:W-:Y:S02]  /*412f0*/  LEA.HI.X.SX32 R7, R2, R3, 0x1, P6 ;  /* 0x0000000302077211 */ /* 0x000fe400030f0eff */
[----:B------:R-:W-:-:S03]  /*41300*/  IADD3 R2, R8, c[0x0][0x198], RZ ;  /* 0x0000660008027a10 */ /* 0x000fc60007ffe0ff */
[----:B------:R2:W-:Y:S01]  /*41310*/  @P3 STG.E.U16 [R6.64], R13 ;  /* 0x0000000d06003986 */ /* 0x0005e2000c101504 */
[----:B-1----:R-:W-:Y:S02]  /*41320*/  IADD3 R5, R27, 0x193, RZ ;  /* 0x000001931b057810 */ /* 0x002fe40007ffe0ff */
[CC--:B------:R-:W-:Y:S02]  /*41330*/  LEA R4, P6, R8.reuse, R20.reuse, 0x1 ;  /* 0x0000001408047211 */ /* 0x0c0fe400078c08ff */
[----:B------:R-:W-:Y:S02]  /*41340*/  ISETP.LT.AND P3, PT, R5, c[0x0][0x17c], !P0 ;  /* 0x00005f0005007a0c */ /* 0x000fe40004761270 */
[-C--:B------:R-:W-:Y:S02]  /*41350*/  LEA.HI.X.SX32 R5, R8, R3.reuse, 0x1, P6 ;  /* 0x0000000308057211 */ /* 0x080fe400030f0eff */
[C---:B--2---:R-:W-:Y:S02]  /*41360*/  LEA R6, P6, R2.reuse, R20, 0x1 ;  /* 0x0000001402067211 */ /* 0x044fe400078c08ff */
[----:B------:R-:W-:Y:S01]  /*41370*/  PRMT R8, R13, 0x7632, R8 ;  /* 0x000076320d087816 */ /* 0x000fe20000000008 */
[----:B0-----:R-:W-:Y:S01]  /*41380*/  STL [R1+0x44], R17 ;  /* 0x0000441101007387 */ /* 0x001fe20000100800 */
[----:B------:R-:W-:Y:S01]  /*41390*/  LEA.HI.X.SX32 R7, R2, R3, 0x1, P6 ;  /* 0x0000000302077211 */ /* 0x000fe200030f0eff */
[----:B------:R-:W-:-:S02]  /*413a0*/  IMAD.MOV.U32 R11, RZ, RZ, R16 ;  /* 0x000000ffff0b7224 */ /* 0x000fc400078e0010 */
[----:B------:R-:W-:Y:S04]  /*413b0*/  STL.64 [R1+0x48], R18 ;  /* 0x0000481201007387 */ /* 0x000fe80000100a00 */
[----:B------:R-:W0:Y:S04]  /*413c0*/  LDS.128 R16, [R29+0x4000] ;  /* 0x004000001d107984 */ /* 0x000e280000000c00 */
[----:B------:R1:W-:Y:S04]  /*413d0*/  @P2 STG.E.U16 [R4.64], R8 ;  /* 0x0000000804002986 */ /* 0x0003e8000c101504 */
[----:B------:R-:W-:Y:S01]  /*413e0*/  @P1 STG.E.U16 [R6.64], R12 ;  /* 0x0000000c06001986 */ /* 0x000fe2000c101504 */
[----:B-1----:R-:W-:-:S03]  /*413f0*/  PRMT R8, R12, 0x7632, R8 ;  /* 0x000076320c087816 */ /* 0x002fc60000000008 */
[----:B------:R-:W1:Y:S04]  /*41400*/  LDS.128 R12, [R23+0x4000] ;  /* 0x00400000170c7984 */ /* 0x000e680000000c00 */
[----:B0-----:R0:W-:Y:S04]  /*41410*/  STL [R1+0x24], R17 ;  /* 0x0000241101007387 */ /* 0x0011e80000100800 */
[----:B------:R-:W-:Y:S01]  /*41420*/  STL.64 [R1+0x28], R18 ;  /* 0x0000281201007387 */ /* 0x000fe20000100a00 */
[----:B0-----:R-:W-:-:S03]  /*41430*/  IMAD.MOV.U32 R17, RZ, RZ, R16 ;  /* 0x000000ffff117224 */ /* 0x001fc600078e0010 */
[----:B------:R-:W2:Y:S04]  /*41440*/  LDL.LU R16, [R1+0xf8c] ;  /* 0x000f8c0001107983 */ /* 0x000ea80000300800 */
[----:B-1----:R-:W-:Y:S01]  /*41450*/  STL [R1+0x4], R13 ;  /* 0x0000040d01007387 */ /* 0x002fe20000100800 */
[----:B------:R-:W-:-:S03]  /*41460*/  IMAD.MOV.U32 R22, RZ, RZ, R12 ;  /* 0x000000ffff167224 */ /* 0x000fc600078e000c */
[----:B------:R-:W-:Y:S04]  /*41470*/  STL [R1+0x8], R14 ;  /* 0x0000080e01007387 */ /* 0x000fe80000100800 */
[----:B------:R-:W3:Y:S01]  /*41480*/  LDL.LU R12, [R1+0xf88] ;  /* 0x000f8800010c7983 */ /* 0x000ee20000300800 */
[----:B------:R-:W-:Y:S02]  /*41490*/  IADD3 R4, R2, c[0x0][0x198], RZ ;  /* 0x0000660002047a10 */ /* 0x000fe40007ffe0ff */
[C---:B------:R-:W-:Y:S02]  /*414a0*/  IADD3 R2, R27.reuse, 0x195, RZ ;  /* 0x000001951b027810 */ /* 0x040fe40007ffe0ff */
[----:B------:R-:W-:Y:S02]  /*414b0*/  IADD3 R10, R27, 0x192, RZ ;  /* 0x000001921b0a7810 */ /* 0x000fe40007ffe0ff */
[----:B------:R-:W-:-:S02]  /*414c0*/  LEA R6, P6, R4, R20, 0x1 ;  /* 0x0000001404067211 */ /* 0x000fc400078c08ff */
[----:B------:R-:W-:Y:S02]  /*414d0*/  ISETP.LT.AND P1, PT, R2, c[0x0][0x17c], !P0 ;  /* 0x00005f0002007a0c */ /* 0x000fe40004721270 */
[----:B------:R-:W-:Y:S02]  /*414e0*/  ISETP.LT.AND P4, PT, R10, c[0x0][0x17c], !P0 ;  /* 0x00005f000a007a0c */ /* 0x000fe40004781270 */
[C---:B------:R-:W-:Y:S02]  /*414f0*/  IADD3 R2, R4.reuse, c[0x0][0x198], RZ ;  /* 0x0000660004027a10 */ /* 0x040fe40007ffe0ff */
[----:B------:R-:W-:Y:S02]  /*41500*/  IADD3 R9, R27, 0x194, RZ ;  /* 0x000001941b097810 */ /* 0x000fe40007ffe0ff */
[----:B------:R-:W-:Y:S02]  /*41510*/  LEA.HI.X.SX32 R7, R4, R3, 0x1, P6 ;  /* 0x0000000304077211 */ /* 0x000fe400030f0eff */
[----:B------:R-:W-:-:S02]  /*41520*/  LEA R4, P6, R2, R20, 0x1 ;  /* 0x0000001402047211 */ /* 0x000fc400078c08ff */
[----:B------:R-:W-:Y:S01]  /*41530*/  ISETP.LT.AND P2, PT, R9, c[0x0][0x17c], !P0 ;  /* 0x00005f0009007a0c */ /* 0x000fe20004741270 */
[----:B------:R0:W-:Y:S01]  /*41540*/  @P5 STG.E.U16 [R6.64], R8 ;  /* 0x0000000806005986 */ /* 0x0001e2000c101504 */
[C---:B------:R-:W-:Y:S02]  /*41550*/  IADD3 R9, R2.reuse, c[0x0][0x198], RZ ;  /* 0x0000660002097a10 */ /* 0x040fe40007ffe0ff */
[----:B------:R-:W-:Y:S02]  /*41560*/  LEA.HI.X.SX32 R5, R2, R3, 0x1, P6 ;  /* 0x0000000302057211 */ /* 0x000fe400030f0eff */
[----:B------:R-:W-:Y:S02]  /*41570*/  IADD3 R10, R27, 0x196, RZ ;  /* 0x000001961b0a7810 */ /* 0x000fe40007ffe0ff */
[----:B------:R-:W-:Y:S01]  /*41580*/  IADD3 R2, R9, c[0x0][0x198], RZ ;  /* 0x0000660009027a10 */ /* 0x000fe20007ffe0ff */
[----:B------:R-:W-:Y:S01]  /*41590*/  @P4 STG.E.U16 [R4.64], R11 ;  /* 0x0000000b04004986 */ /* 0x000fe2000c101504 */
[----:B0-----:R-:W-:-:S02]  /*415a0*/  IADD3 R6, R27, 0x197, RZ ;  /* 0x000001971b067810 */ /* 0x001fc40007ffe0ff */
[CC--:B------:R-:W-:Y:S02]  /*415b0*/  LEA R8, P6, R9.reuse, R20.reuse, 0x1 ;  /* 0x0000001409087211 */ /* 0x0c0fe400078c08ff */
[----:B------:R-:W-:Y:S02]  /*415c0*/  ISETP.LT.AND P4, PT, R6, c[0x0][0x17c], !P0 ;  /* 0x00005f0006007a0c */ /* 0x000fe40004781270 */
[----:B------:R0:W1:Y:S01]  /*415d0*/  LDS.128 R4, [R0+0x6000] ;  /* 0x0060000000047984 */ /* 0x0000620000000c00 */
[----:B------:R-:W-:Y:S02]  /*415e0*/  ISETP.LT.AND P5, PT, R10, c[0x0][0x17c], !P0 ;  /* 0x00005f000a007a0c */ /* 0x000fe400047a1270 */
[----:B------:R-:W-:Y:S02]  /*415f0*/  LEA.HI.X.SX32 R9, R9, R3, 0x1, P6 ;  /* 0x0000000309097211 */ /* 0x000fe400030f0eff */
[----:B------:R-:W-:Y:S02]  /*41600*/  LEA R10, P6, R2, R20, 0x1 ;  /* 0x00000014020a7211 */ /* 0x000fe400078c08ff */
[C---:B0-----:R-:W-:Y:S01]  /*41610*/  IADD3 R0, R27.reuse, 0x199, RZ ;  /* 0x000001991b007810 */ /* 0x041fe20007ffe0ff */
[----:B------:R-:W-:Y:S01]  /*41620*/  IMAD.MOV.U32 R26, RZ, RZ, R15 ;  /* 0x000000ffff1a7224 */ /* 0x000fe200078e000f */
[----:B------:R-:W-:-:S02]  /*41630*/  IADD3 R13, R27, 0x198, RZ ;  /* 0x000001981b0d7810 */ /* 0x000fc40007ffe0ff */
[----:B------:R-:W-:Y:S02]  /*41640*/  PRMT R21, R22, 0x7632, R21 ;  /* 0x0000763216157816 */ /* 0x000fe40000000015 */
[----:B---3--:R-:W-:Y:S02]  /*41650*/  PRMT R12, R11, 0x7632, R12 ;  /* 0x000076320b0c7816 */ /* 0x008fe4000000000c */
[C---:B------:R-:W-:Y:S02]  /*41660*/  LEA.HI.X.SX32 R11, R2.reuse, R3, 0x1, P6 ;  /* 0x00000003020b7211 */ /* 0x040fe400030f0eff */
[----:B------:R-:W-:Y:S01]  /*41670*/  IADD3 R2, R2, c[0x0][0x198], RZ ;  /* 0x0000660002027a10 */ /* 0x000fe20007ffe0ff */
[----:B------:R0:W-:Y:S03]  /*41680*/  @P3 STG.E.U16 [R8.64], R12 ;  /* 0x0000000c08003986 */ /* 0x0001e6000c101504 */
[----:B------:R-:W-:Y:S01]  /*41690*/  LEA R14, P6, R2, R20, 0x1 ;  /* 0x00000014020e7211 */ /* 0x000fe200078c08ff */
[----:B------:R3:W-:Y:S01]  /*416a0*/  @P2 STG.E.U16 [R10.64], R17 ;  /* 0x000000110a002986 */ /* 0x0007e2000c101504 */
[----:B------:R-:W-:-:S02]  /*416b0*/  ISETP.LT.AND P2, PT, R0, c[0x0][0x17c], !P0 ;  /* 0x00005f0000007a0c */ /* 0x000fc40004741270 */
[C---:B------:R-:W-:Y:S01]  /*416c0*/  IADD3 R0, R2.reuse, c[0x0][0x198], RZ ;  /* 0x0000660002007a10 */ /* 0x040fe20007ffe0ff */
[----:B------:R-:W4:Y:S01]  /*416d0*/  LDS.128 R8, [R28+0x6000] ;  /* 0x006000001c087984 */ /* 0x000f220000000c00 */
[----:B------:R-:W-:Y:S02]  /*416e0*/  LEA.HI.X.SX32 R15, R2, R3, 0x1, P6 ;  /* 0x00000003020f7211 */ /* 0x000fe400030f0eff */
[C---:B------:R-:W-:Y:S02]  /*416f0*/  IADD3 R2, R0.reuse, c[0x0][0x198], RZ ;  /* 0x0000660000027a10 */ /* 0x040fe40007ffe0ff */
[----:B0-----:R-:W-:Y:S02]  /*41700*/  LEA R12, P6, R0, R20, 0x1 ;  /* 0x00000014000c7211 */ /* 0x001fe400078c08ff */
[----:B------:R-:W-:Y:S02]  /*41710*/  ISETP.LT.AND P3, PT, R13, c[0x0][0x17c], !P0 ;  /* 0x00005f000d007a0c */ /* 0x000fe40004761270 */
[----:B--2---:R-:W-:-:S02]  /*41720*/  PRMT R16, R17, 0x7632, R16 ;  /* 0x0000763211107816 */ /* 0x004fc40000000010 */
[-C--:B------:R-:W-:Y:S02]  /*41730*/  LEA.HI.X.SX32 R13, R0, R3.reuse, 0x1, P6 ;  /* 0x00000003000d7211 */ /* 0x080fe400030f0eff */
[C---:B------:R-:W-:Y:S02]  /*41740*/  LEA R18, P6, R2.reuse, R20, 0x1 ;  /* 0x0000001402127211 */ /* 0x040fe400078c08ff */
[C---:B------:R-:W-:Y:S01]  /*41750*/  IADD3 R0, R2.reuse, c[0x0][0x198], RZ ;  /* 0x0000660002007a10 */ /* 0x040fe20007ffe0ff */
[----:B------:R0:W-:Y:S01]  /*41760*/  @P1 STG.E.U16 [R14.64], R16 ;  /* 0x000000100e001986 */ /* 0x0001e2000c101504 */
[----:B---3--:R-:W-:Y:S02]  /*41770*/  IADD3 R17, R27, 0x19a, RZ ;  /* 0x0000019a1b117810 */ /* 0x008fe40007ffe0ff */
[----:B------:R-:W-:Y:S02]  /*41780*/  LEA.HI.X.SX32 R19, R2, R3, 0x1, P6 ;  /* 0x0000000302137211 */ /* 0x000fe400030f0eff */
[----:B------:R-:W-:-:S02]  /*41790*/  ISETP.LT.AND P1, PT, R17, c[0x0][0x17c], !P0 ;  /* 0x00005f0011007a0c */ /* 0x000fc40004721270 */
[----:B0-----:R-:W-:-:S04]  /*417a0*/  LEA R16, P6, R0, R20, 0x1 ;  /* 0x0000001400107211 */ /* 0x001fc800078c08ff */
[CC--:B------:R-:W-:Y:S02]  /*417b0*/  LEA.HI.X.SX32 R17, R0.reuse, R3.reuse, 0x1, P6 ;  /* 0x0000000300117211 */ /* 0x0c0fe400030f0eff */
[----:B------:R-:W-:Y:S01]  /*417c0*/  IADD3 R0, R0, c[0x0][0x198], RZ ;  /* 0x0000660000007a10 */ /* 0x000fe20007ffe0ff */
[----:B------:R-:W-:Y:S01]  /*417d0*/  @P5 STG.E.U16 [R12.64], R22 ;  /* 0x000000160c005986 */ /* 0x000fe2000c101504 */
[----:B------:R-:W-:Y:S02]  /*417e0*/  IADD3 R14, R27, 0x19b, RZ ;  /* 0x0000019b1b0e7810 */ /* 0x000fe40007ffe0ff */
[----:B------:R-:W-:Y:S01]  /*417f0*/  LEA R24, P6, R0, R20, 0x1 ;  /* 0x0000001400187211 */ /* 0x000fe200078c08ff */
[----:B------:R0:W-:Y:S01]  /*41800*/  @P4 STG.E.U16 [R18.64], R21 ;  /* 0x0000001512004986 */ /* 0x0001e2000c101504 */
[----:B------:R-:W-:Y:S02]  /*41810*/  ISETP.LT.AND P5, PT, R14, c[0x0][0x17c], !P0 ;  /* 0x00005f000e007a0c */ /* 0x000fe400047a1270 */
[----:B------:R-:W-:Y:S01]  /*41820*/  LEA.HI.X.SX32 R25, R0, R3, 0x1, P6 ;  /* 0x0000000300197211 */ /* 0x000fe200030f0eff */
[----:B------:R2:W3:Y:S04]  /*41830*/  LDS.128 R12, [R29+0x6000] ;  /* 0x006000001d0c7984 */ /* 0x0004e80000000c00 */
[----:B-1----:R-:W-:Y:S01]  /*41840*/  @P3 STG.E.U16 [R16.64], R4 ;  /* 0x0000000410003986 */ /* 0x002fe2000c101504 */
[----:B0-----:R-:W-:-:S03]  /*41850*/  PRMT R21, R4, 0x7632, R21 ;  /* 0x0000763204157816 */ /* 0x001fc60000000015 */
[----:B--2---:R-:W2:Y:S04]  /*41860*/  LDL.LU R29, [R1+0x64] ;  /* 0x00006400011d7983 */ /* 0x004ea80000300800 */
[----:B------:R-:W5:Y:S04]  /*41870*/  LDL.LU R28, [R1+0x34] ;  /* 0x00003400011c7983 */ /* 0x000f680000300800 */
[----:B------:R0:W-:Y:S04]  /*41880*/  @P2 STG.E.U16 [R24.64], R21 ;  /* 0x0000001518002986 */ /* 0x0001e8000c101504 */
[----:B0-----:R-:W2:Y:S01]  /*41890*/  LDL.LU R21, [R1+0x54] ;  /* 0x0000540001157983 */ /* 0x001ea20000300800 */
[----:B------:R-:W-:-:S02]  /*418a0*/  IADD3 R18, R27, 0x19d, RZ ;  /* 0x0000019d1b127810 */ /* 0x000fc40007ffe0ff */
[C---:B------:R-:W-:Y:S02]  /*418b0*/  IADD3 R2, R27.reuse, 0x19c, RZ ;  /* 0x0000019c1b027810 */ /* 0x040fe40007ffe0ff */
[----:B------:R-:W-:Y:S02]  /*418c0*/  ISETP.LT.AND P3, PT, R18, c[0x0][0x17c], !P0 ;  /* 0x00005f0012007a0c */ /* 0x000fe40004761270 */
[----:B------:R0:W1:Y:S01]  /*418d0*/  LDS.128 R16, [R23+0x6000] ;  /* 0x0060000017107984 */ /* 0x0000620000000c00 */
[----:B------:R-:W-:Y:S02]  /*418e0*/  ISETP.LT.AND P4, PT, R2, c[0x0][0x17c], !P0 ;  /* 0x00005f0002007a0c */ /* 0x000fe40004781270 */
[----:B------:R-:W-:Y:S02]  /*418f0*/  IADD3 R2, R0, c[0x0][0x198], RZ ;  /* 0x0000660000027a10 */ /* 0x000fe40007ffe0ff */
[----:B------:R-:W-:Y:S02]  /*41900*/  IADD3 R4, R27, 0x19e, RZ ;  /* 0x0000019e1b047810 */ /* 0x000fe40007ffe0ff */
[----:B------:R-:W-:-:S02]  /*41910*/  LEA R22, P6, R2, R20, 0x1 ;  /* 0x0000001402167211 */ /* 0x000fc400078c08ff */
[C---:B------:R-:W-:Y:S02]  /*41920*/  IADD3 R0, R2.reuse, c[0x0][0x198], RZ ;  /* 0x0000660002007a10 */ /* 0x040fe40007ffe0ff */
[-C--:B0-----:R-:W-:Y:S02]  /*41930*/  LEA.HI.X.SX32 R23, R2, R3.reuse, 0x1, P6 ;  /* 0x0000000302177211 */ /* 0x081fe400030f0eff */
[----:B------:R-:W-:Y:S02]  /*41940*/  LEA R24, P6, R0, R20, 0x1 ;  /* 0x0000001400187211 */ /* 0x000fe400078c08ff */
[----:B------:R-:W-:Y:S02]  /*41950*/  ISETP.LT.AND P2, PT, R4, c[0x0][0x17c], !P0 ;  /* 0x00005f0004007a0c */ /* 0x000fe40004741270 */
[C---:B------:R-:W-:Y:S02]  /*41960*/  IADD3 R2, R0.reuse, c[0x0][0x198], RZ ;  /* 0x0000660000027a10 */ /* 0x040fe40007ffe0ff */
[----:B------:R-:W-:Y:S01]  /*41970*/  IADD3 R4, R27, 0x19f, RZ ;  /* 0x0000019f1b047810 */ /* 0x000fe20007ffe0ff */
[----:B----4-:R0:W-:Y:S01]  /*41980*/  @P1 STG.E.U16 [R22.64], R8 ;  /* 0x0000000816001986 */ /* 0x0101e2000c101504 */
[----:B------:R-:W-:-:S02]  /*41990*/  LEA.HI.X.SX32 R25, R0, R3, 0x1, P6 ;  /* 0x0000000300197211 */ /* 0x000fc400030f0eff */
[----:B------:R-:W-:Y:S02]  /*419a0*/  ISETP.LT.AND P1, PT, R4, c[0x0][0x17c], !P0 ;  /* 0x00005f0004007a0c */ /* 0x000fe40004721270 */
[----:B------:R-:W-:Y:S02]  /*419b0*/  IADD3 R0, R27, 0x1a0, RZ ;  /* 0x000001a01b007810 */ /* 0x000fe40007ffe0ff */
[----:B------:R-:W-:Y:S02]  /*419c0*/  IADD3 R4, R2, c[0x0][0x198], RZ ;  /* 0x0000660002047a10 */ /* 0x000fe40007ffe0ff */
[----:B0-----:R-:W-:Y:S02]  /*419d0*/  PRMT R8, R8, 0x7632, R8 ;  /* 0x0000763208087816 */ /* 0x001fe40000000008 */
[----:B------:R-:W-:-:S03]  /*419e0*/  LEA R22, P6, R2, R20, 0x1 ;  /* 0x0000001402167211 */ /* 0x000fc600078c08ff */
[----:B------:R0:W-:Y:S01]  /*419f0*/  @P5 STG.E.U16 [R24.64], R8 ;  /* 0x0000000818005986 */ /* 0x0001e2000c101504 */
[----:B------:R-:W-:Y:S02]  /*41a00*/  LEA.HI.X.SX32 R23, R2, R3, 0x1, P6 ;  /* 0x0000000302177211 */ /* 0x000fe400030f0eff */
[----:B------:R-:W-:Y:S02]  /*41a10*/  ISETP.LT.AND P5, PT, R0, c[0x0][0x17c], !P0 ;  /* 0x00005f0000007a0c */ /* 0x000fe400047a1270 */
[----:B------:R-:W-:Y:S02]  /*41a20*/  IADD3 R2, R27, 0x1a1, RZ ;  /* 0x000001a11b027810 */ /* 0x000fe40007ffe0ff */
[C---:B------:R-:W-:Y:S01]  /*41a30*/  IADD3 R0, R4.reuse, c[0x0][0x198], RZ ;  /* 0x0000660004007a10 */ /* 0x040fe20007ffe0ff */
[----:B---3--:R3:W-:Y:S01]  /*41a40*/  @P4 STG.E.U16 [R22.64], R12 ;  /* 0x0000000c16004986 */ /* 0x0087e2000c101504 */
[----:B0-----:R-:W-:Y:S02]  /*41a50*/  LEA R24, P6, R4, R20, 0x1 ;  /* 0x0000001404187211 */ /* 0x001fe400078c08ff */
[----:B------:R-:W-:-:S02]  /*41a60*/  ISETP.LT.AND P4, PT, R2, c[0x0][0x17c], !P0 ;  /* 0x00005f0002007a0c */ /* 0x000fc40004781270 */
[----:B------:R-:W-:Y:S02]  /*41a70*/  LEA.HI.X.SX32 R25, R4, R3, 0x1, P6 ;  /* 0x0000000304197211 */ /* 0x000fe400030f0eff */
[----:B------:R-:W-:Y:S02]  /*41a80*/  IADD3 R2, R0, c[0x0][0x198], RZ ;  /* 0x0000660000027a10 */ /* 0x000fe40007ffe0ff */
[----:B---3--:R-:W-:Y:S02]  /*41a90*/  PRMT R12, R12, 0x7632, R12 ;  /* 0x000076320c0c7816 */ /* 0x008fe4000000000c */
[----:B------:R-:W-:-:S03]  /*41aa0*/  LEA R22, P6, R0, R20, 0x1 ;  /* 0x0000001400167211 */ /* 0x000fc600078c08ff */
[----:B------:R0:W-:Y:S01]  /*41ab0*/  @P3 STG.E.U16 [R24.64], R12 ;  /* 0x0000000c18003986 */ /* 0x0001e2000c101504 */
[----:B------:R-:W-:Y:S02]  /*41ac0*/  LEA.HI.X.SX32 R23, R0, R3, 0x1, P6 ;  /* 0x0000000300177211 */ /* 0x000fe400030f0eff */
[----:B------:R-:W-:-:S03]  /*41ad0*/  IADD3 R0, R2, c[0x0][0x198], RZ ;  /* 0x0000660002007a10 */ /* 0x000fc60007ffe0ff */
[----:B-1----:R1:W-:Y:S01]  /*41ae0*/  @P2 STG.E.U16 [R22.64], R16 ;  /* 0x0000001016002986 */ /* 0x0023e2000c101504 */
[----:B0-----:R-:W-:-:S04]  /*41af0*/  LEA R24, P6, R2, R20, 0x1 ;  /* 0x0000001402187211 */ /* 0x001fc800078c08ff */
[-C--:B------:R-:W-:Y:S02]  /*41b00*/  LEA.HI.X.SX32 R25, R2, R3.reuse, 0x1, P6 ;  /* 0x0000000302197211 */ /* 0x080fe400030f0eff */
[----:B-1----:R-:W-:Y:S02]  /*41b10*/  LEA R22, P6, R0, R20, 0x1 ;  /* 0x0000001400167211 */ /* 0x002fe400078c08ff */
[----:B------:R-:W-:Y:S02]  /*41b20*/  PRMT R16, R16, 0x7632, R16 ;  /* 0x0000763210107816 */ /* 0x000fe40000000010 */
[C---:B------:R-:W-:Y:S02]  /*41b30*/  LEA.HI.X.SX32 R23, R0.reuse, R3, 0x1, P6 ;  /* 0x0000000300177211 */ /* 0x040fe400030f0eff */
[----:B------:R-:W-:Y:S01]  /*41b40*/  IADD3 R2, R0, c[0x0][0x198], RZ ;  /* 0x0000660000027a10 */ /* 0x000fe20007ffe0ff */
[----:B------:R0:W-:Y:S01]  /*41b50*/  @P1 STG.E.U16 [R24.64], R16 ;  /* 0x0000001018001986 */ /* 0x0001e2000c101504 */
[----:B------:R-:W-:-:S02]  /*41b60*/  IADD3 R4, R27, 0x1a2, RZ ;  /* 0x000001a21b047810 */ /* 0x000fc40007ffe0ff */
[----:B------:R-:W-:Y:S02]  /*41b70*/  IADD3 R0, R2, c[0x0][0x198], RZ ;  /* 0x0000660002007a10 */ /* 0x000fe40007ffe0ff */
[----:B------:R-:W-:Y:S02]  /*41b80*/  ISETP.LT.AND P3, PT, R4, c[0x0][0x17c], !P0 ;  /* 0x00005f0004007a0c */ /* 0x000fe40004761270 */
[----:B0-----:R-:W-:-:S04]  /*41b90*/  LEA R24, P6, R2, R20, 0x1 ;  /* 0x0000001402187211 */ /* 0x001fc800078c08ff */
[----:B------:R-:W-:Y:S02]  /*41ba0*/  LEA.HI.X.SX32 R25, R2, R3, 0x1, P6 ;  /* 0x0000000302197211 */ /* 0x000fe400030f0eff */
[----:B------:R-:W-:Y:S02]  /*41bb0*/  IADD3 R2, R0, c[0x0][0x198], RZ ;  /* 0x0000660000027a10 */ /* 0x000fe40007ffe0ff */
[----:B------:R-:W-:-:S04]  /*41bc0*/  IADD3 R4, R27, 0x1a3, RZ ;  /* 0x000001a31b047810 */ /* 0x000fc80007ffe0ff */
[----:B------:R-:W-:Y:S02]  /*41bd0*/  ISETP.LT.AND P2, PT, R4, c[0x0][0x17c], !P0 ;  /* 0x00005f0004007a0c */ /* 0x000fe40004741270 */
[----:B------:R-:W-:-:S04]  /*41be0*/  IADD3 R4, R27, 0x1a4, RZ ;  /* 0x000001a41b047810 */ /* 0x000fc80007ffe0ff */
[----:B------:R-:W-:Y:S01]  /*41bf0*/  ISETP.LT.AND P1, PT, R4, c[0x0][0x17c], !P0 ;  /* 0x00005f0004007a0c */ /* 0x000fe20004721270 */
[----:B--2---:R0:W-:Y:S01]  /*41c00*/  @P5 STG.E.U16 [R22.64], R21 ;  /* 0x0000001516005986 */ /* 0x0041e2000c101504 */
[----:B------:R-:W-:-:S03]  /*41c10*/  PRMT R8, R21, 0x7632, R8 ;  /* 0x0000763215087816 */ /* 0x000fc60000000008 */
[----:B0-----:R-:W2:Y:S01]  /*41c20*/  LDL.LU R21, [R1+0x84] ;  /* 0x0000840001157983 */ /* 0x001ea20000300800 */
[----:B------:R-:W-:-:S03]  /*41c30*/  LEA R22, P6, R0, R20, 0x1 ;  /* 0x0000001400167211 */ /* 0x000fc600078c08ff */
[----:B------:R0:W-:Y:S01]  /*41c40*/  @P4 STG.E.U16 [R24.64], R8 ;  /* 0x0000000818004986 */ /* 0x0001e2000c101504 */
[----:B------:R-:W-:Y:S02]  /*41c50*/  LEA.HI.X.SX32 R23, R0, R3, 0x1, P6 ;  /* 0x0000000300177211 */ /* 0x000fe400030f0eff */
[----:B------:R-:W-:-:S03]  /*41c60*/  IADD3 R0, R2, c[0x0][0x198], RZ ;  /* 0x0000660002007a10 */ /* 0x000fc60007ffe0ff */
[----:B------:R1:W-:Y:S01]  /*41c70*/  @P3 STG.E.U16 [R22.64], R29 ;  /* 0x0000001d16003986 */ /* 0x0003e2000c101504 */
[----:B0-----:R-:W-:-:S04]  /*41c80*/  LEA R24, P6, R2, R20, 0x1 ;  /* 0x0000001402187211 */ /* 0x001fc800078c08ff */
[----:B------:R-:W-:Y:S02]  /*41c90*/  LEA.HI.X.SX32 R25, R2, R3, 0x1, P6 ;  /* 0x0000000302197211 */ /* 0x000fe400030f0eff */
[----:B------:R-:W-:Y:S02]  /*41ca0*/  PRMT R2, R29, 0x7632, R2 ;  /* 0x000076321d027816 */ /* 0x000fe40000000002 */
[----:B-1----:R-:W3:Y:S01]  /*41cb0*/  LDL.LU R29, [R1+0xb4] ;  /* 0x0000b400011d7983 */ /* 0x002ee20000300800 */
[----:B------:R-:W-:-:S04]  /*41cc0*/  LEA R22, P6, R0, R20, 0x1 ;  /* 0x0000001400167211 */ /* 0x000fc800078c08ff */
[----:B------:R-:W-:Y:S01]  /*41cd0*/  LEA.HI.X.SX32 R23, R0, R3, 0x1, P6 ;  /* 0x0000000300177211 */ /* 0x000fe200030f0eff */
[----:B------:R-:W-:Y:S01]  /*41ce0*/  @P2 STG.E.U16 [R24.64], R2 ;  /* 0x0000000218002986 */ /* 0x000fe2000c101504 */
[----:B-----5:R-:W-:-:S03]  /*41cf0*/  PRMT R8, R28, 0x7632, R8 ;  /* 0x000076321c087816 */ /* 0x020fc60000000008 */
[----:B------:R0:W-:Y:S04]  /*41d00*/  @P1 STG.E.U16 [R22.64], R28 ;  /* 0x0000001c16001986 */ /* 0x0001e8000c101504 */
[----:B0-----:R-:W4:Y:S01]  /*41d10*/  LDL.LU R28, [R1+0xa4] ;  /* 0x0000a400011c7983 */ /* 0x001f220000300800 */
[C---:B------:R-:W-:Y:S02]  /*41d20*/  IADD3 R4, R27.reuse, 0x1a5, RZ ;  /* 0x000001a51b047810 */ /* 0x040fe40007ffe0ff */
[----:B------:R-:W-:Y:S02]  /*41d30*/  IADD3 R2, R0, c[0x0][0x198], RZ ;  /* 0x0000660000027a10 */ /* 0x000fe40007ffe0ff */
[----:B------:R-:W-:Y:S02]  /*41d40*/  ISETP.LT.AND P5, PT, R4, c[0x0][0x17c], !P0 ;  /* 0x00005f0004007a0c */ /* 0x000fe400047a1270 */
[----:B------:R-:W-:-:S02]  /*41d50*/  IADD3 R4, R27, 0x1a6, RZ ;  /* 0x000001a61b047810 */ /* 0x000fc40007ffe0ff */
[CC--:B------:R-:W-:Y:S02]  /*41d60*/  LEA R24, P6, R2.reuse, R20.reuse, 0x1 ;  /* 0x0000001402187211 */ /* 0x0c0fe400078c08ff */
[----:B------:R-:W-:Y:S02]  /*41d70*/  IADD3 R0, R2, c[0x0][0x198], RZ ;  /* 0x0000660002007a10 */ /* 0x000fe40007ffe0ff */
[----:B------:R-:W-:Y:S02]  /*41d80*/  ISETP.LT.AND P4, PT, R4, c[0x0][0x17c], !P0 ;  /* 0x00005f0004007a0c */ /* 0x000fe40004781270 */
[----:B------:R-:W-:Y:S02]  /*41d90*/  LEA.HI.X.SX32 R25, R2, R3, 0x1, P6 ;  /* 0x0000000302197211 */ /* 0x000fe400030f0eff */
[C---:B------:R-:W-:Y:S02]  /*41da0*/  LEA R22, P6, R0.reuse, R20, 0x1 ;  /* 0x0000001400167211 */ /* 0x040fe400078c08ff */
[----:B------:R-:W-:Y:S01]  /*41db0*/  IADD3 R2, R0, c[0x0][0x198], RZ ;  /* 0x0000660000027a10 */ /* 0x000fe20007ffe0ff */
[----:B------:R0:W-:Y:S01]  /*41dc0*/  @P5 STG.E.U16 [R24.64], R8 ;  /* 0x0000000818005986 */ /* 0x0001e2000c101504 */
[----:B------:R-:W-:-:S02]  /*41dd0*/  IADD3 R4, R27, 0x1a7, RZ ;  /* 0x000001a71b047810 */ /* 0x000fc40007ffe0ff */
[-C--:B------:R-:W-:Y:S02]  /*41de0*/  LEA.HI.X.SX32 R23, R0, R3.reuse, 0x1, P6 ;  /* 0x0000000300177211 */ /* 0x080fe400030f0eff */
[----:B------:R-:W-:Y:S02]  /*41df0*/  ISETP.LT.AND P3, PT, R4, c[0x0][0x17c], !P0 ;  /* 0x00005f0004007a0c */ /* 0x000fe40004761270 */
[----:B------:R-:W-:Y:S02]  /*41e00*/  IADD3 R4, R27, 0x1a8, RZ ;  /* 0x000001a81b047810 */ /* 0x000fe40007ffe0ff */
[C---:B0-----:R-:W-:Y:S02]  /*41e10*/  LEA R24, P6, R2.reuse, R20, 0x1 ;  /* 0x0000001402187211 */ /* 0x041fe400078c08ff */
[C---:B------:R-:W-:Y:S02]  /*41e20*/  IADD3 R0, R2.reuse, c[0x0][0x198], RZ ;  /* 0x0000660002007a10 */ /* 0x040fe40007ffe0ff */
[----:B------:R-:W-:-:S02]  /*41e30*/  LEA.HI.X.SX32 R25, R2, R3, 0x1, P6 ;  /* 0x0000000302197211 */ /* 0x000fc400030f0eff */
[----:B------:R-:W-:Y:S02]  /*41e40*/  ISETP.LT.AND P2, PT, R4, c[0x0][0x17c], !P0 ;  /* 0x00005f0004007a0c */ /* 0x000fe40004741270 */
        /* <DEDUP_REMOVED lines=9> */
[----:B------:R-:W-:-:S05]  /*41ee0*/  LEA.HI.X.SX32 R23, R0, R3, 0x1, P6 ;  /* 0x0000000300177211 */ /* 0x000fca00030f0eff */
[----:B---3--:R1:W-:Y:S01]  /*41ef0*/  @P2 STG.E.U16 [R22.64], R29 ;  /* 0x0000001d16002986 */ /* 0x0083e2000c101504 */
[----:B0-----:R-:W-:Y:S02]  /*41f00*/  IADD3 R2, R0, c[0x0][0x198], RZ ;  /* 0x0000660000027a10 */ /* 0x001fe40007ffe0ff */
[----:B------:R-:W-:Y:S02]  /*41f10*/  PRMT R8, R29, 0x7632, R8 ;  /* 0x000076321d087816 */ /* 0x000fe40000000008 */
[CC--:B------:R-:W-:Y:S02]  /*41f20*/  LEA R24, P6, R2.reuse, R20.reuse, 0x1 ;  /* 0x0000001402187211 */ /* 0x0c0fe400078c08ff */
[C---:B------:R-:W-:Y:S01]  /*41f30*/  IADD3 R0, R2.reuse, c[0x0][0x198], RZ ;  /* 0x0000660002007a10 */ /* 0x040fe20007ffe0ff */
[----:B-1----:R-:W3:Y:S01]  /*41f40*/  LDL.LU R29, [R1+0x14] ;  /* 0x00001400011d7983 */ /* 0x002ee20000300800 */
[----:B------:R-:W-:Y:S02]  /*41f50*/  LEA.HI.X.SX32 R25, R2, R3, 0x1, P6 ;  /* 0x0000000302197211 */ /* 0x000fe400030f0eff */
[----:B------:R-:W-:-:S02]  /*41f60*/  LEA R22, P6, R0, R20, 0x1 ;  /* 0x0000001400167211 */ /* 0x000fc400078c08ff */
[C---:B------:R-:W-:Y:S01]  /*41f70*/  IADD3 R2, R0.reuse, c[0x0][0x198], RZ ;  /* 0x0000660000027a10 */ /* 0x040fe20007ffe0ff */
[----:B------:R0:W-:Y:S01]  /*41f80*/  @P1 STG.E.U16 [R24.64], R8 ;  /* 0x0000000818001986 */ /* 0x0001e2000c101504 */
[----:B------:R-:W-:Y:S02]  /*41f90*/  LEA.HI.X.SX32 R23, R0, R3, 0x1, P6 ;  /* 0x0000000300177211 */ /* 0x000fe400030f0eff */
[----:B------:R-:W-:-:S03]  /*41fa0*/  IADD3 R0, R2, c[0x0][0x198], RZ ;  /* 0x0000660002007a10 */ /* 0x000fc60007ffe0ff */
[----:B----4-:R1:W-:Y:S01]  /*41fb0*/  @P5 STG.E.U16 [R22.64], R28 ;  /* 0x0000001c16005986 */ /* 0x0103e2000c101504 */
[----:B0-----:R-:W-:-:S04]  /*41fc0*/  LEA R24, P6, R2, R20, 0x1 ;  /* 0x0000001402187211 */ /* 0x001fc800078c08ff */
[----:B------:R-:W-:Y:S02]  /*41fd0*/  LEA.HI.X.SX32 R25, R2, R3, 0x1, P6 ;  /* 0x0000000302197211 */ /* 0x000fe400030f0eff */
[----:B------:R-:W-:Y:S02]  /*41fe0*/  PRMT R2, R28, 0x7632, R2 ;  /* 0x000076321c027816 */ /* 0x000fe40000000002 */
[----:B-1----:R-:W4:Y:S01]  /*41ff0*/  LDL.LU R28, [R1+0x74] ;  /* 0x00007400011c7983 */ /* 0x002f220000300800 */
[----:B------:R-:W-:-:S04]  /*42000*/  IADD3 R4, R27, 0x1ab, RZ ;  /* 0x000001ab1b047810 */ /* 0x000fc80007ffe0ff */
[----:B------:R-:W-:Y:S02]  /*42010*/  ISETP.LT.AND P4, PT, R4, c[0x0][0x17c], !P0 ;  /* 0x00005f0004007a0c */ /* 0x000fe40004781270 */
[----:B------:R-:W-:-:S04]  /*42020*/  IADD3 R4, R27, 0x1ac, RZ ;  /* 0x000001ac1b047810 */ /* 0x000fc80007ffe0ff */
[----:B------:R-:W-:Y:S02]  /*42030*/  ISETP.LT.AND P3, PT, R4, c[0x0][0x17c], !P0 ;  /* 0x00005f0004007a0c */ /* 0x000fe40004761270 */
[C---:B------:R-:W-:Y:S02]  /*42040*/  LEA R22, P6, R0.reuse, R20, 0x1 ;  /* 0x0000001400167211 */ /* 0x040fe400078c08ff */
[C---:B------:R-:W-:Y:S02]  /*42050*/  IADD3 R4, R27.reuse, 0x1ad, RZ ;  /* 0x000001ad1b047810 */ /* 0x040fe40007ffe0ff */
[----:B------:R-:W-:Y:S01]  /*42060*/  LEA.HI.X.SX32 R23, R0, R3, 0x1, P6 ;  /* 0x0000000300177211 */ /* 0x000fe200030f0eff */
[----:B------:R0:W-:Y:S01]  /*42070*/  @P4 STG.E.U16 [R24.64], R2 ;  /* 0x0000000218004986 */ /* 0x0001e2000c101504 */
[----:B------:R-:W-:Y:S02]  /*42080*/  ISETP.LT.AND P2, PT, R4, c[0x0][0x17c], !P0 ;  /* 0x00005f0004007a0c */ /* 0x000fe40004741270 */
[----:B------:R-:W-:-:S02]  /*42090*/  IADD3 R4, R27, 0x1ae, RZ ;  /* 0x000001ae1b047810 */ /* 0x000fc40007ffe0ff */
[----:B0-----:R-:W-:Y:S02]  /*420a0*/  IADD3 R2, R0, c[0x0][0x198], RZ ;  /* 0x0000660000027a10 */ /* 0x001fe40007ffe0ff */
[----:B------:R-:W-:Y:S02]  /*420b0*/  ISETP.LT.AND P1, PT, R4, c[0x0][0x17c], !P0 ;  /* 0x00005f0004007a0c */ /* 0x000fe40004721270 */
[C---:B------:R-:W-:Y:S02]  /*420c0*/  LEA R24, P6, R2.reuse, R20, 0x1 ;  /* 0x0000001402187211 */ /* 0x040fe400078c08ff */
[C---:B------:R-:W-:Y:S02]  /*420d0*/  IADD3 R0, R2.reuse, c[0x0][0x198], RZ ;  /* 0x0000660002007a10 */ /* 0x040fe40007ffe0ff */
[----:B------:R-:W-:Y:S02]  /*420e0*/  LEA.HI.X.SX32 R25, R2, R3, 0x1, P6 ;  /* 0x0000000302197211 */ /* 0x000fe400030f0eff */
[----:B------:R-:W-:-:S02]  /*420f0*/  IADD3 R2, R0, c[0x0][0x198], RZ ;  /* 0x0000660000027a10 */ /* 0x000fc40007ffe0ff */
        /* <DEDUP_REMOVED lines=9> */
[-C--:B------:R-:W-:Y:S02]  /*42190*/  LEA.HI.X.SX32 R23, R0, R3.reuse, 0x1, P6 ;  /* 0x0000000300177211 */ /* 0x080fe400030f0eff */
[C---:B------:R-:W-:Y:S02]  /*421a0*/  IADD3 R0, R2.reuse, c[0x0][0x198], RZ ;  /* 0x0000660002007a10 */ /* 0x040fe40007ffe0ff */
[C---:B0-----:R-:W-:Y:S01]  /*421b0*/  LEA R24, P6, R2.reuse, R20, 0x1 ;  /* 0x0000001402187211 */ /* 0x041fe200078c08ff */
[----:B---3--:R0:W-:Y:S03]  /*421c0*/  @P1 STG.E.U16 [R22.64], R29 ;  /* 0x0000001d16001986 */ /* 0x0081e6000c101504 */
[----:B------:R-:W-:Y:S02]  /*421d0*/  LEA.HI.X.SX32 R25, R2, R3, 0x1, P6 ;  /* 0x0000000302197211 */ /* 0x000fe400030f0eff */
[----:B------:R-:W-:-:S02]  /*421e0*/  PRMT R2, R29, 0x7632, R2 ;  /* 0x000076321d027816 */ /* 0x000fc40000000002 */
[----:B0-----:R-:W3:Y:S01]  /*421f0*/  LDL.LU R29, [R1+0x24] ;  /* 0x00002400011d7983 */ /* 0x001ee20000300800 */
[----:B------:R-:W-:-:S04]  /*42200*/  LEA R22, P6, R0, R20, 0x1 ;  /* 0x0000001400167211 */ /* 0x000fc800078c08ff */
[----:B------:R-:W-:Y:S01]  /*42210*/  LEA.HI.X.SX32 R23, R0, R3, 0x1, P6 ;  /* 0x0000000300177211 */ /* 0x000fe200030f0eff */
[----:B------:R-:W-:Y:S01]  /*42220*/  @P5 STG.E.U16 [R24.64], R2 ;  /* 0x0000000218005986 */ /* 0x000fe2000c101504 */
[----:B----4-:R-:W-:-:S03]  /*42230*/  PRMT R8, R28, 0x7632, R8 ;  /* 0x000076321c087816 */ /* 0x010fc60000000008 */
        /* <DEDUP_REMOVED lines=30> */
[C---:B------:R-:W-:Y:S02]  /*42420*/  LEA.HI.X.SX32 R23, R0.reuse, R3, 0x1, P6 ;  /* 0x0000000300177211 */ /* 0x040fe400030f0eff */
[----:B0-----:R-:W-:-:S03]  /*42430*/  IADD3 R2, R0, c[0x0][0x198], RZ ;  /* 0x0000660000027a10 */ /* 0x001fc60007ffe0ff */
[----:B---3--:R0:W-:Y:S01]  /*42440*/  @P5 STG.E.U16 [R22.64], R29 ;  /* 0x0000001d16005986 */ /* 0x0081e2000c101504 */
[----:B------:R-:W-:Y:S02]  /*42450*/  PRMT R8, R29, 0x7632, R8 ;  /* 0x000076321d087816 */ /* 0x000fe40000000008 */
[CC--:B------:R-:W-:Y:S02]  /*42460*/  LEA R24, P6, R2.reuse, R20.reuse, 0x1 ;  /* 0x0000001402187211 */ /* 0x0c0fe400078c08ff */
[C---:B------:R-:W-:Y:S02]  /*42470*/  IADD3 R0, R2.reuse, c[0x0][0x198], RZ ;  /* 0x0000660002007a10 */ /* 0x040fe40007ffe0ff */
[-C--:B------:R-:W-:Y:S01]  /*42480*/  LEA.HI.X.SX32 R25, R2, R3.reuse, 0x1, P6 ;  /* 0x0000000302197211 */ /* 0x080fe200030f0eff */
[----:B0-----:R-:W3:Y:S01]  /*42490*/  LDL.LU R29, [R1+0x68] ;  /* 0x00006800011d7983 */ /* 0x001ee20000300800 */
[C---:B------:R-:W-:Y:S02]  /*424a0*/  LEA R22, P6, R0.reuse, R20, 0x1 ;  /* 0x0000001400167211 */ /* 0x040fe400078c08ff */
[C---:B------:R-:W-:Y:S01]  /*424b0*/  IADD3 R2, R0.reuse, c[0x0][0x198], RZ ;  /* 0x0000660000027a10 */ /* 0x040fe20007ffe0ff */
[----:B------:R0:W-:Y:S01]  /*424c0*/  @P4 STG.E.U16 [R24.64], R8 ;  /* 0x0000000818004986 */ /* 0x0001e2000c101504 */
[----:B------:R-:W-:-:S02]  /*424d0*/  LEA.HI.X.SX32 R23, R0, R3, 0x1, P6 ;  /* 0x0000000300177211 */ /* 0x000fc400030f0eff */
        /* <DEDUP_REMOVED lines=10> */
[----:B------:R-:W-:-:S04]  /*42580*/  IADD3 R4, R27, 0x1b9, RZ ;  /* 0x000001b91b047810 */ /* 0x000fc80007ffe0ff */
[----:B------:R-:W-:Y:S02]  /*42590*/  ISETP.LT.AND P5, PT, R4, c[0x0][0x17c], !P0 ;  /* 0x00005f0004007a0c */ /* 0x000fe400047a1270 */
[----:B------:R-:W-:-:S04]  /*425a0*/  IADD3 R4, R27, 0x1ba, RZ ;  /* 0x000001ba1b047810 */ /* 0x000fc80007ffe0ff */
[----:B------:R-:W-:Y:S02]  /*425b0*/  ISETP.LT.AND P4, PT, R4, c[0x0][0x17c], !P0 ;  /* 0x00005f0004007a0c */ /* 0x000fe40004781270 */
[C---:B------:R-:W-:Y:S01]  /*425c0*/  IADD3 R4, R27.reuse, 0x1bb, RZ ;  /* 0x000001bb1b047810 */ /* 0x040fe20007ffe0ff */
[----:B------:R0:W-:Y:S01]  /*425d0*/  @P2 STG.E.U16 [R24.64], R2 ;  /* 0x0000000218002986 */ /* 0x0001e2000c101504 */
[----:B------:R-:W-:Y:S02]  /*425e0*/  LEA R22, P6, R0, R20, 0x1 ;  /* 0x0000001400167211 */ /* 0x000fe400078c08ff */
[----:B------:R-:W-:Y:S02]  /*425f0*/  ISETP.LT.AND P3, PT, R4, c[0x0][0x17c], !P0 ;  /* 0x00005f0004007a0c */ /* 0x000fe40004761270 */
[----:B------:R-:W-:Y:S02]  /*42600*/  IADD3 R4, R27, 0x1bc, RZ ;  /* 0x000001bc1b047810 */ /* 0x000fe40007ffe0ff */
[----:B------:R-:W-:-:S02]  /*42610*/  LEA.HI.X.SX32 R23, R0, R3, 0x1, P6 ;  /* 0x0000000300177211 */ /* 0x000fc400030f0eff */
[----:B------:R-:W-:Y:S02]  /*42620*/  ISETP.LT.AND P2, PT, R4, c[0x0][0x17c], !P0 ;  /* 0x00005f0004007a0c */ /* 0x000fe40004741270 */
[----:B0-----:R-:W-:Y:S02]  /*42630*/  IADD3 R2, R0, c[0x0][0x198], RZ ;  /* 0x0000660000027a10 */ /* 0x001fe40007ffe0ff */
[----:B------:R-:W-:Y:S02]  /*42640*/  IADD3 R4, R27, 0x1bd, RZ ;  /* 0x000001bd1b047810 */ /* 0x000fe40007ffe0ff */
[C---:B------:R-:W-:Y:S02]  /*42650*/  LEA R24, P6, R2.reuse, R20, 0x1 ;  /* 0x0000001402187211 */ /* 0x040fe400078c08ff */
[----:B------:R-:W-:Y:S01]  /*42660*/  IADD3 R0, R2, c[0x0][0x198], RZ ;  /* 0x0000660002007a10 */ /* 0x000fe20007ffe0ff */
[----:B------:R0:W-:Y:S01]  /*42670*/  @P1 STG.E.U16 [R22.64], R5 ;  /* 0x0000000516001986 */ /* 0x0001e2000c101504 */
[----:B------:R-:W-:-:S02]  /*42680*/  ISETP.LT.AND P1, PT, R4, c[0x0][0x17c], !P0 ;  /* 0x00005f0004007a0c */ /* 0x000fc40004721270 */
[-C--:B------:R-:W-:Y:S02]  /*42690*/  LEA.HI.X.SX32 R25, R2, R3.reuse, 0x1, P6 ;  /* 0x0000000302197211 */ /* 0x080fe400030f0eff */
[CC--:B------:R-:W-:Y:S02]  /*426a0*/  LEA R4, P6, R0.reuse, R20.reuse, 0x1 ;  /* 0x0000001400047211 */ /* 0x0c0fe400078c08ff */
[----:B------:R-:W-:Y:S02]  /*426b0*/  PRMT R8, R5, 0x7632, R8 ;  /* 0x0000763205087816 */ /* 0x000fe40000000008 */
[C---:B------:R-:W-:Y:S02]  /*426c0*/  IADD3 R2, R0.reuse, c[0x0][0x198], RZ ;  /* 0x0000660000027a10 */ /* 0x040fe40007ffe0ff */
[----:B0-----:R-:W-:Y:S01]  /*426d0*/  LEA.HI.X.SX32 R5, R0, R3, 0x1, P6 ;  /* 0x0000000300057211 */ /* 0x001fe200030f0eff */
[----:B------:R-:W-:Y:S01]  /*426e0*/  @P5 STG.E.U16 [R24.64], R8 ;  /* 0x0000000818005986 */ /* 0x000fe2000c101504 */
[----:B------:R-:W-:-:S03]  /*426f0*/  LEA R22, P6, R2, R20, 0x1 ;  /* 0x0000001402167211 */ /* 0x000fc600078c08ff */
[----:B------:R0:W-:Y:S01]  /*42700*/  @P4 STG.E.U16 [R4.64], R9 ;  /* 0x0000000904004986 */ /* 0x0001e2000c101504 */
[C---:B------:R-:W-:Y:S02]  /*42710*/  IADD3 R0, R2.reuse, c[0x0][0x198], RZ ;  /* 0x0000660002007a10 */ /* 0x040fe40007ffe0ff */
[----:B------:R-:W-:Y:S02]  /*42720*/  LEA.HI.X.SX32 R23, R2, R3, 0x1, P6 ;  /* 0x0000000302177211 */ /* 0x000fe400030f0eff */
[----:B0-----:R-:W-:Y:S02]  /*42730*/  IADD3 R4, R27, 0x1bf, RZ ;  /* 0x000001bf1b047810 */ /* 0x001fe40007ffe0ff */
[----:B------:R-:W-:Y:S02]  /*42740*/  PRMT R9, R9, 0x7632, R9 ;  /* 0x0000763209097816 */ /* 0x000fe40000000009 */
[----:B------:R-:W-:Y:S02]  /*42750*/  ISETP.LT.AND P4, PT, R4, c[0x0][0x17c], !P0 ;  /* 0x00005f0004007a0c */ /* 0x000fe40004781270 */
[----:B------:R-:W-:-:S02]  /*42760*/  LEA R4, P6, R0, R20, 0x1 ;  /* 0x0000001400047211 */ /* 0x000fc400078c08ff */
[C---:B------:R-:W-:Y:S02]  /*42770*/  IADD3 R8, R27.reuse, 0x1c0, RZ ;  /* 0x000001c01b087810 */ /* 0x040fe40007ffe0ff */
[C---:B------:R-:W-:Y:S01]  /*42780*/  IADD3 R2, R0.reuse, c[0x0][0x198], RZ ;  /* 0x0000660000027a10 */ /* 0x040fe20007ffe0ff */
[----:B------:R0:W-:Y:S01]  /*42790*/  @P3 STG.E.U16 [R22.64], R9 ;  /* 0x0000000916003986 */ /* 0x0001e2000c101504 */
[----:B------:R-:W-:Y:S02]  /*427a0*/  IADD3 R12, R27, 0x1be, RZ ;  /* 0x000001be1b0c7810 */ /* 0x000fe40007ffe0ff */
[----:B------:R-:W-:Y:S02]  /*427b0*/  LEA.HI.X.SX32 R5, R0, R3, 0x1, P6 ;  /* 0x0000000300057211 */ /* 0x000fe400030f0eff */
[----:B------:R-:W-:Y:S02]  /*427c0*/  ISETP.LT.AND P3, PT, R8, c[0x0][0x17c], !P0 ;  /* 0x00005f0008007a0c */ /* 0x000fe40004761270 */
[----:B------:R-:W-:Y:S01]  /*427d0*/  LEA R8, P6, R2, R20, 0x1 ;  /* 0x0000001402087211 */ /* 0x000fe200078c08ff */
[----:B------:R1:W-:Y:S01]  /*427e0*/  @P2 STG.E.U16 [R4.64], R13 ;  /* 0x0000000d04002986 */ /* 0x0003e2000c101504 */
[----:B------:R-:W-:-:S02]  /*427f0*/  ISETP.LT.AND P5, PT, R12, c[0x0][0x17c], !P0 ;  /* 0x00005f000c007a0c */ /* 0x000fc400047a1270 */
[----:B0-----:R-:W-:Y:S02]  /*42800*/  IADD3 R9, R27, 0x1c1, RZ ;  /* 0x000001c11b097810 */ /* 0x001fe40007ffe0ff */
[C---:B------:R-:W-:Y:S02]  /*42810*/  IADD3 R0, R2.reuse, c[0x0][0x198], RZ ;  /* 0x0000660002007a10 */ /* 0x040fe40007ffe0ff */
[----:B------:R-:W-:Y:S02]  /*42820*/  ISETP.LT.AND P2, PT, R9, c[0x0][0x17c], !P0 ;  /* 0x00005f0009007a0c */ /* 0x000fe40004741270 */
[----:B------:R-:W-:Y:S02]  /*42830*/  LEA.HI.X.SX32 R9, R2, R3, 0x1, P6 ;  /* 0x0000000302097211 */ /* 0x000fe400030f0eff */
[----:B-1----:R-:W-:Y:S02]  /*42840*/  LEA R4, P6, R0, R20, 0x1 ;  /* 0x0000001400047211 */ /* 0x002fe400078c08ff */
[----:B------:R-:W-:-:S02]  /*42850*/  PRMT R13, R13, 0x7632, R13 ;  /* 0x000076320d0d7816 */ /* 0x000fc4000000000d */
[C---:B------:R-:W-:Y:S02]  /*42860*/  LEA.HI.X.SX32 R5, R0.reuse, R3, 0x1, P6 ;  /* 0x0000000300057211 */ /* 0x040fe400030f0eff */
[----:B------:R-:W-:Y:S01]  /*42870*/  IADD3 R2, R0, c[0x0][0x198], RZ ;  /* 0x0000660000027a10 */ /* 0x000fe20007ffe0ff */
[----:B------:R0:W-:Y:S04]  /*42880*/  @P1 STG.E.U16 [R8.64], R13 ;  /* 0x0000000d08001986 */ /* 0x0001e8000c101504 */
[----:B------:R1:W-:Y:S01]  /*42890*/  @P5 STG.E.U16 [R4.64], R17 ;  /* 0x0000001104005986 */ /* 0x0003e2000c101504 */
[----:B------:R-:W-:Y:S02]  /*428a0*/  IADD3 R0, R2, c[0x0][0x198], RZ ;  /* 0x0000660002007a10 */ /* 0x000fe40007ffe0ff */
[----:B------:R-:W-:-:S02]  /*428b0*/  IADD3 R12, R27, 0x1c2, RZ ;  /* 0x000001c21b0c7810 */ /* 0x000fc40007ffe0ff */
[CC--:B0-----:R-:W-:Y:S02]  /*428c0*/  LEA R8, P6, R2.reuse, R20.reuse, 0x1 ;  /* 0x0000001402087211 */ /* 0x0c1fe400078c08ff */
[----:B-1----:R-:W-:Y:S02]  /*428d0*/  IADD3 R4, R27, 0x1c3, RZ ;  /* 0x000001c31b047810 */ /* 0x002fe40007ffe0ff */
[----:B------:R-:W-:Y:S02]  /*428e0*/  LEA.HI.X.SX32 R9, R2, R3, 0x1, P6 ;  /* 0x0000000302097211 */ /* 0x000fe400030f0eff */
[----:B------:R-:W-:Y:S02]  /*428f0*/  ISETP.LT.AND P5, PT, R4, c[0x0][0x17c], !P0 ;  /* 0x00005f0004007a0c */ /* 0x000fe400047a1270 */
[----:B------:R-:W-:Y:S02]  /*42900*/  LEA R4, P6, R0, R20, 0x1 ;  /* 0x0000001400047211 */ /* 0x000fe400078c08ff */
[----:B------:R-:W-:-:S02]  /*42910*/  PRMT R17, R17, 0x7632, R17 ;  /* 0x0000763211117816 */ /* 0x000fc40000000011 */
[----:B------:R-:W-:Y:S02]  /*42920*/  ISETP.LT.AND P1, PT, R12, c[0x0][0x17c], !P0 ;  /* 0x00005f000c007a0c */ /* 0x000fe40004721270 */
[----:B------:R-:W-:Y:S02]  /*42930*/  IADD3 R12, R27, 0x1c4, RZ ;  /* 0x000001c41b0c7810 */ /* 0x000fe40007ffe0ff */
[C---:B------:R-:W-:Y:S02]  /*42940*/  LEA.HI.X.SX32 R5, R0.reuse, R3, 0x1, P6 ;  /* 0x0000000300057211 */ /* 0x040fe400030f0eff */
[----:B------:R-:W-:Y:S01]  /*42950*/  IADD3 R2, R0, c[0x0][0x198], RZ ;  /* 0x0000660000027a10 */ /* 0x000fe20007ffe0ff */
[----:B------:R0:W-:Y:S01]  /*42960*/  @P4 STG.E.U16 [R8.64], R17 ;  /* 0x0000001108004986 */ /* 0x0001e2000c101504 */
[----:B------:R-:W-:Y:S02]  /*42970*/  ISETP.LT.AND P4, PT, R12, c[0x0][0x17c], !P0 ;  /* 0x00005f000c007a0c */ /* 0x000fe40004781270 */
[----:B------:R-:W-:-:S02]  /*42980*/  IADD3 R0, R2, c[0x0][0x198], RZ ;  /* 0x0000660002007a10 */ /* 0x000fc40007ffe0ff */
[----:B0-----:R-:W-:Y:S02]  /*42990*/  IADD3 R9, R27, 0x1c5, RZ ;  /* 0x000001c51b097810 */ /* 0x001fe40007ffe0ff */
[CC--:B------:R-:W-:Y:S01]  /*429a0*/  LEA R8, P6, R2.reuse, R20.reuse, 0x1 ;  /* 0x0000001402087211 */ /* 0x0c0fe200078c08ff */
[----:B--2---:R0:W-:Y:S01]  /*429b0*/  @P3 STG.E.U16 [R4.64], R21 ;  /* 0x0000001504003986 */ /* 0x0041e2000c101504 */
[----:B------:R-:W-:Y:S02]  /*429c0*/  PRMT R12, R21, 0x7632, R12 ;  /* 0x00007632150c7816 */ /* 0x000fe4000000000c */
[----:B------:R-:W-:Y:S02]  /*429d0*/  ISETP.LT.AND P3, PT, R9, c[0x0][0x17c], !P0 ;  /* 0x00005f0009007a0c */ /* 0x000fe40004761270 */
[----:B------:R-:W-:Y:S02]  /*429e0*/  LEA.HI.X.SX32 R9, R2, R3, 0x1, P6 ;  /* 0x0000000302097211 */ /* 0x000fe400030f0eff */
[C---:B------:R-:W-:Y:S01]  /*429f0*/  IADD3 R2, R0.reuse, c[0x0][0x198], RZ ;  /* 0x0000660000027a10 */ /* 0x040fe20007ffe0ff */
        /* <DEDUP_REMOVED lines=9> */
[C---:B0-----:R-:W-:Y:S01]  /*42a90*/  IADD3 R4, R27.reuse, 0x1c7, RZ ;  /* 0x000001c71b047810 */ /* 0x041fe20007ffe0ff */
[----:B------:R-:W3:Y:S03]  /*42aa0*/  LDL.LU R29, [R1+0xb8] ;  /* 0x0000b800011d7983 */ /* 0x000ee60000300800 */
[----:B------:R-:W-:Y:S02]  /*42ab0*/  ISETP.LT.AND P1, PT, R4, c[0x0][0x17c], !P0 ;  /* 0x00005f0004007a0c */ /* 0x000fe40004721270 */
[C---:B------:R-:W-:Y:S02]  /*42ac0*/  LEA R4, P6, R0.reuse, R20, 0x1 ;  /* 0x0000001400047211 */ /* 0x040fe400078c08ff */
[----:B------:R-:W-:Y:S02]  /*42ad0*/  IADD3 R12, R27, 0x1c8, RZ ;  /* 0x000001c81b0c7810 */ /* 0x000fe40007ffe0ff */
[----:B------:R-:W-:Y:S01]  /*42ae0*/  LEA.HI.X.SX32 R5, R0, R3, 0x1, P6 ;  /* 0x0000000300057211 */ /* 0x000fe200030f0eff */
[----:B------:R-:W-:Y:S01]  /*42af0*/  @P5 STG.E.U16 [R8.64], R2 ;  /* 0x0000000208005986 */ /* 0x000fe2000c101504 */
[----:B------:R-:W-:-:S02]  /*42b00*/  ISETP.LT.AND P5, PT, R12, c[0x0][0x17c], !P0 ;  /* 0x00005f000c007a0c */ /* 0x000fc400047a1270 */
[----:B----4-:R-:W-:Y:S01]  /*42b10*/  PRMT R12, R28, 0x7632, R12 ;  /* 0x000076321c0c7816 */ /* 0x010fe2000000000c */
[----:B------:R0:W-:Y:S04]  /*42b20*/  @P4 STG.E.U16 [R4.64], R28 ;  /* 0x0000001c04004986 */ /* 0x0001e8000c101504 */
[----:B0-----:R-:W4:Y:S01]  /*42b30*/  LDL.LU R28, [R1+0xa8] ;  /* 0x0000a800011c7983 */ /* 0x001f220000300800 */
[----:B------:R-:W-:Y:S02]  /*42b40*/  IADD3 R2, R0, c[0x0][0x198], RZ ;  /* 0x0000660000027a10 */ /* 0x000fe40007ffe0ff */
[C---:B------:R-:W-:Y:S02]  /*42b50*/  IADD3 R13, R27.reuse, 0x1c6, RZ ;  /* 0x000001c61b0d7810 */ /* 0x040fe40007ffe0ff */
[----:B------:R-:W-:-:S02]  /*42b60*/  IADD3 R9, R27, 0x1c9, RZ ;  /* 0x000001c91b097810 */ /* 0x000fc40007ffe0ff */
[CC--:B------:R-:W-:Y:S02]  /*42b70*/  LEA R8, P6, R2.reuse, R20.reuse, 0x1 ;  /* 0x0000001402087211 */ /* 0x0c0fe400078c08ff */
[----:B------:R-:W-:Y:S02]  /*42b80*/  ISETP.LT.AND P2, PT, R13, c[0x0][0x17c], !P0 ;  /* 0x00005f000d007a0c */ /* 0x000fe40004741270 */
[C---:B------:R-:W-:Y:S02]  /*42b90*/  IADD3 R0, R2.reuse, c[0x0][0x198], RZ ;  /* 0x0000660002007a10 */ /* 0x040fe40007ffe0ff */
[----:B------:R-:W-:Y:S02]  /*42ba0*/  ISETP.LT.AND P4, PT, R9, c[0x0][0x17c], !P0 ;  /* 0x00005f0009007a0c */ /* 0x000fe40004781270 */
[----:B------:R-:W-:Y:S02]  /*42bb0*/  LEA.HI.X.SX32 R9, R2, R3, 0x1, P6 ;  /* 0x0000000302097211 */ /* 0x000fe400030f0eff */
[----:B------:R-:W-:-:S02]  /*42bc0*/  LEA R4, P6, R0, R20, 0x1 ;  /* 0x0000001400047211 */ /* 0x000fc400078c08ff */
[C---:B------:R-:W-:Y:S01]  /*42bd0*/  IADD3 R2, R0.reuse, c[0x0][0x198], RZ ;  /* 0x0000660000027a10 */ /* 0x040fe20007ffe0ff */
[----:B------:R0:W-:Y:S01]  /*42be0*/  @P3 STG.E.U16 [R8.64], R12 ;  /* 0x0000000c08003986 */ /* 0x0001e2000c101504 */
[----:B------:R-:W-:Y:S02]  /*42bf0*/  LEA.HI.X.SX32 R5, R0, R3, 0x1, P6 ;  /* 0x0000000300057211 */ /* 0x000fe400030f0eff */
[C---:B------:R-:W-:Y:S02]  /*42c00*/  IADD3 R0, R2.reuse, c[0x0][0x198], RZ ;  /* 0x0000660002007a10 */ /* 0x040fe40007ffe0ff */
[----:B0-----:R-:W-:-:S04]  /*42c10*/  LEA R8, P6, R2, R20, 0x1 ;  /* 0x0000001402087211 */ /* 0x001fc800078c08ff */
[----:B------:R-:W-:Y:S02]  /*42c20*/  LEA.HI.X.SX32 R9, R2, R3, 0x1, P6 ;  /* 0x0000000302097211 */ /* 0x000fe400030f0eff */
[C---:B------:R-:W-:Y:S02]  /*42c30*/  IADD3 R12, R27.reuse, 0x1cc, RZ ;  /* 0x000001cc1b0c7810 */ /* 0x040fe40007ffe0ff */
[----:B------:R-:W-:-:S04]  /*42c40*/  IADD3 R13, R27, 0x1ca, RZ ;  /* 0x000001ca1b0d7810 */ /* 0x000fc80007ffe0ff */
[----:B------:R-:W-:Y:S01]  /*42c50*/  ISETP.LT.AND P3, PT, R13, c[0x0][0x17c], !P0 ;  /* 0x00005f000d007a0c */ /* 0x000fe20004761270 */
[----:B--2---:R0:W-:Y:S01]  /*42c60*/  @P2 STG.E.U16 [R4.64], R21 ;  /* 0x0000001504002986 */ /* 0x0041e2000c101504 */
[----:B------:R-:W-:Y:S02]  /*42c70*/  PRMT R2, R21, 0x7632, R2 ;  /* 0x0000763215027816 */ /* 0x000fe40000000002 */
[----:B0-----:R-:W-:Y:S01]  /*42c80*/  IADD3 R4, R27, 0x1cb, RZ ;  /* 0x000001cb1b047810 */ /* 0x001fe20007ffe0ff */
[----:B------:R-:W2:Y:S03]  /*42c90*/  LDL.LU R21, [R1+0x98] ;  /* 0x0000980001157983 */ /* 0x000ea60000300800 */
[----:B------:R-:W-:Y:S02]  /*42ca0*/  ISETP.LT.AND P2, PT, R4, c[0x0][0x17c], !P0 ;  /* 0x00005f0004007a0c */ /* 0x000fe40004741270 */
[C---:B------:R-:W-:Y:S01]  /*42cb0*/  LEA R4, P6, R0.reuse, R20, 0x1 ;  /* 0x0000001400047211 */ /* 0x040fe200078c08ff */
[----:B------:R0:W-:Y:S03]  /*42cc0*/  @P1 STG.E.U16 [R8.64], R2 ;  /* 0x0000000208001986 */ /* 0x0001e6000c101504 */
[----:B------:R-:W-:-:S02]  /*42cd0*/  LEA.HI.X.SX32 R5, R0, R3, 0x1, P6 ;  /* 0x0000000300057211 */ /* 0x000fc400030f0eff */
[----:B------:R-:W-:Y:S02]  /*42ce0*/  ISETP.LT.AND P1, PT, R12, c[0x0][0x17c], !P0 ;  /* 0x00005f000c007a0c */ /* 0x000fe40004721270 */
[----:B0-----:R-:W-:Y:S01]  /*42cf0*/  IADD3 R2, R0, c[0x0][0x198], RZ ;  /* 0x0000660000027a10 */ /* 0x001fe20007ffe0ff */
[----:B---3--:R0:W-:Y:S01]  /*42d00*/  @P5 STG.E.U16 [R4.64], R29 ;  /* 0x0000001d04005986 */ /* 0x0081e2000c101504 */
[----:B------:R-:W-:Y:S02]  /*42d10*/  IADD3 R9, R27, 0x1cd, RZ ;  /* 0x000001cd1b097810 */ /* 0x000fe40007ffe0ff */
[C---:B------:R-:W-:Y:S02]  /*42d20*/  LEA R8, P6, R2.reuse, R20, 0x1 ;  /* 0x0000001402087211 */ /* 0x040fe400078c08ff */
[----:B------:R-:W-:Y:S02]  /*42d30*/  PRMT R12, R29, 0x7632, R12 ;  /* 0x000076321d0c7816 */ /* 0x000fe4000000000c */
[----:B------:R-:W-:-:S02]  /*42d40*/  IADD3 R0, R2, c[0x0][0x198], RZ ;  /* 0x0000660002007a10 */ /* 0x000fc40007ffe0ff */
[----:B------:R-:W-:Y:S01]  /*42d50*/  ISETP.LT.AND P5, PT, R9, c[0x0][0x17c], !P0 ;  /* 0x00005f0009007a0c */ /* 0x000fe200047a1270 */
[----:B0-----:R-:W3:Y:S01]  /*42d60*/  LDL.LU R29, [R1+0x18] ;  /* 0x00001800011d7983 */ /* 0x001ee20000300800 */
[-C--:B------:R-:W-:Y:S02]  /*42d70*/  LEA.HI.X.SX32 R9, R2, R3.reuse, 0x1, P6 ;  /* 0x0000000302097211 */ /* 0x080fe400030f0eff */
[C---:B------:R-:W-:Y:S02]  /*42d80*/  LEA R4, P6, R0.reuse, R20, 0x1 ;  /* 0x0000001400047211 */ /* 0x040fe400078c08ff */
        /* <DEDUP_REMOVED lines=11> */
[C---:B------:R-:W-:Y:S01]  /*42e40*/  LEA R4, P6, R0.reuse, R20, 0x1 ;  /* 0x0000001400047211 */ /* 0x040fe200078c08ff */
[----:B------:R0:W-:Y:S01]  /*42e50*/  @P2 STG.E.U16 [R8.64], R2 ;  /* 0x0000000208002986 */ /* 0x0001e2000c101504 */
[C---:B------:R-:W-:Y:S02]  /*42e60*/  IADD3 R12, R27.reuse, 0x1d0, RZ ;  /* 0x000001d01b0c7810 */ /* 0x040fe40007ffe0ff */
[----:B------:R-:W-:Y:S02]  /*42e70*/  LEA.HI.X.SX32 R5, R0, R3, 0x1, P6 ;  /* 0x0000000300057211 */ /* 0x000fe400030f0eff */
[----:B------:R-:W-:Y:S02]  /*42e80*/  IADD3 R13, R27, 0x1ce, RZ ;  /* 0x000001ce1b0d7810 */ /* 0x000fe40007ffe0ff */
[----:B------:R-:W-:-:S02]  /*42e90*/  ISETP.LT.AND P2, PT, R12, c[0x0][0x17c], !P0 ;  /* 0x00005f000c007a0c */ /* 0x000fc40004741270 */
[----:B0-----:R-:W-:Y:S02]  /*42ea0*/  IADD3 R2, R0, c[0x0][0x198], RZ ;  /* 0x0000660000027a10 */ /* 0x001fe40007ffe0ff */
[----:B------:R-:W-:Y:S02]  /*42eb0*/  IADD3 R9, R27, 0x1d1, RZ ;  /* 0x000001d11b097810 */ /* 0x000fe40007ffe0ff */
[C---:B------:R-:W-:Y:S02]  /*42ec0*/  LEA R8, P6, R2.reuse, R20, 0x1 ;  /* 0x0000001402087211 */ /* 0x040fe400078c08ff */
[----:B------:R-:W-:Y:S02]  /*42ed0*/  ISETP.LT.AND P4, PT, R13, c[0x0][0x17c], !P0 ;  /* 0x00005f000d007a0c */ /* 0x000fe40004781270 */
[----:B------:R-:W-:Y:S01]  /*42ee0*/  IADD3 R0, R2, c[0x0][0x198], RZ ;  /* 0x0000660002007a10 */ /* 0x000fe20007ffe0ff */
[----:B--2---:R0:W-:Y:S01]  /*42ef0*/  @P1 STG.E.U16 [R4.64], R21 ;  /* 0x0000001504001986 */ /* 0x0041e2000c101504 */
[----:B------:R-:W-:-:S02]  /*42f00*/  PRMT R12, R21, 0x7632, R12 ;  /* 0x00007632150c7816 */ /* 0x000fc4000000000c */
        /* <DEDUP_REMOVED lines=32> */
[C---:B------:R-:W-:Y:S02]  /*43110*/  IADD3 R2, R0.reuse, c[0x0][0x198], RZ ;  /* 0x0000660000027a10 */ /* 0x040fe40007ffe0ff */
[----:B------:R-:W-:Y:S01]  /*43120*/  LEA.HI.X.SX32 R5, R0, R3, 0x1, P6 ;  /* 0x0000000300057211 */ /* 0x000fe200030f0eff */
[----:B------:R0:W-:Y:S01]  /*43130*/  @P1 STG.E.U16 [R8.64], R12 ;  /* 0x0000000c08001986 */ /* 0x0001e2000c101504 */
[C---:B------:R-:W-:Y:S02]  /*43140*/  IADD3 R0, R2.reuse, c[0x0][0x198], RZ ;  /* 0x0000660002007a10 */ /* 0x040fe40007ffe0ff */
[----:B0-----:R-:W-:-:S04]  /*43150*/  LEA R8, P6, R2, R20, 0x1 ;  /* 0x0000001402087211 */ /* 0x001fc800078c08ff */
[----:B------:R-:W-:Y:S02]  /*43160*/  LEA.HI.X.SX32 R9, R2, R3, 0x1, P6 ;  /* 0x0000000302097211 */ /* 0x000fe400030f0eff */
[C---:B------:R-:W-:Y:S02]  /*43170*/  IADD3 R13, R27.reuse, 0x1d6, RZ ;  /* 0x000001d61b0d7810 */ /* 0x040fe40007ffe0ff */
[----:B------:R-:W-:Y:S02]  /*43180*/  IADD3 R12, R27, 0x1d8, RZ ;  /* 0x000001d81b0c7810 */ /* 0x000fe40007ffe0ff */
[----:B------:R-:W-:Y:S01]  /*43190*/  ISETP.LT.AND P1, PT, R13, c[0x0][0x17c], !P0 ;  /* 0x00005f000d007a0c */ /* 0x000fe20004721270 */
[----:B--2---:R0:W-:Y:S01]  /*431a0*/  @P5 STG.E.U16 [R4.64], R21 ;  /* 0x0000001504005986 */ /* 0x0041e2000c101504 */
[----:B------:R-:W-:Y:S02]  /*431b0*/  PRMT R2, R21, 0x7632, R2 ;  /* 0x0000763215027816 */ /* 0x000fe40000000002 */
[----:B0-----:R-:W-:-:S03]  /*431c0*/  IADD3 R4, R27, 0x1d7, RZ ;  /* 0x000001d71b047810 */ /* 0x001fc60007ffe0ff */
[----:B------:R0:W-:Y:S01]  /*431d0*/  @P4 STG.E.U16 [R8.64], R2 ;  /* 0x0000000208004986 */ /* 0x0001e2000c101504 */
[----:B------:R-:W-:Y:S02]  /*431e0*/  ISETP.LT.AND P5, PT, R4, c[0x0][0x17c], !P0 ;  /* 0x00005f0004007a0c */ /* 0x000fe400047a1270 */
[----:B------:R-:W-:-:S04]  /*431f0*/  LEA R4, P6, R0, R20, 0x1 ;  /* 0x0000001400047211 */ /* 0x000fc800078c08ff */
[C---:B------:R-:W-:Y:S02]  /*43200*/  LEA.HI.X.SX32 R5, R0.reuse, R3, 0x1, P6 ;  /* 0x0000000300057211 */ /* 0x040fe400030f0eff */
[----:B0-----:R-:W-:Y:S02]  /*43210*/  IADD3 R2, R0, c[0x0][0x198], RZ ;  /* 0x0000660000027a10 */ /* 0x001fe40007ffe0ff */
[----:B------:R-:W-:Y:S02]  /*43220*/  IADD3 R9, R27, 0x1d9, RZ ;  /* 0x000001d91b097810 */ /* 0x000fe40007ffe0ff */
[C---:B------:R-:W-:Y:S02]  /*43230*/  LEA R8, P6, R2.reuse, R20, 0x1 ;  /* 0x0000001402087211 */ /* 0x040fe400078c08ff */
[----:B------:R-:W-:Y:S01]  /*43240*/  IADD3 R0, R2, c[0x0][0x198], RZ ;  /* 0x0000660002007a10 */ /* 0x000fe20007ffe0ff */
[----:B---3--:R0:W-:Y:S01]  /*43250*/  @P3 STG.E.U16 [R4.64], R29 ;  /* 0x0000001d04003986 */ /* 0x0081e2000c101504 */
[----:B------:R-:W-:-:S02]  /*43260*/  ISETP.LT.AND P4, PT, R12, c[0x0][0x17c], !P0 ;  /* 0x00005f000c007a0c */ /* 0x000fc40004781270 */
[----:B------:R-:W-:Y:S02]  /*43270*/  ISETP.LT.AND P3, PT, R9, c[0x0][0x17c], !P0 ;  /* 0x00005f0009007a0c */ /* 0x000fe40004761270 */
[-C--:B------:R-:W-:Y:S02]  /*43280*/  LEA.HI.X.SX32 R9, R2, R3.reuse, 0x1, P6 ;  /* 0x0000000302097211 */ /* 0x080fe400030f0eff */
[----:B------:R-:W-:Y:S02]  /*43290*/  PRMT R12, R29, 0x7632, R12 ;  /* 0x000076321d0c7816 */ /* 0x000fe4000000000c */
[C---:B------:R-:W-:Y:S02]  /*432a0*/  IADD3 R2, R0.reuse, c[0x0][0x198], RZ ;  /* 0x0000660000027a10 */ /* 0x040fe40007ffe0ff */
[C---:B0-----:R-:W-:Y:S01]  /*432b0*/  LEA R4, P6, R0.reuse, R20, 0x1 ;  /* 0x0000001400047211 */ /* 0x041fe200078c08ff */
[----:B------:R-:W2:Y:S03]  /*432c0*/  LDL.LU R29, [R1+0x5c] ;  /* 0x00005c00011d7983 */ /* 0x000ea60000300800 */
[----:B------:R-:W-:Y:S01]  /*432d0*/  LEA.HI.X.SX32 R5, R0, R3, 0x1, P6 ;  /* 0x0000000300057211 */ /* 0x000fe200030f0eff */
[----:B------:R0:W-:Y:S01]  /*432e0*/  @P2 STG.E.U16 [R8.64], R12 ;  /* 0x0000000c08002986 */ /* 0x0001e2000c101504 */
[----:B------:R-:W-:-:S02]  /*432f0*/  IADD3 R0, R2, c[0x0][0x198], RZ ;  /* 0x0000660002007a10 */ /* 0x000fc40007ffe0ff */
[C---:B0-----:R-:W-:Y:S01]  /*43300*/  LEA R8, P6, R2.reuse, R20, 0x1 ;  /* 0x0000001402087211 */ /* 0x041fe200078c08ff */
[----:B----4-:R0:W-:Y:S03]  /*43310*/  @P1 STG.E.U16 [R4.64], R28 ;  /* 0x0000001c04001986 */ /* 0x0101e6000c101504 */
[----:B------:R-:W-:Y:S02]  /*43320*/  LEA.HI.X.SX32 R9, R2, R3, 0x1, P6 ;  /* 0x0000000302097211 */ /* 0x000fe400030f0eff */
[----:B------:R-:W-:Y:S02]  /*43330*/  PRMT R2, R28, 0x7632, R2 ;  /* 0x000076321c027816 */ /* 0x000fe40000000002 */
[----:B0-----:R-:W3:Y:S01]  /*43340*/  LDL.LU R28, [R1+0x6c] ;  /* 0x00006c00011c7983 */ /* 0x001ee20000300800 */
[----:B------:R-:W-:-:S03]  /*43350*/  IADD3 R4, R27, 0x1db, RZ ;  /* 0x000001db1b047810 */ /* 0x000fc60007ffe0ff */
[----:B------:R0:W-:Y:S01]  /*43360*/  @P5 STG.E.U16 [R8.64], R2 ;  /* 0x0000000208005986 */ /* 0x0001e2000c101504 */
[----:B------:R-:W-:Y:S02]  /*43370*/  ISETP.LT.AND P1, PT, R4, c[0x0][0x17c], !P0 ;  /* 0x00005f0004007a0c */ /* 0x000fe40004721270 */
[C---:B------:R-:W-:Y:S01]  /*43380*/  LEA R4, P6, R0.reuse, R20, 0x1 ;  /* 0x0000001400047211 */ /* 0x040fe200078c08ff */
[----:B------:R-:W4:Y:S01]  /*43390*/  LDL.LU R21, [R1+0x3c] ;  /* 0x00003c0001157983 */ /* 0x000f220000300800 */
[C---:B------:R-:W-:Y:S02]  /*433a0*/  IADD3 R13, R27.reuse, 0x1da, RZ ;  /* 0x000001da1b0d7810 */ /* 0x040fe40007ffe0ff */
[C---:B------:R-:W-:Y:S02]  /*433b0*/  LEA.HI.X.SX32 R5, R0.reuse, R3, 0x1, P6 ;  /* 0x0000000300057211 */ /* 0x040fe400030f0eff */
[----:B0-----:R-:W-:Y:S02]  /*433c0*/  IADD3 R2, R0, c[0x0][0x198], RZ ;  /* 0x0000660000027a10 */ /* 0x001fe40007ffe0ff */
[----:B------:R-:W-:-:S02]  /*433d0*/  IADD3 R9, R27, 0x1dd, RZ ;  /* 0x000001dd1b097810 */ /* 0x000fc40007ffe0ff */
[C---:B------:R-:W-:Y:S01]  /*433e0*/  LEA R8, P6, R2.reuse, R20, 0x1 ;  /* 0x0000001402087211 */ /* 0x040fe200078c08ff */
[----:B------:R0:W-:Y:S01]  /*433f0*/  @P4 STG.E.U16 [R4.64], R6 ;  /* 0x0000000604004986 */ /* 0x0001e2000c101504 */
[----:B------:R-:W-:Y:S02]  /*43400*/  ISETP.LT.AND P2, PT, R13, c[0x0][0x17c], !P0 ;  /* 0x00005f000d007a0c */ /* 0x000fe40004741270 */
[C---:B------:R-:W-:Y:S02]  /*43410*/  IADD3 R0, R2.reuse, c[0x0][0x198], RZ ;  /* 0x0000660002007a10 */ /* 0x040fe40007ffe0ff */
[----:B------:R-:W-:Y:S02]  /*43420*/  ISETP.LT.AND P4, PT, R9, c[0x0][0x17c], !P0 ;  /* 0x00005f0009007a0c */ /* 0x000fe40004781270 */
[----:B------:R-:W-:Y:S02]  /*43430*/  LEA.HI.X.SX32 R9, R2, R3, 0x1, P6 ;  /* 0x0000000302097211 */ /* 0x000fe400030f0eff */
[----:B------:R-:W-:-:S02]  /*43440*/  IADD3 R2, R0, c[0x0][0x198], RZ ;  /* 0x0000660000027a10 */ /* 0x000fc40007ffe0ff */
[-C--:B0-----:R-:W-:Y:S02]  /*43450*/  LEA R4, P6, R0, R20.reuse, 0x1 ;  /* 0x0000001400047211 */ /* 0x081fe400078c08ff */
[----:B------:R-:W-:Y:S02]  /*43460*/  PRMT R6, R6, 0x7632, R6 ;  /* 0x0000763206067816 */ /* 0x000fe40000000006 */
[----:B------:R-:W-:Y:S02]  /*43470*/  IADD3 R12, R27, 0x1dc, RZ ;  /* 0x000001dc1b0c7810 */ /* 0x000fe40007ffe0ff */
[----:B------:R-:W-:Y:S01]  /*43480*/  LEA.HI.X.SX32 R5, R0, R3, 0x1, P6 ;  /* 0x0000000300057211 */ /* 0x000fe200030f0eff */
[----:B------:R0:W-:Y:S01]  /*43490*/  @P3 STG.E.U16 [R8.64], R6 ;  /* 0x0000000608003986 */ /* 0x0001e2000c101504 */
[----:B------:R-:W-:Y:S02]  /*434a0*/  ISETP.LT.AND P5, PT, R12, c[0x0][0x17c], !P0 ;  /* 0x00005f000c007a0c */ /* 0x000fe400047a1270 */
[C---:B------:R-:W-:Y:S01]  /*434b0*/  IADD3 R0, R2.reuse, c[0x0][0x198], RZ ;  /* 0x0000660002007a10 */ /* 0x040fe20007ffe0ff */
[----:B------:R1:W-:Y:S01]  /*434c0*/  @P2 STG.E.U16 [R4.64], R10 ;  /* 0x0000000a04002986 */ /* 0x0003e2000c101504 */
[----:B0-----:R-:W-:-:S04]  /*434d0*/  LEA R8, P6, R2, R20, 0x1 ;  /* 0x0000001402087211 */ /* 0x001fc800078c08ff */
[----:B------:R-:W-:Y:S02]  /*434e0*/  LEA.HI.X.SX32 R9, R2, R3, 0x1, P6 ;  /* 0x0000000302097211 */ /* 0x000fe400030f0eff */
[----:B-1----:R-:W-:Y:S02]  /*434f0*/  PRMT R5, R10, 0x7632, R5 ;  /* 0x000076320a057816 */ /* 0x002fe40000000005 */
[C---:B------:R-:W-:Y:S02]  /*43500*/  LEA R4, P6, R0.reuse, R20, 0x1 ;  /* 0x0000001400047211 */ /* 0x040fe400078c08ff */
[----:B------:R-:W-:Y:S01]  /*43510*/  IADD3 R2, R0, c[0x0][0x198], RZ ;  /* 0x0000660000027a10 */ /* 0x000fe20007ffe0ff */
[----:B------:R0:W-:Y:S01]  /*43520*/  @P1 STG.E.U16 [R8.64], R5 ;  /* 0x0000000508001986 */ /* 0x0001e2000c101504 */
[----:B------:R-:W-:-:S04]  /*43530*/  IADD3 R12, R27, 0x1de, RZ ;  /* 0x000001de1b0c7810 */ /* 0x000fc80007ffe0ff */
[----:B------:R-:W-:Y:S02]  /*43540*/  ISETP.LT.AND P3, PT, R12, c[0x0][0x17c], !P0 ;  /* 0x00005f000c007a0c */ /* 0x000fe40004761270 */
[----:B------:R-:W-:Y:S02]  /*43550*/  IADD3 R12, R27, 0x1df, RZ ;  /* 0x000001df1b0c7810 */ /* 0x000fe40007ffe0ff */
[-C--:B0-----:R-:W-:Y:S02]  /*43560*/  LEA.HI.X.SX32 R5, R0, R3.reuse, 0x1, P6 ;  /* 0x0000000300057211 */ /* 0x081fe400030f0eff */
[C---:B------:R-:W-:Y:S02]  /*43570*/  LEA R8, P6, R2.reuse, R20, 0x1 ;  /* 0x0000001402087211 */ /* 0x040fe400078c08ff */
[C---:B------:R-:W-:Y:S01]  /*43580*/  IADD3 R0, R2.reuse, c[0x0][0x198], RZ ;  /* 0x0000660002007a10 */ /* 0x040fe20007ffe0ff */
[----:B------:R0:W-:Y:S01]  /*43590*/  @P5 STG.E.U16 [R4.64], R14 ;  /* 0x0000000e04005986 */ /* 0x0001e2000c101504 */
[----:B------:R-:W-:-:S02]  /*435a0*/  LEA.HI.X.SX32 R9, R2, R3, 0x1, P6 ;  /* 0x0000000302097211 */ /* 0x000fc400030f0eff */
[----:B------:R-:W-:Y:S02]  /*435b0*/  PRMT R10, R14, 0x7632, R10 ;  /* 0x000076320e0a7816 */ /* 0x000fe4000000000a */
[----:B------:R-:W-:Y:S02]  /*435c0*/  ISETP.LT.AND P2, PT, R12, c[0x0][0x17c], !P0 ;  /* 0x00005f000c007a0c */ /* 0x000fe40004741270 */
[C---:B------:R-:W-:Y:S02]  /*435d0*/  IADD3 R2, R0.reuse, c[0x0][0x198], RZ ;  /* 0x0000660000027a10 */ /* 0x040fe40007ffe0ff */
[C---:B0-----:R-:W-:Y:S01]  /*435e0*/  LEA R4, P6, R0.reuse, R20, 0x1 ;  /* 0x0000001400047211 */ /* 0x041fe200078c08ff */
[----:B------:R0:W-:Y:S01]  /*435f0*/  @P4 STG.E.U16 [R8.64], R10 ;  /* 0x0000000a08004986 */ /* 0x0001e2000c101504 */
[----:B------:R-:W-:Y:S02]  /*43600*/  IADD3 R12, R27, 0x1e0, RZ ;  /* 0x000001e01b0c7810 */ /* 0x000fe40007ffe0ff */
[----:B------:R-:W-:-:S02]  /*43610*/  LEA.HI.X.SX32 R5, R0, R3, 0x1, P6 ;  /* 0x0000000300057211 */ /* 0x000fc400030f0eff */
[----:B------:R-:W-:Y:S02]  /*43620*/  ISETP.LT.AND P1, PT, R12, c[0x0][0x17c], !P0 ;  /* 0x00005f000c007a0c */ /* 0x000fe40004721270 */
[C---:B------:R-:W-:Y:S01]  /*43630*/  IADD3 R0, R2.reuse, c[0x0][0x198], RZ ;  /* 0x0000660002007a10 */ /* 0x040fe20007ffe0ff */
[----:B------:R1:W-:Y:S01]  /*43640*/  @P3 STG.E.U16 [R4.64], R18 ;  /* 0x0000001204003986 */ /* 0x0003e2000c101504 */
[C---:B0-----:R-:W-:Y:S02]  /*43650*/  LEA R8, P6, R2.reuse, R20, 0x1 ;  /* 0x0000001402087211 */ /* 0x041fe400078c08ff */
[----:B------:R-:W-:Y:S02]  /*43660*/  IADD3 R6, R27, 0x1e1, RZ ;  /* 0x000001e11b067810 */ /* 0x000fe40007ffe0ff */
[----:B------:R-:W-:Y:S02]  /*43670*/  LEA.HI.X.SX32 R9, R2, R3, 0x1, P6 ;  /* 0x0000000302097211 */ /* 0x000fe400030f0eff */
[----:B-1----:R-:W-:-:S02]  /*43680*/  PRMT R5, R18, 0x7632, R5 ;  /* 0x0000763212057816 */ /* 0x002fc40000000005 */
[----:B------:R-:W-:Y:S02]  /*43690*/  LEA R4, P6, R0, R20, 0x1 ;  /* 0x0000001400047211 */ /* 0x000fe400078c08ff */
[----:B------:R-:W-:Y:S01]  /*436a0*/  ISETP.LT.AND P5, PT, R6, c[0x0][0x17c], !P0 ;  /* 0x00005f0006007a0c */ /* 0x000fe200047a1270 */
[----:B------:R0:W-:Y:S01]  /*436b0*/  @P2 STG.E.U16 [R8.64], R5 ;  /* 0x0000000508002986 */ /* 0x0001e2000c101504 */
[C---:B------:R-:W-:Y:S02]  /*436c0*/  IADD3 R2, R27.reuse, 0x1e4, RZ ;  /* 0x000001e41b027810 */ /* 0x040fe40007ffe0ff */
[----:B------:R-:W-:Y:S02]  /*436d0*/  IADD3 R10, R0, c[0x0][0x198], RZ ;  /* 0x00006600000a7a10 */ /* 0x000fe40007ffe0ff */
[----:B------:R-:W-:Y:S02]  /*436e0*/  IADD3 R6, R27, 0x1e2, RZ ;  /* 0x000001e21b067810 */ /* 0x000fe40007ffe0ff */
[----:B------:R-:W-:-:S02]  /*436f0*/  ISETP.LT.AND P2, PT, R2, c[0x0][0x17c], !P0 ;  /* 0x00005f0002007a0c */ /* 0x000fc40004741270 */
[----:B------:R-:W-:Y:S02]  /*43700*/  ISETP.LT.AND P4, PT, R6, c[0x0][0x17c], !P0 ;  /* 0x00005f0006007a0c */ /* 0x000fe40004781270 */
[-C--:B0-----:R-:W-:Y:S02]  /*43710*/  LEA.HI.X.SX32 R5, R0, R3.reuse, 0x1, P6 ;  /* 0x0000000300057211 */ /* 0x081fe400030f0eff */
[CC--:B------:R-:W-:Y:S02]  /*43720*/  LEA R8, P6, R10.reuse, R20.reuse, 0x1 ;  /* 0x000000140a087211 */ /* 0x0c0fe400078c08ff */
[C---:B------:R-:W-:Y:S02]  /*43730*/  IADD3 R2, R10.reuse, c[0x0][0x198], RZ ;  /* 0x000066000a027a10 */ /* 0x040fe40007ffe0ff */
[----:B------:R-:W-:Y:S02]  /*43740*/  LEA.HI.X.SX32 R9, R10, R3, 0x1, P6 ;  /* 0x000000030a097211 */ /* 0x000fe400030f0eff */
[----:B--2---:R-:W-:Y:S01]  /*43750*/  PRMT R0, R29, 0x7632, R0 ;  /* 0x000076321d007816 */ /* 0x004fe20000000000 */
[----:B------:R0:W-:Y:S04]  /*43760*/  @P1 STG.E.U16 [R4.64], R29 ;  /* 0x0000001d04001986 */ /* 0x0001e8000c101504 */
[----:B0-----:R-:W2:Y:S01]  /*43770*/  LDL.LU R29, [R1+0x8c] ;  /* 0x00008c00011d7983 */ /* 0x001ea20000300800 */
[----:B------:R-:W-:-:S04]  /*43780*/  LEA R4, P6, R2, R20, 0x1 ;  /* 0x0000001402047211 */ /* 0x000fc800078c08ff */
[----:B------:R-:W-:Y:S01]  /*43790*/  LEA.HI.X.SX32 R5, R2, R3, 0x1, P6 ;  /* 0x0000000302057211 */ /* 0x000fe200030f0eff */
[----:B------:R-:W-:Y:S01]  /*437a0*/  @P5 STG.E.U16 [R8.64], R0 ;  /* 0x0000000008005986 */ /* 0x000fe2000c101504 */
[----:B---3--:R-:W-:-:S03]  /*437b0*/  PRMT R12, R28, 0x7632, R12 ;  /* 0x000076321c0c7816 */ /* 0x008fc6000000000c */
[----:B------:R0:W-:Y:S04]  /*437c0*/  @P4 STG.E.U16 [R4.64], R28 ;  /* 0x0000001c04004986 */ /* 0x0001e8000c101504 */
[----:B0-----:R-:W3:Y:S01]  /*437d0*/  LDL.LU R28, [R1+0xbc] ;  /* 0x0000bc00011c7983 */ /* 0x001ee20000300800 */
[----:B------:R-:W-:-:S04]  /*437e0*/  IADD3 R6, R27, 0x1e3, RZ ;  /* 0x000001e31b067810 */ /* 0x000fc80007ffe0ff */
[----:B------:R-:W-:Y:S02]  /*437f0*/  ISETP.LT.AND P3, PT, R6, c[0x0][0x17c], !P0 ;  /* 0x00005f0006007a0c */ /* 0x000fe40004761270 */
[C---:B------:R-:W-:Y:S02]  /*43800*/  IADD3 R6, R27.reuse, 0x1e5, RZ ;  /* 0x000001e51b067810 */ /* 0x040fe40007ffe0ff */
[----:B------:R-:W-:Y:S02]  /*43810*/  IADD3 R10, R2, c[0x0][0x198], RZ ;  /* 0x00006600020a7a10 */ /* 0x000fe40007ffe0ff */
[----:B------:R-:W-:Y:S02]  /*43820*/  ISETP.LT.AND P1, PT, R6, c[0x0][0x17c], !P0 ;  /* 0x00005f0006007a0c */ /* 0x000fe40004721270 */
[----:B------:R-:W-:Y:S02]  /*43830*/  IADD3 R6, R27, 0x1e6, RZ ;  /* 0x000001e61b067810 */ /* 0x000fe40007ffe0ff */
[----:B------:R-:W-:-:S02]  /*43840*/  LEA R8, P6, R10, R20, 0x1 ;  /* 0x000000140a087211 */ /* 0x000fc400078c08ff */
[----:B------:R-:W-:Y:S02]  /*43850*/  ISETP.LT.AND P5, PT, R6, c[0x0][0x17c], !P0 ;  /* 0x00005f0006007a0c */ /* 0x000fe400047a1270 */
[----:B------:R-:W-:Y:S02]  /*43860*/  IADD3 R6, R27, 0x1e7, RZ ;  /* 0x000001e71b067810 */ /* 0x000fe40007ffe0ff */
[C---:B------:R-:W-:Y:S02]  /*43870*/  IADD3 R2, R10.reuse, c[0x0][0x198], RZ ;  /* 0x000066000a027a10 */ /* 0x040fe40007ffe0ff */
[----:B------:R-:W-:Y:S02]  /*43880*/  LEA.HI.X.SX32 R9, R10, R3, 0x1, P6 ;  /* 0x000000030a097211 */ /* 0x000fe400030f0eff */
[----:B------:R-:W-:Y:S02]  /*43890*/  ISETP.LT.AND P4, PT, R6, c[0x0][0x17c], !P0 ;  /* 0x00005f0006007a0c */ /* 0x000fe40004781270 */
[----:B------:R-:W-:-:S02]  /*438a0*/  LEA R4, P6, R2, R20, 0x1 ;  /* 0x0000001402047211 */ /* 0x000fc400078c08ff */
[C---:B------:R-:W-:Y:S01]  /*438b0*/  IADD3 R6, R2.reuse, c[0x0][0x198], RZ ;  /* 0x0000660002067a10 */ /* 0x040fe20007ffe0ff */
[----:B------:R0:W-:Y:S01]  /*438c0*/  @P3 STG.E.U16 [R8.64], R12 ;  /* 0x0000000c08003986 */ /* 0x0001e2000c101504 */
[----:B------:R-:W-:Y:S02]  /*438d0*/  LEA.HI.X.SX32 R5, R2, R3, 0x1, P6 ;  /* 0x0000000302057211 */ /* 0x000fe400030f0eff */
[C---:B------:R-:W-:Y:S02]  /*438e0*/  IADD3 R2, R6.reuse, c[0x0][0x198], RZ ;  /* 0x0000660006027a10 */ /* 0x040fe40007ffe0ff */
[----:B----4-:R-:W-:Y:S01]  /*438f0*/  PRMT R10, R21, 0x7632, R10 ;  /* 0x00007632150a7816 */ /* 0x010fe2000000000a */
[----:B------:R1:W-:Y:S01]  /*43900*/  @P2 STG.E.U16 [R4.64], R21 ;  /* 0x0000001504002986 */ /* 0x0003e2000c101504 */
[----:B0-----:R-:W-:-:S04]  /*43910*/  LEA R8, P6, R6, R20, 0x1 ;  /* 0x0000001406087211 */ /* 0x001fc800078c08ff */
[-C--:B------:R-:W-:Y:S01]  /*43920*/  LEA.HI.X.SX32 R9, R6, R3.reuse, 0x1, P6 ;  /* 0x0000000306097211 */ /* 0x080fe200030f0eff */
[----:B-1----:R-:W4:Y:S01]  /*43930*/  LDL.LU R21, [R1+0xac] ;  /* 0x0000ac0001157983 */ /* 0x002f220000300800 */
[C---:B------:R-:W-:Y:S02]  /*43940*/  LEA R4, P6, R2.reuse, R20, 0x1 ;  /* 0x0000001402047211 */ /* 0x040fe400078c08ff */
[C---:B------:R-:W-:Y:S02]  /*43950*/  IADD3 R6, R2.reuse, c[0x0][0x198], RZ ;  /* 0x0000660002067a10 */ /* 0x040fe40007ffe0ff */
[----:B------:R-:W-:Y:S01]  /*43960*/  IADD3 R0, R27, 0x1e8, RZ ;  /* 0x000001e81b007810 */ /* 0x000fe20007ffe0ff */
[----:B------:R0:W-:Y:S01]  /*43970*/  @P1 STG.E.U16 [R8.64], R10 ;  /* 0x0000000a08001986 */ /* 0x0001e2000c101504 */
[----:B------:R-:W-:Y:S02]  /*43980*/  LEA.HI.X.SX32 R5, R2, R3, 0x1, P6 ;  /* 0x0000000302057211 */ /* 0x000fe400030f0eff */
[----:B------:R-:W-:-:S02]  /*43990*/  ISETP.LT.AND P3, PT, R0, c[0x0][0x17c], !P0 ;  /* 0x00005f0000007a0c */ /* 0x000fc40004761270 */
[C---:B------:R-:W-:Y:S02]  /*439a0*/  IADD3 R2, R6.reuse, c[0x0][0x198], RZ ;  /* 0x0000660006027a10 */ /* 0x040fe40007ffe0ff */
[----:B0-----:R-:W-:-:S04]  /*439b0*/  LEA R8, P6, R6, R20, 0x1 ;  /* 0x0000001406087211 */ /* 0x001fc800078c08ff */
        /* <DEDUP_REMOVED lines=10> */
[C---:B------:R-:W-:Y:S02]  /*43a60*/  IADD3 R0, R27.reuse, 0x1e9, RZ ;  /* 0x000001e91b007810 */ /* 0x040fe40007ffe0ff */
[----:B------:R-:W-:Y:S02]  /*43a70*/  IADD3 R6, R2, c[0x0][0x198], RZ ;  /* 0x0000660002067a10 */ /* 0x000fe40007ffe0ff */
[----:B------:R-:W-:Y:S02]  /*43a80*/  ISETP.LT.AND P2, PT, R0, c[0x0][0x17c], !P0 ;  /* 0x00005f0000007a0c */ /* 0x000fe40004741270 */
[----:B------:R-:W-:-:S02]  /*43a90*/  IADD3 R0, R27, 0x1ea, RZ ;  /* 0x000001ea1b007810 */ /* 0x000fc40007ffe0ff */
[-C--:B------:R-:W-:Y:S02]  /*43aa0*/  LEA R8, P6, R6, R20.reuse, 0x1 ;  /* 0x0000001406087211 */ /* 0x080fe400078c08ff */
[----:B------:R-:W-:Y:S02]  /*43ab0*/  ISETP.LT.AND P1, PT, R0, c[0x0][0x17c], !P0 ;  /* 0x00005f0000007a0c */ /* 0x000fe40004721270 */
[C---:B------:R-:W-:Y:S02]  /*43ac0*/  IADD3 R2, R6.reuse, c[0x0][0x198], RZ ;  /* 0x0000660006027a10 */ /* 0x040fe40007ffe0ff */
[----:B------:R-:W-:Y:S02]  /*43ad0*/  IADD3 R0, R27, 0x1eb, RZ ;  /* 0x000001eb1b007810 */ /* 0x000fe40007ffe0ff */
[----:B------:R-:W-:Y:S02]  /*43ae0*/  LEA.HI.X.SX32 R9, R6, R3, 0x1, P6 ;  /* 0x0000000306097211 */ /* 0x000fe400030f0eff */
[----:B------:R-:W-:-:S02]  /*43af0*/  LEA R4, P6, R2, R20, 0x1 ;  /* 0x0000001402047211 */ /* 0x000fc400078c08ff */
[----:B------:R-:W-:Y:S02]  /*43b00*/  ISETP.LT.AND P5, PT, R0, c[0x0][0x17c], !P0 ;  /* 0x00005f0000007a0c */ /* 0x000fe400047a1270 */
[C---:B------:R-:W-:Y:S02]  /*43b10*/  IADD3 R6, R2.reuse, c[0x0][0x198], RZ ;  /* 0x0000660002067a10 */ /* 0x040fe40007ffe0ff */
[----:B------:R-:W-:Y:S01]  /*43b20*/  IADD3 R0, R27, 0x1ec, RZ ;  /* 0x000001ec1b007810 */ /* 0x000fe20007ffe0ff */
[----:B------:R0:W-:Y:S01]  /*43b30*/  @P2 STG.E.U16 [R8.64], R10 ;  /* 0x0000000a08002986 */ /* 0x0001e2000c101504 */
[----:B------:R-:W-:Y:S02]  /*43b40*/  LEA.HI.X.SX32 R5, R2, R3, 0x1, P6 ;  /* 0x0000000302057211 */ /* 0x000fe400030f0eff */
[----:B------:R-:W-:Y:S02]  /*43b50*/  ISETP.LT.AND P4, PT, R0, c[0x0][0x17c], !P0 ;  /* 0x00005f0000007a0c */ /* 0x000fe40004781270 */
[----:B------:R-:W-:-:S02]  /*43b60*/  IADD3 R2, R6, c[0x0][0x198], RZ ;  /* 0x0000660006027a10 */ /* 0x000fc40007ffe0ff */
[----:B------:R-:W-:Y:S02]  /*43b70*/  IADD3 R0, R27, 0x1ed, RZ ;  /* 0x000001ed1b007810 */ /* 0x000fe40007ffe0ff */
[C---:B0-----:R-:W-:Y:S01]  /*43b80*/  LEA R8, P6, R6.reuse, R20, 0x1 ;  /* 0x0000001406087211 */ /* 0x041fe200078c08ff */
[----:B----4-:R0:W-:Y:S01]  /*43b90*/  @P1 STG.E.U16 [R4.64], R21 ;  /* 0x0000001504001986 */ /* 0x0101e2000c101504 */
[----:B------:R-:W-:Y:S02]  /*43ba0*/  PRMT R12, R21, 0x7632, R12 ;  /* 0x00007632150c7816 */ /* 0x000fe4000000000c */
[----:B------:R-:W-:Y:S02]  /*43bb0*/  LEA.HI.X.SX32 R9, R6, R3, 0x1, P6 ;  /* 0x0000000306097211 */ /* 0x000fe400030f0eff */
[----:B------:R-:W-:Y:S02]  /*43bc0*/  ISETP.LT.AND P3, PT, R0, c[0x0][0x17c], !P0 ;  /* 0x00005f0000007a0c */ /* 0x000fe40004761270 */
[----:B------:R-:W-:-:S02]  /*43bd0*/  IADD3 R6, R2, c[0x0][0x198], RZ ;  /* 0x0000660002067a10 */ /* 0x000fc40007ffe0ff */
[----:B------:R-:W-:Y:S02]  /*43be0*/  IADD3 R0, R27, 0x1ee, RZ ;  /* 0x000001ee1b007810 */ /* 0x000fe40007ffe0ff */
[C---:B0-----:R-:W-:Y:S01]  /*43bf0*/  LEA R4, P6, R2.reuse, R20, 0x1 ;  /* 0x0000001402047211 */ /* 0x041fe200078c08ff */
[----:B------:R-:W4:Y:S03]  /*43c00*/  LDL.LU R21, [R1+0x7c] ;  /* 0x00007c0001157983 */ /* 0x000f260000300800 */
[----:B------:R-:W-:Y:S01]  /*43c10*/  LEA.HI.X.SX32 R5, R2, R3, 0x1, P6 ;  /* 0x0000000302057211 */ /* 0x000fe200030f0eff */
[----:B------:R0:W-:Y:S01]  /*43c20*/  @P5 STG.E.U16 [R8.64], R12 ;  /* 0x0000000c08005986 */ /* 0x0001e2000c101504 */
[----:B------:R-:W-:Y:S02]  /*43c30*/  ISETP.LT.AND P2, PT, R0, c[0x0][0x17c], !P0 ;  /* 0x00005f0000007a0c */ /* 0x000fe40004741270 */
[----:B------:R-:W-:-:S02]  /*43c40*/  IADD3 R2, R6, c[0x0][0x198], RZ ;  /* 0x0000660006027a10 */ /* 0x000fc40007ffe0ff */
[----:B0-----:R-:W-:-:S04]  /*43c50*/  LEA R8, P6, R6, R20, 0x1 ;  /* 0x0000001406087211 */ /* 0x001fc800078c08ff */
[----:B------:R-:W-:Y:S02]  /*43c60*/  LEA.HI.X.SX32 R9, R6, R3, 0x1, P6 ;  /* 0x0000000306097211 */ /* 0x000fe400030f0eff */
[----:B------:R-:W-:-:S04]  /*43c70*/  LEA R12, P6, R2, R20, 0x1 ;  /* 0x00000014020c7211 */ /* 0x000fc800078c08ff */
[----:B------:R-:W-:Y:S02]  /*43c80*/  LEA.HI.X.SX32 R13, R2, R3, 0x1, P6 ;  /* 0x00000003020d7211 */ /* 0x000fe400030f0eff */
[----:B--2---:R-:W-:Y:S01]  /*43c90*/  PRMT R10, R29, 0x7632, R10 ;  /* 0x000076321d0a7816 */ /* 0x004fe2000000000a */
[----:B------:R0:W-:Y:S04]  /*43ca0*/  @P4 STG.E.U16 [R4.64], R29 ;  /* 0x0000001d04004986 */ /* 0x0001e8000c101504 */
[----:B0-----:R-:W2:Y:S04]  /*43cb0*/  LDL.LU R29, [R1+0x4c] ;  /* 0x00004c00011d7983 */ /* 0x001ea80000300800 */
        /* <DEDUP_REMOVED lines=18> */
[----:B------:R-:W-:Y:S02]  /*43de0*/  IADD3 R0, R27, 0x1f3, RZ ;  /* 0x000001f31b007810 */ /* 0x000fe40007ffe0ff */
[----:B------:R-:W-:Y:S02]  /*43df0*/  LEA.HI.X.SX32 R23, R2, R3, 0x1, P6 ;  /* 0x0000000302177211 */ /* 0x000fe400030f0eff */
[----:B------:R-:W-:Y:S02]  /*43e00*/  LEA R8, P6, R4, R20, 0x1 ;  /* 0x0000001404087211 */ /* 0x000fe400078c08ff */
[----:B------:R-:W-:Y:S02]  /*43e10*/  ISETP.LT.AND P2, PT, R0, c[0x0][0x17c], !P0 ;  /* 0x00005f0000007a0c */ /* 0x000fe40004741270 */
[----:B------:R-:W-:-:S02]  /*43e20*/  IADD3 R2, R4, c[0x0][0x198], RZ ;  /* 0x0000660004027a10 */ /* 0x000fc40007ffe0ff */
[C---:B------:R-:W-:Y:S01]  /*43e30*/  IADD3 R0, R27.reuse, 0x1f4, RZ ;  /* 0x000001f41b007810 */ /* 0x040fe20007ffe0ff */
[----:B------:R0:W-:Y:S01]  /*43e40*/  @P1 STG.E.U16 [R16.64], R5 ;  /* 0x0000000510001986 */ /* 0x0001e2000c101504 */
[----:B------:R-:W-:Y:S02]  /*43e50*/  LEA.HI.X.SX32 R9, R4, R3, 0x1, P6 ;  /* 0x0000000304097211 */ /* 0x000fe400030f0eff */
[----:B------:R-:W-:Y:S02]  /*43e60*/  LEA R12, P6, R2, R20, 0x1 ;  /* 0x00000014020c7211 */ /* 0x000fe400078c08ff */
[----:B------:R-:W-:Y:S02]  /*43e70*/  ISETP.LT.AND P1, PT, R0, c[0x0][0x17c], !P0 ;  /* 0x00005f0000007a0c */ /* 0x000fe40004721270 */
[----:B------:R-:W-:Y:S02]  /*43e80*/  IADD3 R0, R27, 0x1f5, RZ ;  /* 0x000001f51b007810 */ /* 0x000fe40007ffe0ff */
[----:B----4-:R-:W-:-:S02]  /*43e90*/  PRMT R6, R21, 0x7632, R6 ;  /* 0x0000763215067816 */ /* 0x010fc40000000006 */
[C---:B0-----:R-:W-:Y:S01]  /*43ea0*/  IADD3 R5, R2.reuse, c[0x0][0x198], RZ ;  /* 0x0000660002057a10 */ /* 0x041fe20007ffe0ff */
[----:B------:R-:W-:Y:S01]  /*43eb0*/  @P5 STG.E.U16 [R22.64], R21 ;  /* 0x0000001516005986 */ /* 0x000fe2000c101504 */
[----:B------:R-:W-:Y:S02]  /*43ec0*/  LEA.HI.X.SX32 R13, R2, R3, 0x1, P6 ;  /* 0x00000003020d7211 */ /* 0x000fe400030f0eff */
[----:B------:R-:W-:Y:S02]  /*43ed0*/  LEA R4, P6, R5, R20, 0x1 ;  /* 0x0000001405047211 */ /* 0x000fe400078c08ff */
[----:B------:R-:W-:Y:S01]  /*43ee0*/  ISETP.LT.AND P5, PT, R0, c[0x0][0x17c], !P0 ;  /* 0x00005f0000007a0c */ /* 0x000fe200047a1270 */
[----:B------:R0:W-:Y:S01]  /*43ef0*/  @P4 STG.E.U16 [R8.64], R6 ;  /* 0x0000000608004986 */ /* 0x0001e2000c101504 */
[----:B------:R-:W-:Y:S02]  /*43f00*/  IADD3 R0, R27, 0x1f6, RZ ;  /* 0x000001f61b007810 */ /* 0x000fe40007ffe0ff */
[----:B------:R-:W-:-:S02]  /*43f10*/  IADD3 R2, R5, c[0x0][0x198], RZ ;  /* 0x0000660005027a10 */ /* 0x000fc40007ffe0ff */
[----:B------:R-:W-:Y:S02]  /*43f20*/  LEA.HI.X.SX32 R5, R5, R3, 0x1, P6 ;  /* 0x0000000305057211 */ /* 0x000fe400030f0eff */
[----:B------:R-:W-:Y:S02]  /*43f30*/  ISETP.LT.AND P4, PT, R0, c[0x0][0x17c], !P0 ;  /* 0x00005f0000007a0c */ /* 0x000fe40004781270 */
[----:B------:R-:W-:Y:S02]  /*43f40*/  IADD3 R0, R27, 0x1f7, RZ ;  /* 0x000001f71b007810 */ /* 0x000fe40007ffe0ff */
[C---:B0-----:R-:W-:Y:S02]  /*43f50*/  LEA R8, P6, R2.reuse, R20, 0x1 ;  /* 0x0000001402087211 */ /* 0x041fe400078c08ff */
[----:B------:R-:W-:Y:S02]  /*43f60*/  IADD3 R6, R2, c[0x0][0x198], RZ ;  /* 0x0000660002067a10 */ /* 0x000fe40007ffe0ff */
[----:B--2---:R-:W-:Y:S01]  /*43f70*/  PRMT R9, R29, 0x7632, R9 ;  /* 0x000076321d097816 */ /* 0x004fe20000000009 */
[----:B------:R-:W-:Y:S01]  /*43f80*/  @P3 STG.E.U16 [R12.64], R29 ;  /* 0x0000001d0c003986 */ /* 0x000fe2000c101504 */
[----:B------:R-:W-:-:S03]  /*43f90*/  ISETP.LT.AND P3, PT, R0, c[0x0][0x17c], !P0 ;  /* 0x00005f0000007a0c */ /* 0x000fc60004761270 */
[----:B------:R0:W-:Y:S01]  /*43fa0*/  @P2 STG.E.U16 [R4.64], R9 ;  /* 0x0000000904002986 */ /* 0x0001e2000c101504 */
[----:B------:R-:W-:-:S04]  /*43fb0*/  IADD3 R0, R27, 0x1f8, RZ ;  /* 0x000001f81b007810 */ /* 0x000fc80007ffe0ff */
[----:B------:R-:W-:Y:S02]  /*43fc0*/  ISETP.LT.AND P2, PT, R0, c[0x0][0x17c], !P0 ;  /* 0x00005f0000007a0c */ /* 0x000fe40004741270 */
[-C--:B0-----:R-:W-:Y:S02]  /*43fd0*/  LEA.HI.X.SX32 R9, R2, R3.reuse, 0x1, P6 ;  /* 0x0000000302097211 */ /* 0x081fe400030f0eff */
[C---:B------:R-:W-:Y:S02]  /*43fe0*/  LEA R16, P6, R6.reuse, R20, 0x1 ;  /* 0x0000001406107211 */ /* 0x040fe400078c08ff */
[C---:B------:R-:W-:Y:S02]  /*43ff0*/  IADD3 R2, R6.reuse, c[0x0][0x198], RZ ;  /* 0x0000660006027a10 */ /* 0x040fe40007ffe0ff */
[----:B------:R-:W-:Y:S02]  /*44000*/  LEA.HI.X.SX32 R17, R6, R3, 0x1, P6 ;  /* 0x0000000306117211 */ /* 0x000fe400030f0eff */
[----:B------:R-:W-:-:S02]  /*44010*/  IADD3 R0, R27, 0x1f9, RZ ;  /* 0x000001f91b007810 */ /* 0x000fc40007ffe0ff */
[----:B------:R-:W-:Y:S02]  /*44020*/  LEA R4, P6, R2, R20, 0x1 ;  /* 0x0000001402047211 */ /* 0x000fe400078c08ff */
[----:B---3--:R-:W-:Y:S01]  /*44030*/  PRMT R5, R28, 0x7632, R5 ;  /* 0x000076321c057816 */ /* 0x008fe20000000005 */
[----:B------:R-:W-:Y:S01]  /*44040*/  @P1 STG.E.U16 [R8.64], R28 ;  /* 0x0000001c08001986 */ /* 0x000fe2000c101504 */
[----:B------:R-:W-:Y:S02]  /*44050*/  IADD3 R6, R2, c[0x0][0x198], RZ ;  /* 0x0000660002067a10 */ /* 0x000fe40007ffe0ff */
[----:B------:R-:W-:Y:S01]  /*44060*/  ISETP.LT.AND P1, PT, R0, c[0x0][0x17c], !P0 ;  /* 0x00005f0000007a0c */ /* 0x000fe20004721270 */
[----:B------:R0:W-:Y:S01]  /*44070*/  @P5 STG.E.U16 [R16.64], R5 ;  /* 0x0000000510005986 */ /* 0x0001e2000c101504 */
[----:B------:R-:W-:-:S04]  /*44080*/  IADD3 R0, R27, 0x1fa, RZ ;  /* 0x000001fa1b007810 */ /* 0x000fc80007ffe0ff */
[----:B------:R-:W-:Y:S02]  /*44090*/  ISETP.LT.AND P5, PT, R0, c[0x0][0x17c], !P0 ;  /* 0x00005f0000007a0c */ /* 0x000fe400047a1270 */
[-C--:B0-----:R-:W-:Y:S02]  /*440a0*/  LEA.HI.X.SX32 R5, R2, R3.reuse, 0x1, P6 ;  /* 0x0000000302057211 */ /* 0x081fe400030f0eff */
[C---:B------:R-:W-:Y:S02]  /*440b0*/  LEA R12, P6, R6.reuse, R20, 0x1 ;  /* 0x00000014060c7211 */ /* 0x040fe400078c08ff */
[----:B------:R-:W-:Y:S02]  /*440c0*/  IADD3 R2, R6, c[0x0][0x198], RZ ;  /* 0x0000660006027a10 */ /* 0x000fe40007ffe0ff */
[----:B------:R-:W-:Y:S02]  /*440d0*/  PRMT R9, R26, 0x7632, R9 ;  /* 0x000076321a097816 */ /* 0x000fe40000000009 */
[----:B------:R-:W-:-:S02]  /*440e0*/  LEA.HI.X.SX32 R13, R6, R3, 0x1, P6 ;  /* 0x00000003060d7211 */ /* 0x000fc400030f0eff */
[C---:B------:R-:W-:Y:S02]  /*440f0*/  IADD3 R0, R27.reuse, 0x1fb, RZ ;  /* 0x000001fb1b007810 */ /* 0x040fe40007ffe0ff */
[C---:B------:R-:W-:Y:S01]  /*44100*/  LEA R8, P6, R2.reuse, R20, 0x1 ;  /* 0x0000001402087211 */ /* 0x040fe200078c08ff */
[----:B------:R-:W-:Y:S01]  /*44110*/  @P4 STG.E.U16 [R4.64], R26 ;  /* 0x0000001a04004986 */ /* 0x000fe2000c101504 */
[----:B------:R-:W-:Y:S02]  /*44120*/  IADD3 R6, R2, c[0x0][0x198], RZ ;  /* 0x0000660002067a10 */ /* 0x000fe40007ffe0ff */
[----:B------:R-:W-:Y:S01]  /*44130*/  ISETP.LT.AND P4, PT, R0, c[0x0][0x17c], !P0 ;  /* 0x00005f0000007a0c */ /* 0x000fe20004781270 */
[----:B------:R0:W-:Y:S01]  /*44140*/  @P3 STG.E.U16 [R12.64], R9 ;  /* 0x000000090c003986 */ /* 0x0001e2000c101504 */
[----:B------:R-:W-:-:S04]  /*44150*/  IADD3 R0, R27, 0x1fc, RZ ;  /* 0x000001fc1b007810 */ /* 0x000fc80007ffe0ff */
[----:B------:R-:W-:Y:S02]  /*44160*/  ISETP.LT.AND P3, PT, R0, c[0x0][0x17c], !P0 ;  /* 0x00005f0000007a0c */ /* 0x000fe40004761270 */
[----:B------:R-:W-:Y:S02]  /*44170*/  IADD3 R0, R27, 0x1fd, RZ ;  /* 0x000001fd1b007810 */ /* 0x000fe40007ffe0ff */
[-C--:B0-----:R-:W-:Y:S02]  /*44180*/  LEA.HI.X.SX32 R9, R2, R3.reuse, 0x1, P6 ;  /* 0x0000000302097211 */ /* 0x081fe400030f0eff */
[C---:B------:R-:W-:Y:S02]  /*44190*/  LEA R22, P6, R6.reuse, R20, 0x1 ;  /* 0x0000001406167211 */ /* 0x040fe400078c08ff */
[C---:B------:R-:W-:Y:S02]  /*441a0*/  IADD3 R2, R6.reuse, c[0x0][0x198], RZ ;  /* 0x0000660006027a10 */ /* 0x040fe40007ffe0ff */
[----:B------:R-:W-:-:S02]  /*441b0*/  LEA.HI.X.SX32 R23, R6, R3, 0x1, P6 ;  /* 0x0000000306177211 */ /* 0x000fc400030f0eff */
[----:B------:R-:W-:Y:S01]  /*441c0*/  IADD3 R6, R2, c[0x0][0x198], RZ ;  /* 0x0000660002067a10 */ /* 0x000fe20007ffe0ff */
[----:B------:R0:W-:Y:S01]  /*441d0*/  @P2 STG.E.U16 [R8.64], R7 ;  /* 0x0000000708002986 */ /* 0x0001e2000c101504 */
[----:B------:R-:W-:Y:S02]  /*441e0*/  ISETP.LT.AND P2, PT, R0, c[0x0][0x17c], !P0 ;  /* 0x00005f0000007a0c */ /* 0x000fe40004741270 */
[----:B------:R-:W-:Y:S02]  /*441f0*/  IADD3 R0, R6, c[0x0][0x198], RZ ;  /* 0x0000660006007a10 */ /* 0x000fe40007ffe0ff */
[----:B------:R-:W-:Y:S02]  /*44200*/  PRMT R5, R7, 0x7632, R5 ;  /* 0x0000763207057816 */ /* 0x000fe40000000005 */
[-C--:B------:R-:W-:Y:S02]  /*44210*/  LEA R4, P6, R2, R20.reuse, 0x1 ;  /* 0x0000001402047211 */ /* 0x080fe400078c08ff */
[----:B------:R-:W-:Y:S01]  /*44220*/  IADD3 R10, R0, c[0x0][0x198], RZ ;  /* 0x00006600000a7a10 */ /* 0x000fe20007ffe0ff */
[----:B------:R1:W-:Y:S01]  /*44230*/  @P1 STG.E.U16 [R22.64], R5 ;  /* 0x0000000516001986 */ /* 0x0003e2000c101504 */
[----:B------:R-:W-:-:S02]  /*44240*/  LEA R12, P1, R6, R20, 0x1 ;  /* 0x00000014060c7211 */ /* 0x000fc400078208ff */
[----:B------:R-:W-:Y:S02]  /*44250*/  IADD3 R14, R10, c[0x0][0x198], RZ ;  /* 0x000066000a0e7a10 */ /* 0x000fe40007ffe0ff */
[-C--:B------:R-:W-:Y:S02]  /*44260*/  LEA.HI.X.SX32 R13, R6, R3.reuse, 0x1, P1 ;  /* 0x00000003060d7211 */ /* 0x080fe400008f0eff */
[-C--:B0-----:R-:W-:Y:S02]  /*44270*/  LEA R8, P1, R14, R20.reuse, 0x1 ;  /* 0x000000140e087211 */ /* 0x081fe400078208ff */
[----:B-1----:R-:W-:Y:S02]  /*44280*/  LEA.HI.X.SX32 R5, R2, R3, 0x1, P6 ;  /* 0x0000000302057211 */ /* 0x002fe400030f0eff */
[----:B------:R-:W-:Y:S02]  /*44290*/  LEA R16, P6, R0, R20, 0x1 ;  /* 0x0000001400107211 */ /* 0x000fe400078c08ff */
[----:B------:R-:W-:-:S02]  /*442a0*/  IADD3 R2, R27, 0x1fe, RZ ;  /* 0x000001fe1b027810 */ /* 0x000fc40007ffe0ff */
[-C--:B------:R-:W-:Y:S02]  /*442b0*/  LEA.HI.X.SX32 R17, R0, R3.reuse, 0x1, P6 ;  /* 0x0000000300117211 */ /* 0x080fe400030f0eff */
[----:B------:R-:W-:Y:S02]  /*442c0*/  LEA R6, P6, R10, R20, 0x1 ;  /* 0x000000140a067211 */ /* 0x000fe400078c08ff */
[----:B------:R-:W-:Y:S02]  /*442d0*/  IADD3 R0, R27, 0x1ff, RZ ;  /* 0x000001ff1b007810 */ /* 0x000fe40007ffe0ff */
[C---:B------:R-:W-:Y:S02]  /*442e0*/  IADD3 R18, R14.reuse, c[0x0][0x198], RZ ;  /* 0x000066000e127a10 */ /* 0x040fe40007ffe0ff */
[----:B------:R-:W-:Y:S02]  /*442f0*/  LEA.HI.X.SX32 R9, R14, R3, 0x1, P1 ;  /* 0x000000030e097211 */ /* 0x000fe400008f0eff */
[----:B------:R-:W-:-:S02]  /*44300*/  ISETP.LT.AND P1, PT, R2, c[0x0][0x17c], !P0 ;  /* 0x00005f0002007a0c */ /* 0x000fc40004721270 */
[-C--:B------:R-:W-:Y:S02]  /*44310*/  LEA.HI.X.SX32 R7, R10, R3.reuse, 0x1, P6 ;  /* 0x000000030a077211 */ /* 0x080fe400030f0eff */
[----:B------:R-:W-:Y:S02]  /*44320*/  ISETP.LT.AND P0, PT, R0, c[0x0][0x17c], !P0 ;  /* 0x00005f0000007a0c */ /* 0x000fe40004701270 */
[C---:B------:R-:W-:Y:S02]  /*44330*/  LEA R20, P6, R18.reuse, R20, 0x1 ;  /* 0x0000001412147211 */ /* 0x040fe400078c08ff */
[----:B------:R-:W-:Y:S02]  /*44340*/  PRMT R0, R11, 0x7632, R0 ;  /* 0x000076320b007816 */ /* 0x000fe40000000000 */
[----:B------:R-:W-:Y:S02]  /*44350*/  LEA.HI.X.SX32 R21, R18, R3, 0x1, P6 ;  /* 0x0000000312157211 */ /* 0x000fe400030f0eff */
[----:B------:R-:W-:Y:S01]  /*44360*/  PRMT R3, R15, 0x7632, R3 ;  /* 0x000076320f037816 */ /* 0x000fe20000000003 */
[----:B------:R0:W-:Y:S04]  /*44370*/  @P5 STG.E.U16 [R4.64], R11 ;  /* 0x0000000b04005986 */ /* 0x0001e8000c101504 */
[----:B------:R0:W-:Y:S04]  /*44380*/  @P4 STG.E.U16 [R12.64], R0 ;  /* 0x000000000c004986 */ /* 0x0001e8000c101504 */
[----:B------:R0:W-:Y:S04]  /*44390*/  @P3 STG.E.U16 [R16.64], R15 ;  /* 0x0000000f10003986 */ /* 0x0001e8000c101504 */
[----:B------:R0:W-:Y:S04]  /*443a0*/  @P2 STG.E.U16 [R6.64], R3 ;  /* 0x0000000306002986 */ /* 0x0001e8000c101504 */
[----:B------:R0:W-:Y:S01]  /*443b0*/  @P1 STG.E.U16 [R8.64], R19 ;  /* 0x0000001308001986 */ /* 0x0001e2000c101504 */
[----:B------:R-:W-:Y:S05]  /*443c0*/  @!P0 EXIT ;  /* 0x000000000000894d */ /* 0x000fea0003800000 */
[----:B------:R-:W-:-:S05]  /*443d0*/  PRMT R10, R19, 0x7632, R10 ;  /* 0x00007632130a7816 */ /* 0x000fca000000000a */
[----:B------:R-:W-:Y:S01]  /*443e0*/  STG.E.U16 [R20.64], R10 ;  /* 0x0000000a14007986 */ /* 0x000fe2000c101504 */
[----:B------:R-:W-:Y:S05]  /*443f0*/  EXIT ;  /* 0x000000000000794d */ /* 0x000fea0003800000 */
.L_x_4:
[----:B------:R-:W-:-:S00]  /*44400*/  BRA `(.L_x_4) ;  /* 0xfffffff000007947 */ /* 0x000fc0000383ffff */
[----:B------:R-:W-:-:S00]  /*44410*/  NOP ;  /* 0x0000000000007918 */ /* 0x000fc00000000000 */
        /* <DEDUP_REMOVED lines=14> */
.L_x_5:


//--------------------- .nv.shared.matmul_kernel  --------------------------
	.section	.nv.shared.matmul_kernel,"aw",@nobits
	.sectionflags	@""
	.align	16
